//
// Generated by NVIDIA NVVM Compiler
//
// Compiler Build ID: CL-36424714
// Cuda compilation tools, release 13.0, V13.0.88
// Based on NVVM 20.0.0
//

.version 9.0
.target sm_100
.address_size 64

	// .globl	_Z13sum_reductionPfS_
.extern .func  (.param .b32 func_retval0) vprintf
(
	.param .b64 vprintf_param_0,
	.param .b64 vprintf_param_1
)
;
.func  (.param .b64 func_retval0) __internal_accurate_pow
(
	.param .b64 __internal_accurate_pow_param_0
)
;
.global .align 4 .b8 precalc_xorwow_matrix[102400];
.global .align 4 .b8 precalc_xorwow_offset_matrix[102400];
.global .align 4 .b8 mrg32k3aM1[2304];
.global .align 4 .b8 mrg32k3aM2[2304];
.global .align 4 .b8 mrg32k3aM1SubSeq[2016];
.global .align 4 .b8 mrg32k3aM2SubSeq[2016];
.global .align 4 .b8 mrg32k3aM1Seq[2304];
.global .align 4 .b8 mrg32k3aM2Seq[2304];
.const .align 8 .b8 __cr_lgamma_table[72];
// _ZZ13sum_reductionPfS_E11partial_sum has been demoted
// _ZZ15calcRolloutCostPfS_E11partial_sum has been demoted
// _ZZ16calcRolloutCost2PfS_E11partial_sum has been demoted
// _ZZ13min_reductionPfS_E11partial_sum has been demoted
// _ZZ14min_reduction2PfS_E11partial_sum has been demoted
// _ZZ4genWP7ControlPfS1_S0_E1w has been demoted
// _ZZ11genWCorrectP7ControlPfS1_S0_S0_E1w has been demoted
// _ZZ14wsum_reductionP7ControlS0_E11partial_sum has been demoted
// _ZZ22wsum_reduction_partialP7ControlS0_iE11partial_sum has been demoted
.global .align 1 .b8 $str[11] = {37, 46, 51, 102, 32, 37, 46, 51, 102, 10};
.global .align 1 .b8 $str$1[16] = {109, 105, 110, 32, 99, 111, 115, 116, 58, 32, 37, 46, 51, 102, 10};
.global .align 1 .b8 $str$2[23] = {61, 61, 61, 61, 61, 61, 61, 61, 61, 61, 61, 61, 61, 61, 61, 61, 61, 61, 61, 61, 61, 10};
.global .align 1 .b8 $str$3[13] = {102, 108, 111, 97, 116, 58, 32, 37, 46, 51, 102, 10};
.global .align 4 .b8 __cudart_i2opi_f[24] = {65, 144, 67, 60, 153, 149, 98, 219, 192, 221, 52, 245, 209, 87, 39, 252, 41, 21, 68, 78, 110, 131, 249, 162};

.visible .entry _Z13sum_reductionPfS_(
	.param .u64 .ptr .align 1 _Z13sum_reductionPfS__param_0,
	.param .u64 .ptr .align 1 _Z13sum_reductionPfS__param_1
)
{
	.reg .pred 	%p<5>;
	.reg .b32 	%r<16>;
	.reg .b32 	%f<8>;
	.reg .b64 	%rd<11>;
	// demoted variable
	.shared .align 4 .b8 _ZZ13sum_reductionPfS_E11partial_sum[256];
	ld.param.u64 	%rd2, [_Z13sum_reductionPfS__param_0];
	ld.param.u64 	%rd1, [_Z13sum_reductionPfS__param_1];
	cvta.to.global.u64 	%rd3, %rd2;
	mov.u32 	%r1, %ctaid.x;
	mov.u32 	%r15, %ntid.x;
	mul.lo.s32 	%r7, %r15, %r1;
	shl.b32 	%r8, %r7, 1;
	mov.u32 	%r3, %tid.x;
	add.s32 	%r9, %r8, %r3;
	mul.wide.s32 	%rd4, %r9, 4;
	add.s64 	%rd5, %rd3, %rd4;
	ld.global.f32 	%f1, [%rd5];
	add.s32 	%r10, %r9, %r15;
	mul.wide.u32 	%rd6, %r10, 4;
	add.s64 	%rd7, %rd3, %rd6;
	ld.global.f32 	%f2, [%rd7];
	add.f32 	%f3, %f1, %f2;
	shl.b32 	%r11, %r3, 2;
	mov.u32 	%r12, _ZZ13sum_reductionPfS_E11partial_sum;
	add.s32 	%r4, %r12, %r11;
	st.shared.f32 	[%r4], %f3;
	bar.sync 	0;
	setp.lt.u32 	%p1, %r15, 2;
	@%p1 bra 	$L__BB0_4;
$L__BB0_1:
	shr.u32 	%r6, %r15, 1;
	setp.ge.u32 	%p2, %r3, %r6;
	@%p2 bra 	$L__BB0_3;
	shl.b32 	%r13, %r6, 2;
	add.s32 	%r14, %r4, %r13;
	ld.shared.f32 	%f4, [%r14];
	ld.shared.f32 	%f5, [%r4];
	add.f32 	%f6, %f4, %f5;
	st.shared.f32 	[%r4], %f6;
$L__BB0_3:
	bar.sync 	0;
	setp.gt.u32 	%p3, %r15, 3;
	mov.u32 	%r15, %r6;
	@%p3 bra 	$L__BB0_1;
$L__BB0_4:
	setp.ne.s32 	%p4, %r3, 0;
	@%p4 bra 	$L__BB0_6;
	ld.shared.f32 	%f7, [_ZZ13sum_reductionPfS_E11partial_sum];
	cvta.to.global.u64 	%rd8, %rd1;
	mul.wide.u32 	%rd9, %r1, 4;
	add.s64 	%rd10, %rd8, %rd9;
	st.global.f32 	[%rd10], %f7;
$L__BB0_6:
	ret;

}
	// .globl	_Z10initCurandP17curandStateXORWOWm
.visible .entry _Z10initCurandP17curandStateXORWOWm(
	.param .u64 .ptr .align 1 _Z10initCurandP17curandStateXORWOWm_param_0,
	.param .u64 _Z10initCurandP17curandStateXORWOWm_param_1
)
{
	.reg .pred 	%p<24>;
	.reg .b32 	%r<413>;
	.reg .b64 	%rd<19>;

	ld.param.u64 	%rd8, [_Z10initCurandP17curandStateXORWOWm_param_0];
	ld.param.u64 	%rd9, [_Z10initCurandP17curandStateXORWOWm_param_1];
	cvta.to.global.u64 	%rd10, %rd8;
	mov.u32 	%r182, %tid.x;
	mov.u32 	%r183, %ctaid.x;
	mov.u32 	%r184, %ntid.x;
	mad.lo.s32 	%r185, %r183, %r184, %r182;
	cvt.s64.s32 	%rd18, %r185;
	mul.wide.s32 	%rd11, %r185, 48;
	add.s64 	%rd2, %rd10, %rd11;
	cvt.u32.u64 	%r186, %rd9;
	xor.b32  	%r187, %r186, -1429050551;
	mul.lo.s32 	%r188, %r187, 1099087573;
	{ .reg .b32 tmp; mov.b64 {tmp, %r189}, %rd9; }
	xor.b32  	%r190, %r189, -136515619;
	mul.lo.s32 	%r191, %r190, -1703105765;
	add.s32 	%r192, %r188, %r191;
	add.s32 	%r193, %r192, 6615241;
	add.s32 	%r194, %r188, 123456789;
	st.global.v2.u32 	[%rd2], {%r193, %r194};
	xor.b32  	%r195, %r188, 362436069;
	add.s32 	%r196, %r191, 521288629;
	st.global.v2.u32 	[%rd2+8], {%r195, %r196};
	xor.b32  	%r197, %r191, 88675123;
	add.s32 	%r198, %r188, 5783321;
	st.global.v2.u32 	[%rd2+16], {%r197, %r198};
	setp.eq.s32 	%p1, %r185, 0;
	@%p1 bra 	$L__BB1_42;
	mov.b32 	%r319, 0;
$L__BB1_2:
	and.b64  	%rd4, %rd18, 3;
	setp.eq.s64 	%p2, %rd4, 0;
	@%p2 bra 	$L__BB1_41;
	mul.wide.u32 	%rd12, %r319, 3200;
	mov.u64 	%rd13, precalc_xorwow_matrix;
	add.s64 	%rd5, %rd13, %rd12;
	cvt.u32.u64 	%r2, %rd4;
	mov.b32 	%r320, 0;
$L__BB1_4:
	mov.b32 	%r333, 0;
	mov.u32 	%r334, %r333;
	mov.u32 	%r335, %r333;
	mov.u32 	%r336, %r333;
	mov.u32 	%r337, %r333;
	mov.u32 	%r326, %r333;
$L__BB1_5:
	mul.wide.u32 	%rd14, %r326, 4;
	add.s64 	%rd15, %rd2, %rd14;
	ld.global.u32 	%r10, [%rd15+4];
	shl.b32 	%r11, %r326, 5;
	mov.b32 	%r332, 0;
$L__BB1_6:
	.pragma "nounroll";
	shr.u32 	%r203, %r10, %r332;
	and.b32  	%r204, %r203, 1;
	setp.eq.b32 	%p3, %r204, 1;
	not.pred 	%p4, %p3;
	add.s32 	%r205, %r11, %r332;
	mul.lo.s32 	%r206, %r205, 5;
	mul.wide.u32 	%rd16, %r206, 4;
	add.s64 	%rd6, %rd5, %rd16;
	@%p4 bra 	$L__BB1_8;
	ld.global.u32 	%r207, [%rd6];
	xor.b32  	%r337, %r337, %r207;
	ld.global.u32 	%r208, [%rd6+4];
	xor.b32  	%r336, %r336, %r208;
	ld.global.u32 	%r209, [%rd6+8];
	xor.b32  	%r335, %r335, %r209;
	ld.global.u32 	%r210, [%rd6+12];
	xor.b32  	%r334, %r334, %r210;
	ld.global.u32 	%r211, [%rd6+16];
	xor.b32  	%r333, %r333, %r211;
$L__BB1_8:
	and.b32  	%r213, %r203, 2;
	setp.eq.s32 	%p5, %r213, 0;
	@%p5 bra 	$L__BB1_10;
	ld.global.u32 	%r214, [%rd6+20];
	xor.b32  	%r337, %r337, %r214;
	ld.global.u32 	%r215, [%rd6+24];
	xor.b32  	%r336, %r336, %r215;
	ld.global.u32 	%r216, [%rd6+28];
	xor.b32  	%r335, %r335, %r216;
	ld.global.u32 	%r217, [%rd6+32];
	xor.b32  	%r334, %r334, %r217;
	ld.global.u32 	%r218, [%rd6+36];
	xor.b32  	%r333, %r333, %r218;
$L__BB1_10:
	and.b32  	%r220, %r203, 4;
	setp.eq.s32 	%p6, %r220, 0;
	@%p6 bra 	$L__BB1_12;
	ld.global.u32 	%r221, [%rd6+40];
	xor.b32  	%r337, %r337, %r221;
	ld.global.u32 	%r222, [%rd6+44];
	xor.b32  	%r336, %r336, %r222;
	ld.global.u32 	%r223, [%rd6+48];
	xor.b32  	%r335, %r335, %r223;
	ld.global.u32 	%r224, [%rd6+52];
	xor.b32  	%r334, %r334, %r224;
	ld.global.u32 	%r225, [%rd6+56];
	xor.b32  	%r333, %r333, %r225;
$L__BB1_12:
	and.b32  	%r227, %r203, 8;
	setp.eq.s32 	%p7, %r227, 0;
	@%p7 bra 	$L__BB1_14;
	ld.global.u32 	%r228, [%rd6+60];
	xor.b32  	%r337, %r337, %r228;
	ld.global.u32 	%r229, [%rd6+64];
	xor.b32  	%r336, %r336, %r229;
	ld.global.u32 	%r230, [%rd6+68];
	xor.b32  	%r335, %r335, %r230;
	ld.global.u32 	%r231, [%rd6+72];
	xor.b32  	%r334, %r334, %r231;
	ld.global.u32 	%r232, [%rd6+76];
	xor.b32  	%r333, %r333, %r232;
$L__BB1_14:
	and.b32  	%r234, %r203, 16;
	setp.eq.s32 	%p8, %r234, 0;
	@%p8 bra 	$L__BB1_16;
	ld.global.u32 	%r235, [%rd6+80];
	xor.b32  	%r337, %r337, %r235;
	ld.global.u32 	%r236, [%rd6+84];
	xor.b32  	%r336, %r336, %r236;
	ld.global.u32 	%r237, [%rd6+88];
	xor.b32  	%r335, %r335, %r237;
	ld.global.u32 	%r238, [%rd6+92];
	xor.b32  	%r334, %r334, %r238;
	ld.global.u32 	%r239, [%rd6+96];
	xor.b32  	%r333, %r333, %r239;
$L__BB1_16:
	and.b32  	%r241, %r203, 32;
	setp.eq.s32 	%p9, %r241, 0;
	@%p9 bra 	$L__BB1_18;
	ld.global.u32 	%r242, [%rd6+100];
	xor.b32  	%r337, %r337, %r242;
	ld.global.u32 	%r243, [%rd6+104];
	xor.b32  	%r336, %r336, %r243;
	ld.global.u32 	%r244, [%rd6+108];
	xor.b32  	%r335, %r335, %r244;
	ld.global.u32 	%r245, [%rd6+112];
	xor.b32  	%r334, %r334, %r245;
	ld.global.u32 	%r246, [%rd6+116];
	xor.b32  	%r333, %r333, %r246;
$L__BB1_18:
	and.b32  	%r248, %r203, 64;
	setp.eq.s32 	%p10, %r248, 0;
	@%p10 bra 	$L__BB1_20;
	ld.global.u32 	%r249, [%rd6+120];
	xor.b32  	%r337, %r337, %r249;
	ld.global.u32 	%r250, [%rd6+124];
	xor.b32  	%r336, %r336, %r250;
	ld.global.u32 	%r251, [%rd6+128];
	xor.b32  	%r335, %r335, %r251;
	ld.global.u32 	%r252, [%rd6+132];
	xor.b32  	%r334, %r334, %r252;
	ld.global.u32 	%r253, [%rd6+136];
	xor.b32  	%r333, %r333, %r253;
$L__BB1_20:
	and.b32  	%r255, %r203, 128;
	setp.eq.s32 	%p11, %r255, 0;
	@%p11 bra 	$L__BB1_22;
	ld.global.u32 	%r256, [%rd6+140];
	xor.b32  	%r337, %r337, %r256;
	ld.global.u32 	%r257, [%rd6+144];
	xor.b32  	%r336, %r336, %r257;
	ld.global.u32 	%r258, [%rd6+148];
	xor.b32  	%r335, %r335, %r258;
	ld.global.u32 	%r259, [%rd6+152];
	xor.b32  	%r334, %r334, %r259;
	ld.global.u32 	%r260, [%rd6+156];
	xor.b32  	%r333, %r333, %r260;
$L__BB1_22:
	and.b32  	%r262, %r203, 256;
	setp.eq.s32 	%p12, %r262, 0;
	@%p12 bra 	$L__BB1_24;
	ld.global.u32 	%r263, [%rd6+160];
	xor.b32  	%r337, %r337, %r263;
	ld.global.u32 	%r264, [%rd6+164];
	xor.b32  	%r336, %r336, %r264;
	ld.global.u32 	%r265, [%rd6+168];
	xor.b32  	%r335, %r335, %r265;
	ld.global.u32 	%r266, [%rd6+172];
	xor.b32  	%r334, %r334, %r266;
	ld.global.u32 	%r267, [%rd6+176];
	xor.b32  	%r333, %r333, %r267;
$L__BB1_24:
	and.b32  	%r269, %r203, 512;
	setp.eq.s32 	%p13, %r269, 0;
	@%p13 bra 	$L__BB1_26;
	ld.global.u32 	%r270, [%rd6+180];
	xor.b32  	%r337, %r337, %r270;
	ld.global.u32 	%r271, [%rd6+184];
	xor.b32  	%r336, %r336, %r271;
	ld.global.u32 	%r272, [%rd6+188];
	xor.b32  	%r335, %r335, %r272;
	ld.global.u32 	%r273, [%rd6+192];
	xor.b32  	%r334, %r334, %r273;
	ld.global.u32 	%r274, [%rd6+196];
	xor.b32  	%r333, %r333, %r274;
$L__BB1_26:
	and.b32  	%r276, %r203, 1024;
	setp.eq.s32 	%p14, %r276, 0;
	@%p14 bra 	$L__BB1_28;
	ld.global.u32 	%r277, [%rd6+200];
	xor.b32  	%r337, %r337, %r277;
	ld.global.u32 	%r278, [%rd6+204];
	xor.b32  	%r336, %r336, %r278;
	ld.global.u32 	%r279, [%rd6+208];
	xor.b32  	%r335, %r335, %r279;
	ld.global.u32 	%r280, [%rd6+212];
	xor.b32  	%r334, %r334, %r280;
	ld.global.u32 	%r281, [%rd6+216];
	xor.b32  	%r333, %r333, %r281;
$L__BB1_28:
	and.b32  	%r283, %r203, 2048;
	setp.eq.s32 	%p15, %r283, 0;
	@%p15 bra 	$L__BB1_30;
	ld.global.u32 	%r284, [%rd6+220];
	xor.b32  	%r337, %r337, %r284;
	ld.global.u32 	%r285, [%rd6+224];
	xor.b32  	%r336, %r336, %r285;
	ld.global.u32 	%r286, [%rd6+228];
	xor.b32  	%r335, %r335, %r286;
	ld.global.u32 	%r287, [%rd6+232];
	xor.b32  	%r334, %r334, %r287;
	ld.global.u32 	%r288, [%rd6+236];
	xor.b32  	%r333, %r333, %r288;
$L__BB1_30:
	and.b32  	%r290, %r203, 4096;
	setp.eq.s32 	%p16, %r290, 0;
	@%p16 bra 	$L__BB1_32;
	ld.global.u32 	%r291, [%rd6+240];
	xor.b32  	%r337, %r337, %r291;
	ld.global.u32 	%r292, [%rd6+244];
	xor.b32  	%r336, %r336, %r292;
	ld.global.u32 	%r293, [%rd6+248];
	xor.b32  	%r335, %r335, %r293;
	ld.global.u32 	%r294, [%rd6+252];
	xor.b32  	%r334, %r334, %r294;
	ld.global.u32 	%r295, [%rd6+256];
	xor.b32  	%r333, %r333, %r295;
$L__BB1_32:
	and.b32  	%r297, %r203, 8192;
	setp.eq.s32 	%p17, %r297, 0;
	@%p17 bra 	$L__BB1_34;
	ld.global.u32 	%r298, [%rd6+260];
	xor.b32  	%r337, %r337, %r298;
	ld.global.u32 	%r299, [%rd6+264];
	xor.b32  	%r336, %r336, %r299;
	ld.global.u32 	%r300, [%rd6+268];
	xor.b32  	%r335, %r335, %r300;
	ld.global.u32 	%r301, [%rd6+272];
	xor.b32  	%r334, %r334, %r301;
	ld.global.u32 	%r302, [%rd6+276];
	xor.b32  	%r333, %r333, %r302;
$L__BB1_34:
	and.b32  	%r304, %r203, 16384;
	setp.eq.s32 	%p18, %r304, 0;
	@%p18 bra 	$L__BB1_36;
	ld.global.u32 	%r305, [%rd6+280];
	xor.b32  	%r337, %r337, %r305;
	ld.global.u32 	%r306, [%rd6+284];
	xor.b32  	%r336, %r336, %r306;
	ld.global.u32 	%r307, [%rd6+288];
	xor.b32  	%r335, %r335, %r307;
	ld.global.u32 	%r308, [%rd6+292];
	xor.b32  	%r334, %r334, %r308;
	ld.global.u32 	%r309, [%rd6+296];
	xor.b32  	%r333, %r333, %r309;
$L__BB1_36:
	and.b32  	%r311, %r203, 32768;
	setp.eq.s32 	%p19, %r311, 0;
	@%p19 bra 	$L__BB1_38;
	ld.global.u32 	%r312, [%rd6+300];
	xor.b32  	%r337, %r337, %r312;
	ld.global.u32 	%r313, [%rd6+304];
	xor.b32  	%r336, %r336, %r313;
	ld.global.u32 	%r314, [%rd6+308];
	xor.b32  	%r335, %r335, %r314;
	ld.global.u32 	%r315, [%rd6+312];
	xor.b32  	%r334, %r334, %r315;
	ld.global.u32 	%r316, [%rd6+316];
	xor.b32  	%r333, %r333, %r316;
$L__BB1_38:
	add.s32 	%r332, %r332, 16;
	setp.ne.s32 	%p20, %r332, 32;
	@%p20 bra 	$L__BB1_6;
	mad.lo.s32 	%r317, %r326, -31, %r11;
	add.s32 	%r326, %r317, 1;
	setp.ne.s32 	%p21, %r326, 5;
	@%p21 bra 	$L__BB1_5;
	st.global.u32 	[%rd2+4], %r337;
	st.global.u32 	[%rd2+8], %r336;
	st.global.u32 	[%rd2+12], %r335;
	st.global.u32 	[%rd2+16], %r334;
	st.global.u32 	[%rd2+20], %r333;
	add.s32 	%r320, %r320, 1;
	setp.lt.u32 	%p22, %r320, %r2;
	@%p22 bra 	$L__BB1_4;
$L__BB1_41:
	shr.u64 	%rd7, %rd18, 2;
	add.s32 	%r319, %r319, 1;
	setp.gt.u64 	%p23, %rd18, 3;
	mov.u64 	%rd18, %rd7;
	@%p23 bra 	$L__BB1_2;
$L__BB1_42:
	mov.b32 	%r318, 0;
	st.global.v2.u32 	[%rd2+24], {%r318, %r318};
	st.global.u32 	[%rd2+32], %r318;
	mov.b64 	%rd17, 0;
	st.global.u64 	[%rd2+40], %rd17;
	ret;

}
	// .globl	_Z10normalRandP17curandStateXORWOWPff
.visible .entry _Z10normalRandP17curandStateXORWOWPff(
	.param .u64 .ptr .align 1 _Z10normalRandP17curandStateXORWOWPff_param_0,
	.param .u64 .ptr .align 1 _Z10normalRandP17curandStateXORWOWPff_param_1,
	.param .f32 _Z10normalRandP17curandStateXORWOWPff_param_2
)
{
	.reg .pred 	%p<5>;
	.reg .b32 	%r<32>;
	.reg .b32 	%f<35>;
	.reg .b64 	%rd<9>;

	ld.param.u64 	%rd3, [_Z10normalRandP17curandStateXORWOWPff_param_0];
	ld.param.u64 	%rd2, [_Z10normalRandP17curandStateXORWOWPff_param_1];
	ld.param.f32 	%f4, [_Z10normalRandP17curandStateXORWOWPff_param_2];
	cvta.to.global.u64 	%rd4, %rd3;
	mov.u32 	%r2, %tid.x;
	mov.u32 	%r3, %ctaid.x;
	mov.u32 	%r4, %ntid.x;
	mad.lo.s32 	%r1, %r3, %r4, %r2;
	mul.wide.s32 	%rd5, %r1, 48;
	add.s64 	%rd1, %rd4, %rd5;
	ld.global.u32 	%r5, [%rd1+24];
	setp.eq.s32 	%p1, %r5, 1;
	@%p1 bra 	$L__BB2_2;
	ld.global.u32 	%r6, [%rd1+20];
	ld.global.u32 	%r7, [%rd1+8];
	ld.global.v2.u32 	{%r8, %r9}, [%rd1];
	shr.u32 	%r10, %r9, 2;
	xor.b32  	%r11, %r10, %r9;
	shl.b32 	%r12, %r6, 4;
	shl.b32 	%r13, %r11, 1;
	xor.b32  	%r14, %r12, %r13;
	xor.b32  	%r15, %r14, %r6;
	xor.b32  	%r16, %r15, %r11;
	add.s32 	%r17, %r8, %r16;
	add.s32 	%r18, %r17, 362437;
	shr.u32 	%r19, %r7, 2;
	xor.b32  	%r20, %r19, %r7;
	shl.b32 	%r21, %r16, 4;
	shl.b32 	%r22, %r20, 1;
	xor.b32  	%r23, %r22, %r21;
	xor.b32  	%r24, %r23, %r20;
	xor.b32  	%r25, %r24, %r16;
	add.s32 	%r26, %r8, %r25;
	add.s32 	%r27, %r26, 724874;
	cvt.rn.f32.u32 	%f5, %r18;
	fma.rn.f32 	%f6, %f5, 0f2F800000, 0f2F000000;
	cvt.rn.f32.u32 	%f7, %r27;
	fma.rn.f32 	%f8, %f7, 0f30C90FDB, 0f30490FDB;
	setp.lt.f32 	%p2, %f6, 0f00800000;
	mul.f32 	%f9, %f6, 0f4B000000;
	selp.f32 	%f10, %f9, %f6, %p2;
	selp.f32 	%f11, 0fC1B80000, 0f00000000, %p2;
	mov.b32 	%r28, %f10;
	add.s32 	%r29, %r28, -1059760811;
	and.b32  	%r30, %r29, -8388608;
	sub.s32 	%r31, %r28, %r30;
	mov.b32 	%f12, %r31;
	cvt.rn.f32.s32 	%f13, %r30;
	fma.rn.f32 	%f14, %f13, 0f34000000, %f11;
	add.f32 	%f15, %f12, 0fBF800000;
	fma.rn.f32 	%f16, %f15, 0fBE055027, 0f3E1039F6;
	fma.rn.f32 	%f17, %f16, %f15, 0fBDF8CDCC;
	fma.rn.f32 	%f18, %f17, %f15, 0f3E0F2955;
	fma.rn.f32 	%f19, %f18, %f15, 0fBE2AD8B9;
	fma.rn.f32 	%f20, %f19, %f15, 0f3E4CED0B;
	fma.rn.f32 	%f21, %f20, %f15, 0fBE7FFF22;
	fma.rn.f32 	%f22, %f21, %f15, 0f3EAAAA78;
	fma.rn.f32 	%f23, %f22, %f15, 0fBF000000;
	mul.f32 	%f24, %f15, %f23;
	fma.rn.f32 	%f25, %f24, %f15, %f15;
	fma.rn.f32 	%f26, %f14, 0f3F317218, %f25;
	setp.gt.u32 	%p3, %r28, 2139095039;
	fma.rn.f32 	%f27, %f10, 0f7F800000, 0f7F800000;
	selp.f32 	%f28, %f27, %f26, %p3;
	setp.eq.f32 	%p4, %f10, 0f00000000;
	mul.f32 	%f29, %f28, 0fC0000000;
	selp.f32 	%f30, 0f7F800000, %f29, %p4;
	sqrt.rn.f32 	%f31, %f30;
	sin.approx.f32 	%f32, %f8;
	mul.f32 	%f34, %f31, %f32;
	bra.uni 	$L__BB2_3;
$L__BB2_2:
	ld.global.f32 	%f34, [%rd1+32];
$L__BB2_3:
	cvta.to.global.u64 	%rd6, %rd2;
	mul.f32 	%f33, %f4, %f34;
	mul.wide.s32 	%rd7, %r1, 4;
	add.s64 	%rd8, %rd6, %rd7;
	st.global.f32 	[%rd8], %f33;
	ret;

}
	// .globl	_Z13genControlOldP17curandStateXORWOWP7ControlPff
.visible .entry _Z13genControlOldP17curandStateXORWOWP7ControlPff(
	.param .u64 .ptr .align 1 _Z13genControlOldP17curandStateXORWOWP7ControlPff_param_0,
	.param .u64 .ptr .align 1 _Z13genControlOldP17curandStateXORWOWP7ControlPff_param_1,
	.param .u64 .ptr .align 1 _Z13genControlOldP17curandStateXORWOWP7ControlPff_param_2,
	.param .f32 _Z13genControlOldP17curandStateXORWOWP7ControlPff_param_3
)
{
	.reg .pred 	%p<13>;
	.reg .b32 	%r<71>;
	.reg .b32 	%f<75>;
	.reg .b64 	%rd<11>;

	ld.param.u64 	%rd5, [_Z13genControlOldP17curandStateXORWOWP7ControlPff_param_0];
	ld.param.u64 	%rd4, [_Z13genControlOldP17curandStateXORWOWP7ControlPff_param_1];
	ld.param.u64 	%rd6, [_Z13genControlOldP17curandStateXORWOWP7ControlPff_param_2];
	ld.param.f32 	%f9, [_Z13genControlOldP17curandStateXORWOWP7ControlPff_param_3];
	cvta.to.global.u64 	%rd1, %rd6;
	cvta.to.global.u64 	%rd7, %rd5;
	mov.u32 	%r2, %tid.x;
	mov.u32 	%r3, %ctaid.x;
	mov.u32 	%r4, %ntid.x;
	mad.lo.s32 	%r1, %r3, %r4, %r2;
	mul.wide.s32 	%rd8, %r1, 48;
	add.s64 	%rd2, %rd7, %rd8;
	ld.global.u32 	%r5, [%rd2+24];
	setp.eq.s32 	%p1, %r5, 1;
	@%p1 bra 	$L__BB3_2;
	ld.global.v2.u32 	{%r6, %r7}, [%rd2];
	shr.u32 	%r8, %r7, 2;
	xor.b32  	%r9, %r8, %r7;
	ld.global.v2.u32 	{%r10, %r11}, [%rd2+8];
	ld.global.v2.u32 	{%r12, %r13}, [%rd2+16];
	shl.b32 	%r14, %r13, 4;
	shl.b32 	%r15, %r9, 1;
	xor.b32  	%r16, %r15, %r14;
	xor.b32  	%r17, %r16, %r9;
	xor.b32  	%r18, %r17, %r13;
	add.s32 	%r19, %r6, %r18;
	add.s32 	%r20, %r19, 362437;
	shr.u32 	%r21, %r10, 2;
	xor.b32  	%r22, %r21, %r10;
	st.global.v2.u32 	[%rd2+8], {%r12, %r13};
	shl.b32 	%r23, %r18, 4;
	shl.b32 	%r24, %r22, 1;
	xor.b32  	%r25, %r24, %r23;
	xor.b32  	%r26, %r25, %r22;
	xor.b32  	%r27, %r26, %r18;
	st.global.v2.u32 	[%rd2+16], {%r18, %r27};
	add.s32 	%r28, %r6, 724874;
	st.global.v2.u32 	[%rd2], {%r28, %r11};
	add.s32 	%r29, %r27, %r28;
	cvt.rn.f32.u32 	%f10, %r20;
	fma.rn.f32 	%f11, %f10, 0f2F800000, 0f2F000000;
	cvt.rn.f32.u32 	%f12, %r29;
	fma.rn.f32 	%f13, %f12, 0f30C90FDB, 0f30490FDB;
	setp.lt.f32 	%p2, %f11, 0f00800000;
	mul.f32 	%f14, %f11, 0f4B000000;
	selp.f32 	%f15, %f14, %f11, %p2;
	selp.f32 	%f16, 0fC1B80000, 0f00000000, %p2;
	mov.b32 	%r30, %f15;
	add.s32 	%r31, %r30, -1059760811;
	and.b32  	%r32, %r31, -8388608;
	sub.s32 	%r33, %r30, %r32;
	mov.b32 	%f17, %r33;
	cvt.rn.f32.s32 	%f18, %r32;
	fma.rn.f32 	%f19, %f18, 0f34000000, %f16;
	add.f32 	%f20, %f17, 0fBF800000;
	fma.rn.f32 	%f21, %f20, 0fBE055027, 0f3E1039F6;
	fma.rn.f32 	%f22, %f21, %f20, 0fBDF8CDCC;
	fma.rn.f32 	%f23, %f22, %f20, 0f3E0F2955;
	fma.rn.f32 	%f24, %f23, %f20, 0fBE2AD8B9;
	fma.rn.f32 	%f25, %f24, %f20, 0f3E4CED0B;
	fma.rn.f32 	%f26, %f25, %f20, 0fBE7FFF22;
	fma.rn.f32 	%f27, %f26, %f20, 0f3EAAAA78;
	fma.rn.f32 	%f28, %f27, %f20, 0fBF000000;
	mul.f32 	%f29, %f20, %f28;
	fma.rn.f32 	%f30, %f29, %f20, %f20;
	fma.rn.f32 	%f31, %f19, 0f3F317218, %f30;
	setp.gt.u32 	%p3, %r30, 2139095039;
	fma.rn.f32 	%f32, %f15, 0f7F800000, 0f7F800000;
	selp.f32 	%f33, %f32, %f31, %p3;
	setp.eq.f32 	%p4, %f15, 0f00000000;
	mul.f32 	%f34, %f33, 0fC0000000;
	selp.f32 	%f35, 0f7F800000, %f34, %p4;
	sqrt.rn.f32 	%f36, %f35;
	sin.approx.f32 	%f37, %f13;
	cos.approx.f32 	%f38, %f13;
	mul.f32 	%f73, %f36, %f37;
	mul.f32 	%f39, %f36, %f38;
	st.global.f32 	[%rd2+32], %f39;
	mov.b32 	%r34, 1;
	st.global.u32 	[%rd2+24], %r34;
	bra.uni 	$L__BB3_3;
$L__BB3_2:
	mov.b32 	%r35, 0;
	st.global.u32 	[%rd2+24], %r35;
	ld.global.f32 	%f73, [%rd2+32];
$L__BB3_3:
	ld.global.f32 	%f40, [%rd1];
	fma.rn.f32 	%f41, %f9, %f73, %f40;
	cvta.to.global.u64 	%rd9, %rd4;
	mul.wide.s32 	%rd10, %r1, 8;
	add.s64 	%rd3, %rd9, %rd10;
	st.global.f32 	[%rd3], %f41;
	ld.global.u32 	%r36, [%rd2+24];
	setp.eq.s32 	%p5, %r36, 1;
	@%p5 bra 	$L__BB3_5;
	ld.global.v2.u32 	{%r37, %r38}, [%rd2];
	shr.u32 	%r39, %r38, 2;
	xor.b32  	%r40, %r39, %r38;
	ld.global.v2.u32 	{%r41, %r42}, [%rd2+8];
	ld.global.v2.u32 	{%r43, %r44}, [%rd2+16];
	shl.b32 	%r45, %r44, 4;
	shl.b32 	%r46, %r40, 1;
	xor.b32  	%r47, %r46, %r45;
	xor.b32  	%r48, %r47, %r40;
	xor.b32  	%r49, %r48, %r44;
	add.s32 	%r50, %r37, %r49;
	add.s32 	%r51, %r50, 362437;
	shr.u32 	%r52, %r41, 2;
	xor.b32  	%r53, %r52, %r41;
	st.global.v2.u32 	[%rd2+8], {%r43, %r44};
	shl.b32 	%r54, %r49, 4;
	shl.b32 	%r55, %r53, 1;
	xor.b32  	%r56, %r55, %r54;
	xor.b32  	%r57, %r56, %r53;
	xor.b32  	%r58, %r57, %r49;
	st.global.v2.u32 	[%rd2+16], {%r49, %r58};
	add.s32 	%r59, %r37, 724874;
	st.global.v2.u32 	[%rd2], {%r59, %r42};
	add.s32 	%r60, %r58, %r59;
	cvt.rn.f32.u32 	%f42, %r51;
	fma.rn.f32 	%f43, %f42, 0f2F800000, 0f2F000000;
	cvt.rn.f32.u32 	%f44, %r60;
	fma.rn.f32 	%f45, %f44, 0f30C90FDB, 0f30490FDB;
	setp.lt.f32 	%p6, %f43, 0f00800000;
	mul.f32 	%f46, %f43, 0f4B000000;
	selp.f32 	%f47, %f46, %f43, %p6;
	selp.f32 	%f48, 0fC1B80000, 0f00000000, %p6;
	mov.b32 	%r61, %f47;
	add.s32 	%r62, %r61, -1059760811;
	and.b32  	%r63, %r62, -8388608;
	sub.s32 	%r64, %r61, %r63;
	mov.b32 	%f49, %r64;
	cvt.rn.f32.s32 	%f50, %r63;
	fma.rn.f32 	%f51, %f50, 0f34000000, %f48;
	add.f32 	%f52, %f49, 0fBF800000;
	fma.rn.f32 	%f53, %f52, 0fBE055027, 0f3E1039F6;
	fma.rn.f32 	%f54, %f53, %f52, 0fBDF8CDCC;
	fma.rn.f32 	%f55, %f54, %f52, 0f3E0F2955;
	fma.rn.f32 	%f56, %f55, %f52, 0fBE2AD8B9;
	fma.rn.f32 	%f57, %f56, %f52, 0f3E4CED0B;
	fma.rn.f32 	%f58, %f57, %f52, 0fBE7FFF22;
	fma.rn.f32 	%f59, %f58, %f52, 0f3EAAAA78;
	fma.rn.f32 	%f60, %f59, %f52, 0fBF000000;
	mul.f32 	%f61, %f52, %f60;
	fma.rn.f32 	%f62, %f61, %f52, %f52;
	fma.rn.f32 	%f63, %f51, 0f3F317218, %f62;
	setp.gt.u32 	%p7, %r61, 2139095039;
	fma.rn.f32 	%f64, %f47, 0f7F800000, 0f7F800000;
	selp.f32 	%f65, %f64, %f63, %p7;
	setp.eq.f32 	%p8, %f47, 0f00000000;
	mul.f32 	%f66, %f65, 0fC0000000;
	selp.f32 	%f67, 0f7F800000, %f66, %p8;
	sqrt.rn.f32 	%f68, %f67;
	sin.approx.f32 	%f69, %f45;
	cos.approx.f32 	%f70, %f45;
	mul.f32 	%f74, %f68, %f69;
	mul.f32 	%f71, %f68, %f70;
	st.global.f32 	[%rd2+32], %f71;
	mov.b32 	%r65, 1;
	st.global.u32 	[%rd2+24], %r65;
	bra.uni 	$L__BB3_6;
$L__BB3_5:
	mov.b32 	%r66, 0;
	st.global.u32 	[%rd2+24], %r66;
	ld.global.f32 	%f74, [%rd2+32];
$L__BB3_6:
	ld.global.f32 	%f72, [%rd1+4];
	fma.rn.f32 	%f7, %f9, %f74, %f72;
	st.global.f32 	[%rd3+4], %f7;
	ld.global.f32 	%f8, [%rd3];
	setp.leu.f32 	%p9, %f8, 0f40200000;
	@%p9 bra 	$L__BB3_8;
	mov.b32 	%r68, 1075838976;
	st.global.u32 	[%rd3], %r68;
	bra.uni 	$L__BB3_10;
$L__BB3_8:
	setp.geu.f32 	%p10, %f8, 0f3FCCCCCD;
	@%p10 bra 	$L__BB3_10;
	mov.b32 	%r67, 1070386381;
	st.global.u32 	[%rd3], %r67;
$L__BB3_10:
	setp.leu.f32 	%p11, %f7, 0f3FC00000;
	@%p11 bra 	$L__BB3_12;
	mov.b32 	%r70, 1069547520;
	st.global.u32 	[%rd3+4], %r70;
	bra.uni 	$L__BB3_14;
$L__BB3_12:
	setp.geu.f32 	%p12, %f7, 0fBFC00000;
	@%p12 bra 	$L__BB3_14;
	mov.b32 	%r69, -1077936128;
	st.global.u32 	[%rd3+4], %r69;
$L__BB3_14:
	ret;

}
	// .globl	_Z10genControlP17curandStateXORWOWP7ControlS2_f
.visible .entry _Z10genControlP17curandStateXORWOWP7ControlS2_f(
	.param .u64 .ptr .align 1 _Z10genControlP17curandStateXORWOWP7ControlS2_f_param_0,
	.param .u64 .ptr .align 1 _Z10genControlP17curandStateXORWOWP7ControlS2_f_param_1,
	.param .u64 .ptr .align 1 _Z10genControlP17curandStateXORWOWP7ControlS2_f_param_2,
	.param .f32 _Z10genControlP17curandStateXORWOWP7ControlS2_f_param_3
)
{
	.reg .pred 	%p<13>;
	.reg .b32 	%r<68>;
	.reg .b32 	%f<73>;
	.reg .b64 	%rd<13>;

	ld.param.u64 	%rd6, [_Z10genControlP17curandStateXORWOWP7ControlS2_f_param_0];
	ld.param.u64 	%rd4, [_Z10genControlP17curandStateXORWOWP7ControlS2_f_param_1];
	ld.param.u64 	%rd5, [_Z10genControlP17curandStateXORWOWP7ControlS2_f_param_2];
	ld.param.f32 	%f10, [_Z10genControlP17curandStateXORWOWP7ControlS2_f_param_3];
	cvta.to.global.u64 	%rd7, %rd6;
	mov.u32 	%r1, %tid.x;
	mov.u32 	%r16, %ctaid.x;
	mov.u32 	%r17, %ntid.x;
	mad.lo.s32 	%r2, %r16, %r17, %r1;
	mul.wide.s32 	%rd8, %r2, 48;
	add.s64 	%rd1, %rd7, %rd8;
	ld.global.v2.u32 	{%r67, %r4}, [%rd1];
	ld.global.u32 	%r5, [%rd1+8];
	ld.global.u32 	%r64, [%rd1+20];
	ld.global.u32 	%r7, [%rd1+24];
	setp.eq.s32 	%p1, %r7, 1;
	@%p1 bra 	$L__BB4_2;
	ld.global.u32 	%r65, [%rd1+16];
	ld.global.u32 	%r66, [%rd1+12];
	shr.u32 	%r18, %r4, 2;
	xor.b32  	%r19, %r18, %r4;
	shl.b32 	%r20, %r64, 4;
	shl.b32 	%r21, %r19, 1;
	xor.b32  	%r22, %r20, %r21;
	xor.b32  	%r23, %r22, %r64;
	xor.b32  	%r24, %r23, %r19;
	add.s32 	%r25, %r67, %r24;
	add.s32 	%r26, %r25, 362437;
	shr.u32 	%r27, %r5, 2;
	xor.b32  	%r28, %r27, %r5;
	shl.b32 	%r29, %r24, 4;
	shl.b32 	%r30, %r28, 1;
	xor.b32  	%r31, %r30, %r29;
	xor.b32  	%r32, %r31, %r28;
	xor.b32  	%r64, %r32, %r24;
	add.s32 	%r67, %r67, 724874;
	add.s32 	%r33, %r64, %r67;
	cvt.rn.f32.u32 	%f11, %r26;
	fma.rn.f32 	%f12, %f11, 0f2F800000, 0f2F000000;
	cvt.rn.f32.u32 	%f13, %r33;
	fma.rn.f32 	%f14, %f13, 0f30C90FDB, 0f30490FDB;
	setp.lt.f32 	%p2, %f12, 0f00800000;
	mul.f32 	%f15, %f12, 0f4B000000;
	selp.f32 	%f16, %f15, %f12, %p2;
	selp.f32 	%f17, 0fC1B80000, 0f00000000, %p2;
	mov.b32 	%r34, %f16;
	add.s32 	%r35, %r34, -1059760811;
	and.b32  	%r36, %r35, -8388608;
	sub.s32 	%r37, %r34, %r36;
	mov.b32 	%f18, %r37;
	cvt.rn.f32.s32 	%f19, %r36;
	fma.rn.f32 	%f20, %f19, 0f34000000, %f17;
	add.f32 	%f21, %f18, 0fBF800000;
	fma.rn.f32 	%f22, %f21, 0fBE055027, 0f3E1039F6;
	fma.rn.f32 	%f23, %f22, %f21, 0fBDF8CDCC;
	fma.rn.f32 	%f24, %f23, %f21, 0f3E0F2955;
	fma.rn.f32 	%f25, %f24, %f21, 0fBE2AD8B9;
	fma.rn.f32 	%f26, %f25, %f21, 0f3E4CED0B;
	fma.rn.f32 	%f27, %f26, %f21, 0fBE7FFF22;
	fma.rn.f32 	%f28, %f27, %f21, 0f3EAAAA78;
	fma.rn.f32 	%f29, %f28, %f21, 0fBF000000;
	mul.f32 	%f30, %f21, %f29;
	fma.rn.f32 	%f31, %f30, %f21, %f21;
	fma.rn.f32 	%f32, %f20, 0f3F317218, %f31;
	setp.gt.u32 	%p3, %r34, 2139095039;
	fma.rn.f32 	%f33, %f16, 0f7F800000, 0f7F800000;
	selp.f32 	%f34, %f33, %f32, %p3;
	setp.eq.f32 	%p4, %f16, 0f00000000;
	mul.f32 	%f35, %f34, 0fC0000000;
	selp.f32 	%f36, 0f7F800000, %f35, %p4;
	sqrt.rn.f32 	%f37, %f36;
	sin.approx.f32 	%f38, %f14;
	cos.approx.f32 	%f39, %f14;
	mul.f32 	%f71, %f37, %f38;
	mul.f32 	%f72, %f37, %f39;
	bra.uni 	$L__BB4_3;
$L__BB4_2:
	ld.global.f32 	%f72, [%rd1+32];
	mov.u32 	%r65, %r5;
	mov.u32 	%r66, %r4;
	mov.f32 	%f71, %f72;
$L__BB4_3:
	setp.ne.s32 	%p5, %r7, 1;
	cvta.to.global.u64 	%rd9, %rd5;
	mul.wide.u32 	%rd10, %r1, 8;
	add.s64 	%rd2, %rd9, %rd10;
	ld.global.f32 	%f40, [%rd2];
	fma.rn.f32 	%f6, %f10, %f71, %f40;
	cvta.to.global.u64 	%rd11, %rd4;
	mul.wide.s32 	%rd12, %r2, 8;
	add.s64 	%rd3, %rd11, %rd12;
	st.global.f32 	[%rd3], %f6;
	@%p5 bra 	$L__BB4_5;
	shr.u32 	%r38, %r66, 2;
	xor.b32  	%r39, %r38, %r66;
	shl.b32 	%r40, %r64, 4;
	shl.b32 	%r41, %r39, 1;
	xor.b32  	%r42, %r40, %r41;
	xor.b32  	%r43, %r42, %r64;
	xor.b32  	%r44, %r43, %r39;
	add.s32 	%r45, %r67, %r44;
	add.s32 	%r46, %r45, 362437;
	shr.u32 	%r47, %r65, 2;
	xor.b32  	%r48, %r47, %r65;
	shl.b32 	%r49, %r44, 4;
	shl.b32 	%r50, %r48, 1;
	xor.b32  	%r51, %r50, %r49;
	xor.b32  	%r52, %r51, %r48;
	xor.b32  	%r53, %r52, %r44;
	add.s32 	%r54, %r67, %r53;
	add.s32 	%r55, %r54, 724874;
	cvt.rn.f32.u32 	%f41, %r46;
	fma.rn.f32 	%f42, %f41, 0f2F800000, 0f2F000000;
	cvt.rn.f32.u32 	%f43, %r55;
	fma.rn.f32 	%f44, %f43, 0f30C90FDB, 0f30490FDB;
	setp.lt.f32 	%p6, %f42, 0f00800000;
	mul.f32 	%f45, %f42, 0f4B000000;
	selp.f32 	%f46, %f45, %f42, %p6;
	selp.f32 	%f47, 0fC1B80000, 0f00000000, %p6;
	mov.b32 	%r56, %f46;
	add.s32 	%r57, %r56, -1059760811;
	and.b32  	%r58, %r57, -8388608;
	sub.s32 	%r59, %r56, %r58;
	mov.b32 	%f48, %r59;
	cvt.rn.f32.s32 	%f49, %r58;
	fma.rn.f32 	%f50, %f49, 0f34000000, %f47;
	add.f32 	%f51, %f48, 0fBF800000;
	fma.rn.f32 	%f52, %f51, 0fBE055027, 0f3E1039F6;
	fma.rn.f32 	%f53, %f52, %f51, 0fBDF8CDCC;
	fma.rn.f32 	%f54, %f53, %f51, 0f3E0F2955;
	fma.rn.f32 	%f55, %f54, %f51, 0fBE2AD8B9;
	fma.rn.f32 	%f56, %f55, %f51, 0f3E4CED0B;
	fma.rn.f32 	%f57, %f56, %f51, 0fBE7FFF22;
	fma.rn.f32 	%f58, %f57, %f51, 0f3EAAAA78;
	fma.rn.f32 	%f59, %f58, %f51, 0fBF000000;
	mul.f32 	%f60, %f51, %f59;
	fma.rn.f32 	%f61, %f60, %f51, %f51;
	fma.rn.f32 	%f62, %f50, 0f3F317218, %f61;
	setp.gt.u32 	%p7, %r56, 2139095039;
	fma.rn.f32 	%f63, %f46, 0f7F800000, 0f7F800000;
	selp.f32 	%f64, %f63, %f62, %p7;
	setp.eq.f32 	%p8, %f46, 0f00000000;
	mul.f32 	%f65, %f64, 0fC0000000;
	selp.f32 	%f66, 0f7F800000, %f65, %p8;
	sqrt.rn.f32 	%f67, %f66;
	sin.approx.f32 	%f68, %f44;
	mul.f32 	%f72, %f67, %f68;
$L__BB4_5:
	ld.global.f32 	%f69, [%rd2+4];
	fma.rn.f32 	%f9, %f10, %f72, %f69;
	st.global.f32 	[%rd3+4], %f9;
	setp.leu.f32 	%p9, %f6, 0f40200000;
	@%p9 bra 	$L__BB4_7;
	mov.b32 	%r61, 1075838976;
	st.global.u32 	[%rd3], %r61;
	bra.uni 	$L__BB4_9;
$L__BB4_7:
	setp.geu.f32 	%p10, %f6, 0f3FCCCCCD;
	@%p10 bra 	$L__BB4_9;
	mov.b32 	%r60, 1070386381;
	st.global.u32 	[%rd3], %r60;
$L__BB4_9:
	setp.leu.f32 	%p11, %f9, 0f3FC00000;
	@%p11 bra 	$L__BB4_11;
	mov.b32 	%r63, 1069547520;
	st.global.u32 	[%rd3+4], %r63;
	bra.uni 	$L__BB4_13;
$L__BB4_11:
	setp.geu.f32 	%p12, %f9, 0fBFC00000;
	@%p12 bra 	$L__BB4_13;
	mov.b32 	%r62, -1077936128;
	st.global.u32 	[%rd3+4], %r62;
$L__BB4_13:
	ret;

}
	// .globl	_Z13genControlNewmP7ControlS0_f
.visible .entry _Z13genControlNewmP7ControlS0_f(
	.param .u64 _Z13genControlNewmP7ControlS0_f_param_0,
	.param .u64 .ptr .align 1 _Z13genControlNewmP7ControlS0_f_param_1,
	.param .u64 .ptr .align 1 _Z13genControlNewmP7ControlS0_f_param_2,
	.param .f32 _Z13genControlNewmP7ControlS0_f_param_3
)
{
	.reg .pred 	%p<11>;
	.reg .b32 	%r<73>;
	.reg .b32 	%f<64>;
	.reg .b64 	%rd<13>;

	ld.param.u64 	%rd2, [_Z13genControlNewmP7ControlS0_f_param_0];
	ld.param.u64 	%rd3, [_Z13genControlNewmP7ControlS0_f_param_1];
	ld.param.u64 	%rd4, [_Z13genControlNewmP7ControlS0_f_param_2];
	ld.param.f32 	%f3, [_Z13genControlNewmP7ControlS0_f_param_3];
	cvta.to.global.u64 	%rd5, %rd3;
	cvta.to.global.u64 	%rd6, %rd4;
	mov.u32 	%r1, %tid.x;
	mov.u32 	%r2, %ctaid.x;
	mov.u32 	%r3, %ntid.x;
	mad.lo.s32 	%r4, %r2, %r3, %r1;
	cvt.s64.s32 	%rd7, %r4;
	add.s64 	%rd8, %rd2, %rd7;
	cvt.u32.u64 	%r5, %rd8;
	xor.b32  	%r6, %r5, -1429050551;
	mul.lo.s32 	%r7, %r6, 1099087573;
	{ .reg .b32 tmp; mov.b64 {tmp, %r8}, %rd8; }
	xor.b32  	%r9, %r8, -136515619;
	mad.lo.s32 	%r10, %r9, -1703105765, %r7;
	add.s32 	%r11, %r10, 6615241;
	add.s32 	%r12, %r7, 5783321;
	xor.b32  	%r13, %r7, 362436069;
	add.s32 	%r14, %r7, 123456789;
	shr.u32 	%r15, %r14, 2;
	xor.b32  	%r16, %r15, %r14;
	shl.b32 	%r17, %r12, 4;
	shl.b32 	%r18, %r16, 1;
	xor.b32  	%r19, %r17, %r18;
	xor.b32  	%r20, %r19, %r12;
	xor.b32  	%r21, %r20, %r16;
	add.s32 	%r22, %r11, %r21;
	add.s32 	%r23, %r22, 362437;
	shr.u32 	%r24, %r13, 2;
	xor.b32  	%r25, %r24, %r13;
	shl.b32 	%r26, %r21, 4;
	shl.b32 	%r27, %r25, 1;
	xor.b32  	%r28, %r27, %r26;
	xor.b32  	%r29, %r28, %r25;
	xor.b32  	%r30, %r29, %r21;
	add.s32 	%r31, %r11, %r30;
	add.s32 	%r32, %r31, 724874;
	cvt.rn.f32.u32 	%f4, %r23;
	fma.rn.f32 	%f5, %f4, 0f2F800000, 0f2F000000;
	cvt.rn.f32.u32 	%f6, %r32;
	fma.rn.f32 	%f7, %f6, 0f30C90FDB, 0f30490FDB;
	setp.lt.f32 	%p1, %f5, 0f00800000;
	mul.f32 	%f8, %f5, 0f4B000000;
	selp.f32 	%f9, %f8, %f5, %p1;
	selp.f32 	%f10, 0fC1B80000, 0f00000000, %p1;
	mov.b32 	%r33, %f9;
	add.s32 	%r34, %r33, -1059760811;
	and.b32  	%r35, %r34, -8388608;
	sub.s32 	%r36, %r33, %r35;
	mov.b32 	%f11, %r36;
	cvt.rn.f32.s32 	%f12, %r35;
	fma.rn.f32 	%f13, %f12, 0f34000000, %f10;
	add.f32 	%f14, %f11, 0fBF800000;
	fma.rn.f32 	%f15, %f14, 0fBE055027, 0f3E1039F6;
	fma.rn.f32 	%f16, %f15, %f14, 0fBDF8CDCC;
	fma.rn.f32 	%f17, %f16, %f14, 0f3E0F2955;
	fma.rn.f32 	%f18, %f17, %f14, 0fBE2AD8B9;
	fma.rn.f32 	%f19, %f18, %f14, 0f3E4CED0B;
	fma.rn.f32 	%f20, %f19, %f14, 0fBE7FFF22;
	fma.rn.f32 	%f21, %f20, %f14, 0f3EAAAA78;
	fma.rn.f32 	%f22, %f21, %f14, 0fBF000000;
	mul.f32 	%f23, %f14, %f22;
	fma.rn.f32 	%f24, %f23, %f14, %f14;
	fma.rn.f32 	%f25, %f13, 0f3F317218, %f24;
	setp.gt.u32 	%p2, %r33, 2139095039;
	fma.rn.f32 	%f26, %f9, 0f7F800000, 0f7F800000;
	selp.f32 	%f27, %f26, %f25, %p2;
	setp.eq.f32 	%p3, %f9, 0f00000000;
	mul.f32 	%f28, %f27, 0fC0000000;
	selp.f32 	%f29, 0f7F800000, %f28, %p3;
	sqrt.rn.f32 	%f30, %f29;
	sin.approx.f32 	%f31, %f7;
	mul.f32 	%f32, %f30, %f31;
	mul.wide.u32 	%rd9, %r1, 8;
	add.s64 	%rd10, %rd6, %rd9;
	ld.global.f32 	%f33, [%rd10];
	fma.rn.f32 	%f1, %f3, %f32, %f33;
	mul.wide.s32 	%rd11, %r4, 8;
	add.s64 	%rd1, %rd5, %rd11;
	st.global.f32 	[%rd1], %f1;
	add.s64 	%rd12, %rd8, 10;
	cvt.u32.u64 	%r37, %rd12;
	xor.b32  	%r38, %r37, -1429050551;
	mul.lo.s32 	%r39, %r38, 1099087573;
	{ .reg .b32 tmp; mov.b64 {tmp, %r40}, %rd12; }
	xor.b32  	%r41, %r40, -136515619;
	mad.lo.s32 	%r42, %r41, -1703105765, %r39;
	add.s32 	%r43, %r42, 6615241;
	add.s32 	%r44, %r39, 5783321;
	xor.b32  	%r45, %r39, 362436069;
	add.s32 	%r46, %r39, 123456789;
	shr.u32 	%r47, %r46, 2;
	xor.b32  	%r48, %r47, %r46;
	shl.b32 	%r49, %r44, 4;
	shl.b32 	%r50, %r48, 1;
	xor.b32  	%r51, %r49, %r50;
	xor.b32  	%r52, %r51, %r44;
	xor.b32  	%r53, %r52, %r48;
	add.s32 	%r54, %r43, %r53;
	add.s32 	%r55, %r54, 362437;
	shr.u32 	%r56, %r45, 2;
	xor.b32  	%r57, %r56, %r45;
	shl.b32 	%r58, %r53, 4;
	shl.b32 	%r59, %r57, 1;
	xor.b32  	%r60, %r59, %r58;
	xor.b32  	%r61, %r60, %r57;
	xor.b32  	%r62, %r61, %r53;
	add.s32 	%r63, %r43, %r62;
	add.s32 	%r64, %r63, 724874;
	cvt.rn.f32.u32 	%f34, %r55;
	fma.rn.f32 	%f35, %f34, 0f2F800000, 0f2F000000;
	cvt.rn.f32.u32 	%f36, %r64;
	fma.rn.f32 	%f37, %f36, 0f30C90FDB, 0f30490FDB;
	setp.lt.f32 	%p4, %f35, 0f00800000;
	mul.f32 	%f38, %f35, 0f4B000000;
	selp.f32 	%f39, %f38, %f35, %p4;
	selp.f32 	%f40, 0fC1B80000, 0f00000000, %p4;
	mov.b32 	%r65, %f39;
	add.s32 	%r66, %r65, -1059760811;
	and.b32  	%r67, %r66, -8388608;
	sub.s32 	%r68, %r65, %r67;
	mov.b32 	%f41, %r68;
	cvt.rn.f32.s32 	%f42, %r67;
	fma.rn.f32 	%f43, %f42, 0f34000000, %f40;
	add.f32 	%f44, %f41, 0fBF800000;
	fma.rn.f32 	%f45, %f44, 0fBE055027, 0f3E1039F6;
	fma.rn.f32 	%f46, %f45, %f44, 0fBDF8CDCC;
	fma.rn.f32 	%f47, %f46, %f44, 0f3E0F2955;
	fma.rn.f32 	%f48, %f47, %f44, 0fBE2AD8B9;
	fma.rn.f32 	%f49, %f48, %f44, 0f3E4CED0B;
	fma.rn.f32 	%f50, %f49, %f44, 0fBE7FFF22;
	fma.rn.f32 	%f51, %f50, %f44, 0f3EAAAA78;
	fma.rn.f32 	%f52, %f51, %f44, 0fBF000000;
	mul.f32 	%f53, %f44, %f52;
	fma.rn.f32 	%f54, %f53, %f44, %f44;
	fma.rn.f32 	%f55, %f43, 0f3F317218, %f54;
	setp.gt.u32 	%p5, %r65, 2139095039;
	fma.rn.f32 	%f56, %f39, 0f7F800000, 0f7F800000;
	selp.f32 	%f57, %f56, %f55, %p5;
	setp.eq.f32 	%p6, %f39, 0f00000000;
	mul.f32 	%f58, %f57, 0fC0000000;
	selp.f32 	%f59, 0f7F800000, %f58, %p6;
	sqrt.rn.f32 	%f60, %f59;
	sin.approx.f32 	%f61, %f37;
	mul.f32 	%f62, %f60, %f61;
	ld.global.f32 	%f63, [%rd10+4];
	fma.rn.f32 	%f2, %f3, %f62, %f63;
	st.global.f32 	[%rd1+4], %f2;
	setp.leu.f32 	%p7, %f1, 0f40200000;
	@%p7 bra 	$L__BB5_2;
	mov.b32 	%r70, 1075838976;
	st.global.u32 	[%rd1], %r70;
	bra.uni 	$L__BB5_4;
$L__BB5_2:
	setp.geu.f32 	%p8, %f1, 0f3FCCCCCD;
	@%p8 bra 	$L__BB5_4;
	mov.b32 	%r69, 1070386381;
	st.global.u32 	[%rd1], %r69;
$L__BB5_4:
	setp.leu.f32 	%p9, %f2, 0f3FC00000;
	@%p9 bra 	$L__BB5_6;
	mov.b32 	%r72, 1069547520;
	st.global.u32 	[%rd1+4], %r72;
	bra.uni 	$L__BB5_8;
$L__BB5_6:
	setp.geu.f32 	%p10, %f2, 0fBFC00000;
	@%p10 bra 	$L__BB5_8;
	mov.b32 	%r71, -1077936128;
	st.global.u32 	[%rd1+4], %r71;
$L__BB5_8:
	ret;

}
	// .globl	_Z8genStateP5StateS0_P7Control
.visible .entry _Z8genStateP5StateS0_P7Control(
	.param .u64 .ptr .align 1 _Z8genStateP5StateS0_P7Control_param_0,
	.param .u64 .ptr .align 1 _Z8genStateP5StateS0_P7Control_param_1,
	.param .u64 .ptr .align 1 _Z8genStateP5StateS0_P7Control_param_2
)
{
	.local .align 4 .b8 	__local_depot6[28];
	.reg .b64 	%SP;
	.reg .b64 	%SPL;
	.reg .pred 	%p<18>;
	.reg .b32 	%r<90>;
	.reg .b32 	%f<78>;
	.reg .b64 	%rd<48>;
	.reg .b64 	%fd<5>;

	mov.u64 	%SPL, __local_depot6;
	ld.param.u64 	%rd15, [_Z8genStateP5StateS0_P7Control_param_0];
	ld.param.u64 	%rd16, [_Z8genStateP5StateS0_P7Control_param_1];
	ld.param.u64 	%rd17, [_Z8genStateP5StateS0_P7Control_param_2];
	cvta.to.global.u64 	%rd1, %rd15;
	cvta.to.global.u64 	%rd2, %rd17;
	cvta.to.global.u64 	%rd18, %rd16;
	add.u64 	%rd3, %SPL, 0;
	add.u64 	%rd4, %SPL, 0;
	mov.u32 	%r32, %tid.x;
	mov.u32 	%r33, %ctaid.x;
	mov.u32 	%r34, %ntid.x;
	mad.lo.s32 	%r35, %r33, %r34, %r32;
	ld.global.f32 	%f72, [%rd18];
	ld.global.f32 	%f73, [%rd18+4];
	ld.global.f32 	%f74, [%rd18+8];
	ld.global.f32 	%f75, [%rd18+12];
	mul.lo.s32 	%r1, %r35, 100;
	cvt.rn.f32.s32 	%f25, %r35;
	mul.f32 	%f5, %f25, 0f42C80000;
	mov.b32 	%r81, 0;
$L__BB6_1:
	add.s32 	%r36, %r81, %r1;
	mul.wide.s32 	%rd21, %r36, 8;
	add.s64 	%rd22, %rd2, %rd21;
	ld.global.f32 	%f10, [%rd22];
	ld.global.f32 	%f11, [%rd22+4];
	mul.f32 	%f26, %f74, 0f3F22F983;
	cvt.rni.s32.f32 	%r89, %f26;
	cvt.rn.f32.s32 	%f27, %r89;
	fma.rn.f32 	%f28, %f27, 0fBFC90FDA, %f74;
	fma.rn.f32 	%f29, %f27, 0fB3A22168, %f28;
	fma.rn.f32 	%f77, %f27, 0fA7C234C5, %f29;
	abs.f32 	%f13, %f74;
	setp.ltu.f32 	%p1, %f13, 0f47CE4780;
	mov.u32 	%r85, %r89;
	mov.f32 	%f76, %f77;
	@%p1 bra 	$L__BB6_9;
	setp.neu.f32 	%p2, %f13, 0f7F800000;
	@%p2 bra 	$L__BB6_4;
	mov.f32 	%f32, 0f00000000;
	mul.rn.f32 	%f76, %f74, %f32;
	mov.b32 	%r85, 0;
	bra.uni 	$L__BB6_9;
$L__BB6_4:
	mov.b32 	%r4, %f74;
	shl.b32 	%r38, %r4, 8;
	or.b32  	%r5, %r38, -2147483648;
	mov.b64 	%rd46, 0;
	mov.b32 	%r82, 0;
	mov.u64 	%rd44, __cudart_i2opi_f;
	mov.u64 	%rd45, %rd4;
$L__BB6_5:
	.pragma "nounroll";
	ld.global.nc.u32 	%r39, [%rd44];
	mad.wide.u32 	%rd25, %r39, %r5, %rd46;
	shr.u64 	%rd46, %rd25, 32;
	st.local.u32 	[%rd45], %rd25;
	add.s32 	%r82, %r82, 1;
	add.s64 	%rd45, %rd45, 4;
	add.s64 	%rd44, %rd44, 4;
	setp.ne.s32 	%p3, %r82, 6;
	@%p3 bra 	$L__BB6_5;
	shr.u32 	%r40, %r4, 23;
	st.local.u32 	[%rd4+24], %rd46;
	and.b32  	%r8, %r40, 31;
	and.b32  	%r41, %r40, 224;
	add.s32 	%r42, %r41, -128;
	shr.u32 	%r43, %r42, 5;
	mul.wide.u32 	%rd26, %r43, 4;
	sub.s64 	%rd11, %rd4, %rd26;
	ld.local.u32 	%r83, [%rd11+24];
	ld.local.u32 	%r84, [%rd11+20];
	setp.eq.s32 	%p4, %r8, 0;
	@%p4 bra 	$L__BB6_8;
	shf.l.wrap.b32 	%r83, %r84, %r83, %r8;
	ld.local.u32 	%r44, [%rd11+16];
	shf.l.wrap.b32 	%r84, %r44, %r84, %r8;
$L__BB6_8:
	shr.u32 	%r45, %r83, 30;
	shf.l.wrap.b32 	%r46, %r84, %r83, 2;
	shl.b32 	%r47, %r84, 2;
	shr.u32 	%r48, %r46, 31;
	add.s32 	%r49, %r48, %r45;
	neg.s32 	%r50, %r49;
	setp.lt.s32 	%p5, %r4, 0;
	selp.b32 	%r85, %r50, %r49, %p5;
	xor.b32  	%r51, %r46, %r4;
	shr.s32 	%r52, %r46, 31;
	xor.b32  	%r53, %r52, %r46;
	xor.b32  	%r54, %r52, %r47;
	cvt.u64.u32 	%rd27, %r53;
	shl.b64 	%rd28, %rd27, 32;
	cvt.u64.u32 	%rd29, %r54;
	or.b64  	%rd30, %rd28, %rd29;
	cvt.rn.f64.s64 	%fd1, %rd30;
	mul.f64 	%fd2, %fd1, 0d3BF921FB54442D19;
	cvt.rn.f32.f64 	%f30, %fd2;
	neg.f32 	%f31, %f30;
	setp.lt.s32 	%p6, %r51, 0;
	selp.f32 	%f76, %f31, %f30, %p6;
$L__BB6_9:
	setp.ltu.f32 	%p7, %f13, 0f47CE4780;
	add.s32 	%r56, %r85, 1;
	mul.rn.f32 	%f33, %f76, %f76;
	and.b32  	%r57, %r85, 1;
	setp.eq.b32 	%p8, %r57, 1;
	selp.f32 	%f34, %f76, 0f3F800000, %p8;
	fma.rn.f32 	%f35, %f33, %f34, 0f00000000;
	fma.rn.f32 	%f36, %f33, 0f37CBAC00, 0fBAB607ED;
	selp.f32 	%f37, 0fB94D4153, %f36, %p8;
	selp.f32 	%f38, 0f3C0885E4, 0f3D2AAABB, %p8;
	fma.rn.f32 	%f39, %f37, %f33, %f38;
	selp.f32 	%f40, 0fBE2AAAA8, 0fBEFFFFFF, %p8;
	fma.rn.f32 	%f41, %f39, %f33, %f40;
	fma.rn.f32 	%f42, %f41, %f35, %f34;
	and.b32  	%r58, %r56, 2;
	setp.eq.s32 	%p9, %r58, 0;
	mov.f32 	%f43, 0f00000000;
	sub.f32 	%f44, %f43, %f42;
	selp.f32 	%f17, %f42, %f44, %p9;
	@%p7 bra 	$L__BB6_17;
	setp.neu.f32 	%p10, %f13, 0f7F800000;
	@%p10 bra 	$L__BB6_12;
	mov.f32 	%f47, 0f00000000;
	mul.rn.f32 	%f77, %f74, %f47;
	mov.b32 	%r89, 0;
	bra.uni 	$L__BB6_17;
$L__BB6_12:
	mov.b32 	%r17, %f74;
	shl.b32 	%r60, %r17, 8;
	or.b32  	%r18, %r60, -2147483648;
	mov.b64 	%rd47, 0;
	mov.b32 	%r86, 0;
$L__BB6_13:
	.pragma "nounroll";
	mul.wide.u32 	%rd32, %r86, 4;
	mov.u64 	%rd33, __cudart_i2opi_f;
	add.s64 	%rd34, %rd33, %rd32;
	ld.global.nc.u32 	%r61, [%rd34];
	mad.wide.u32 	%rd35, %r61, %r18, %rd47;
	shr.u64 	%rd47, %rd35, 32;
	add.s64 	%rd36, %rd3, %rd32;
	st.local.u32 	[%rd36], %rd35;
	add.s32 	%r86, %r86, 1;
	setp.ne.s32 	%p11, %r86, 6;
	@%p11 bra 	$L__BB6_13;
	shr.u32 	%r62, %r17, 23;
	st.local.u32 	[%rd3+24], %rd47;
	and.b32  	%r21, %r62, 31;
	and.b32  	%r63, %r62, 224;
	add.s32 	%r64, %r63, -128;
	shr.u32 	%r65, %r64, 5;
	mul.wide.u32 	%rd37, %r65, 4;
	sub.s64 	%rd14, %rd3, %rd37;
	ld.local.u32 	%r87, [%rd14+24];
	ld.local.u32 	%r88, [%rd14+20];
	setp.eq.s32 	%p12, %r21, 0;
	@%p12 bra 	$L__BB6_16;
	shf.l.wrap.b32 	%r87, %r88, %r87, %r21;
	ld.local.u32 	%r66, [%rd14+16];
	shf.l.wrap.b32 	%r88, %r66, %r88, %r21;
$L__BB6_16:
	shr.u32 	%r67, %r87, 30;
	shf.l.wrap.b32 	%r68, %r88, %r87, 2;
	shl.b32 	%r69, %r88, 2;
	shr.u32 	%r70, %r68, 31;
	add.s32 	%r71, %r70, %r67;
	neg.s32 	%r72, %r71;
	setp.lt.s32 	%p13, %r17, 0;
	selp.b32 	%r89, %r72, %r71, %p13;
	xor.b32  	%r73, %r68, %r17;
	shr.s32 	%r74, %r68, 31;
	xor.b32  	%r75, %r74, %r68;
	xor.b32  	%r76, %r74, %r69;
	cvt.u64.u32 	%rd38, %r75;
	shl.b64 	%rd39, %rd38, 32;
	cvt.u64.u32 	%rd40, %r76;
	or.b64  	%rd41, %rd39, %rd40;
	cvt.rn.f64.s64 	%fd3, %rd41;
	mul.f64 	%fd4, %fd3, 0d3BF921FB54442D19;
	cvt.rn.f32.f64 	%f45, %fd4;
	neg.f32 	%f46, %f45;
	setp.lt.s32 	%p14, %r73, 0;
	selp.f32 	%f77, %f46, %f45, %p14;
$L__BB6_17:
	mul.rn.f32 	%f48, %f77, %f77;
	and.b32  	%r78, %r89, 1;
	setp.eq.b32 	%p15, %r78, 1;
	selp.f32 	%f49, 0f3F800000, %f77, %p15;
	fma.rn.f32 	%f50, %f48, %f49, 0f00000000;
	fma.rn.f32 	%f51, %f48, 0f37CBAC00, 0fBAB607ED;
	selp.f32 	%f52, %f51, 0fB94D4153, %p15;
	selp.f32 	%f53, 0f3D2AAABB, 0f3C0885E4, %p15;
	fma.rn.f32 	%f54, %f52, %f48, %f53;
	selp.f32 	%f55, 0fBEFFFFFF, 0fBE2AAAA8, %p15;
	fma.rn.f32 	%f56, %f54, %f48, %f55;
	fma.rn.f32 	%f57, %f56, %f50, %f49;
	and.b32  	%r79, %r89, 2;
	setp.eq.s32 	%p16, %r79, 0;
	mov.f32 	%f58, 0f00000000;
	sub.f32 	%f59, %f58, %f57;
	selp.f32 	%f60, %f57, %f59, %p16;
	mul.f32 	%f61, %f75, %f60;
	mul.f32 	%f62, %f75, 0f40228F5C;
	sub.f32 	%f63, %f10, %f75;
	mul.f32 	%f64, %f62, %f63;
	mul.f32 	%f65, %f75, %f17;
	div.rn.f32 	%f66, %f65, 0f41A00000;
	add.f32 	%f72, %f72, %f66;
	div.rn.f32 	%f67, %f61, 0f41A00000;
	add.f32 	%f73, %f73, %f67;
	div.rn.f32 	%f68, %f11, 0f41A00000;
	add.f32 	%f74, %f74, %f68;
	div.rn.f32 	%f69, %f64, 0f41A00000;
	add.f32 	%f75, %f75, %f69;
	cvt.rn.f32.u32 	%f70, %r81;
	add.f32 	%f71, %f5, %f70;
	cvt.rzi.s32.f32 	%r80, %f71;
	mul.wide.s32 	%rd42, %r80, 16;
	add.s64 	%rd43, %rd1, %rd42;
	st.global.f32 	[%rd43], %f72;
	st.global.f32 	[%rd43+4], %f73;
	st.global.f32 	[%rd43+8], %f74;
	st.global.f32 	[%rd43+12], %f75;
	add.s32 	%r81, %r81, 1;
	setp.ne.s32 	%p17, %r81, 100;
	@%p17 bra 	$L__BB6_1;
	ret;

}
	// .globl	_Z7costFcnPfP5StateP5TrackS3_P3Obs
.visible .entry _Z7costFcnPfP5StateP5TrackS3_P3Obs(
	.param .u64 .ptr .align 1 _Z7costFcnPfP5StateP5TrackS3_P3Obs_param_0,
	.param .u64 .ptr .align 1 _Z7costFcnPfP5StateP5TrackS3_P3Obs_param_1,
	.param .u64 .ptr .align 1 _Z7costFcnPfP5StateP5TrackS3_P3Obs_param_2,
	.param .u64 .ptr .align 1 _Z7costFcnPfP5StateP5TrackS3_P3Obs_param_3,
	.param .u64 .ptr .align 1 _Z7costFcnPfP5StateP5TrackS3_P3Obs_param_4
)
{
	.local .align 4 .b8 	__local_depot7[28];
	.reg .b64 	%SP;
	.reg .b64 	%SPL;
	.reg .pred 	%p<199>;
	.reg .b32 	%r<280>;
	.reg .b32 	%f<486>;
	.reg .b64 	%rd<95>;
	.reg .b64 	%fd<105>;

	mov.u64 	%SPL, __local_depot7;
	ld.param.u64 	%rd34, [_Z7costFcnPfP5StateP5TrackS3_P3Obs_param_1];
	ld.param.u64 	%rd35, [_Z7costFcnPfP5StateP5TrackS3_P3Obs_param_2];
	ld.param.u64 	%rd36, [_Z7costFcnPfP5StateP5TrackS3_P3Obs_param_3];
	ld.param.u64 	%rd37, [_Z7costFcnPfP5StateP5TrackS3_P3Obs_param_4];
	cvta.to.global.u64 	%rd1, %rd37;
	cvta.to.global.u64 	%rd38, %rd36;
	cvta.to.global.u64 	%rd39, %rd35;
	cvta.to.global.u64 	%rd40, %rd34;
	add.u64 	%rd2, %SPL, 0;
	mov.u32 	%r72, %tid.x;
	mov.u32 	%r73, %ctaid.x;
	mov.u32 	%r74, %ntid.x;
	mad.lo.s32 	%r1, %r73, %r74, %r72;
	mul.wide.s32 	%rd42, %r1, 16;
	add.s64 	%rd43, %rd40, %rd42;
	ld.global.f32 	%f1, [%rd43];
	ld.global.f32 	%f2, [%rd43+4];
	ld.global.f32 	%f78, [%rd39];
	ld.global.f32 	%f79, [%rd39+4];
	mul.f32 	%f80, %f1, %f79;
	fma.rn.f32 	%f81, %f2, %f78, %f80;
	ld.global.f32 	%f82, [%rd39+8];
	add.f32 	%f3, %f82, %f81;
	ld.global.f32 	%f83, [%rd39+12];
	ld.global.f32 	%f84, [%rd39+16];
	mul.f32 	%f85, %f1, %f84;
	fma.rn.f32 	%f86, %f2, %f83, %f85;
	ld.global.f32 	%f87, [%rd39+20];
	add.f32 	%f4, %f87, %f86;
	ld.global.f32 	%f88, [%rd39+24];
	ld.global.f32 	%f89, [%rd39+28];
	mul.f32 	%f90, %f1, %f89;
	fma.rn.f32 	%f91, %f2, %f88, %f90;
	ld.global.f32 	%f92, [%rd39+32];
	add.f32 	%f5, %f92, %f91;
	ld.global.f32 	%f93, [%rd39+36];
	ld.global.f32 	%f94, [%rd39+40];
	mul.f32 	%f95, %f1, %f94;
	fma.rn.f32 	%f96, %f2, %f93, %f95;
	ld.global.f32 	%f97, [%rd39+44];
	add.f32 	%f6, %f97, %f96;
	ld.global.f32 	%f98, [%rd38];
	ld.global.f32 	%f7, [%rd38+4];
	mul.f32 	%f99, %f1, %f7;
	fma.rn.f32 	%f100, %f2, %f98, %f99;
	ld.global.f32 	%f101, [%rd38+8];
	add.f32 	%f8, %f101, %f100;
	ld.global.f32 	%f102, [%rd38+12];
	ld.global.f32 	%f9, [%rd38+16];
	mul.f32 	%f103, %f1, %f9;
	fma.rn.f32 	%f104, %f2, %f102, %f103;
	ld.global.f32 	%f105, [%rd38+20];
	add.f32 	%f106, %f105, %f104;
	ld.global.f32 	%f107, [%rd38+24];
	ld.global.f32 	%f11, [%rd38+28];
	mul.f32 	%f108, %f1, %f11;
	fma.rn.f32 	%f109, %f2, %f107, %f108;
	ld.global.f32 	%f110, [%rd38+32];
	add.f32 	%f111, %f110, %f109;
	ld.global.f32 	%f112, [%rd38+36];
	ld.global.f32 	%f13, [%rd38+40];
	mul.f32 	%f113, %f1, %f13;
	fma.rn.f32 	%f114, %f2, %f112, %f113;
	ld.global.f32 	%f115, [%rd38+44];
	add.f32 	%f116, %f115, %f114;
	setp.geu.f32 	%p4, %f8, 0f00000000;
	setp.geu.f32 	%p5, %f106, 0f00000000;
	or.pred  	%p6, %p4, %p5;
	setp.geu.f32 	%p7, %f111, 0f00000000;
	or.pred  	%p8, %p6, %p7;
	setp.leu.f32 	%p9, %f116, 0f00000000;
	or.pred  	%p10, %p8, %p9;
	@%p10 bra 	$L__BB7_10;
	neg.f32 	%f254, %f7;
	abs.f32 	%f255, %f254;
	setp.gt.f32 	%p144, %f255, 0f3F800000;
	rcp.approx.ftz.f32 	%f256, %f255;
	selp.f32 	%f257, %f256, %f255, %p144;
	mul.f32 	%f258, %f257, %f257;
	fma.rn.f32 	%f259, %f258, 0f3B2090AA, 0fBC6BE14F;
	fma.rn.f32 	%f260, %f259, %f258, 0f3D23397E;
	fma.rn.f32 	%f261, %f260, %f258, 0fBD948A7A;
	fma.rn.f32 	%f262, %f261, %f258, 0f3DD76B21;
	fma.rn.f32 	%f263, %f262, %f258, 0fBE111E88;
	fma.rn.f32 	%f264, %f263, %f258, 0f3E4CAF60;
	fma.rn.f32 	%f265, %f264, %f258, 0fBEAAAA27;
	mul.f32 	%f266, %f258, %f265;
	fma.rn.f32 	%f267, %f266, %f257, %f257;
	neg.f32 	%f268, %f267;
	fma.rn.f32 	%f269, 0f3F6EE581, 0f3FD774EB, %f268;
	selp.f32 	%f270, %f269, %f267, %p144;
	setp.num.f32 	%p145, %f255, %f255;
	copysign.f32 	%f271, %f254, %f270;
	selp.f32 	%f15, %f271, %f270, %p145;
	mul.f32 	%f272, %f15, 0f3F22F983;
	cvt.rni.s32.f32 	%r266, %f272;
	cvt.rn.f32.s32 	%f273, %r266;
	fma.rn.f32 	%f274, %f273, 0fBFC90FDA, %f15;
	fma.rn.f32 	%f275, %f273, 0fB3A22168, %f274;
	fma.rn.f32 	%f473, %f273, 0fA7C234C5, %f275;
	abs.f32 	%f17, %f15;
	setp.ltu.f32 	%p146, %f17, 0f47CE4780;
	@%p146 bra 	$L__BB7_9;
	setp.neu.f32 	%p147, %f17, 0f7F800000;
	@%p147 bra 	$L__BB7_4;
	mov.f32 	%f278, 0f00000000;
	mul.rn.f32 	%f473, %f15, %f278;
	mov.b32 	%r266, 0;
	bra.uni 	$L__BB7_9;
$L__BB7_4:
	mov.b32 	%r3, %f15;
	shl.b32 	%r208, %r3, 8;
	or.b32  	%r4, %r208, -2147483648;
	mov.b64 	%rd84, 0;
	mov.b32 	%r263, 0;
	mov.u64 	%rd82, __cudart_i2opi_f;
	mov.u64 	%rd83, %rd2;
$L__BB7_5:
	.pragma "nounroll";
	ld.global.nc.u32 	%r209, [%rd82];
	mad.wide.u32 	%rd70, %r209, %r4, %rd84;
	shr.u64 	%rd84, %rd70, 32;
	st.local.u32 	[%rd83], %rd70;
	add.s32 	%r263, %r263, 1;
	add.s64 	%rd83, %rd83, 4;
	add.s64 	%rd82, %rd82, 4;
	setp.ne.s32 	%p148, %r263, 6;
	@%p148 bra 	$L__BB7_5;
	shr.u32 	%r210, %r3, 23;
	st.local.u32 	[%rd2+24], %rd84;
	and.b32  	%r7, %r210, 31;
	and.b32  	%r211, %r210, 224;
	add.s32 	%r212, %r211, -128;
	shr.u32 	%r213, %r212, 5;
	mul.wide.u32 	%rd71, %r213, 4;
	sub.s64 	%rd9, %rd2, %rd71;
	ld.local.u32 	%r264, [%rd9+24];
	ld.local.u32 	%r265, [%rd9+20];
	setp.eq.s32 	%p149, %r7, 0;
	@%p149 bra 	$L__BB7_8;
	shf.l.wrap.b32 	%r264, %r265, %r264, %r7;
	ld.local.u32 	%r214, [%rd9+16];
	shf.l.wrap.b32 	%r265, %r214, %r265, %r7;
$L__BB7_8:
	shr.u32 	%r215, %r264, 30;
	shf.l.wrap.b32 	%r216, %r265, %r264, 2;
	shl.b32 	%r217, %r265, 2;
	shr.u32 	%r218, %r216, 31;
	add.s32 	%r219, %r218, %r215;
	neg.s32 	%r220, %r219;
	setp.lt.s32 	%p150, %r3, 0;
	selp.b32 	%r266, %r220, %r219, %p150;
	xor.b32  	%r221, %r216, %r3;
	shr.s32 	%r222, %r216, 31;
	xor.b32  	%r223, %r222, %r216;
	xor.b32  	%r224, %r222, %r217;
	cvt.u64.u32 	%rd72, %r223;
	shl.b64 	%rd73, %rd72, 32;
	cvt.u64.u32 	%rd74, %r224;
	or.b64  	%rd75, %rd73, %rd74;
	cvt.rn.f64.s64 	%fd92, %rd75;
	mul.f64 	%fd93, %fd92, 0d3BF921FB54442D19;
	cvt.rn.f32.f64 	%f276, %fd93;
	neg.f32 	%f277, %f276;
	setp.lt.s32 	%p151, %r221, 0;
	selp.f32 	%f473, %f277, %f276, %p151;
$L__BB7_9:
	add.s32 	%r226, %r266, 1;
	mul.rn.f32 	%f279, %f473, %f473;
	and.b32  	%r227, %r266, 1;
	setp.eq.b32 	%p152, %r227, 1;
	selp.f32 	%f280, %f473, 0f3F800000, %p152;
	fma.rn.f32 	%f281, %f279, %f280, 0f00000000;
	fma.rn.f32 	%f282, %f279, 0f37CBAC00, 0fBAB607ED;
	selp.f32 	%f283, 0fB94D4153, %f282, %p152;
	selp.f32 	%f284, 0f3C0885E4, 0f3D2AAABB, %p152;
	fma.rn.f32 	%f285, %f283, %f279, %f284;
	selp.f32 	%f286, 0fBE2AAAA8, 0fBEFFFFFF, %p152;
	fma.rn.f32 	%f287, %f285, %f279, %f286;
	fma.rn.f32 	%f288, %f287, %f281, %f280;
	and.b32  	%r228, %r226, 2;
	setp.eq.s32 	%p153, %r228, 0;
	mov.f32 	%f289, 0f00000000;
	sub.f32 	%f290, %f289, %f288;
	selp.f32 	%f291, %f288, %f290, %p153;
	cvt.f64.f32 	%fd94, %f291;
	rcp.rn.f64 	%fd95, %fd94;
	neg.f64 	%fd96, %fd95;
	abs.f32 	%f292, %f8;
	cvt.f64.f32 	%fd97, %f292;
	add.f64 	%fd98, %fd97, %fd96;
	cvt.rn.f32.f64 	%f293, %fd98;
	abs.f32 	%f477, %f293;
	bra.uni 	$L__BB7_60;
$L__BB7_10:
	setp.leu.f32 	%p11, %f116, 0f00000000;
	setp.geu.f32 	%p12, %f111, 0f00000000;
	setp.geu.f32 	%p13, %f8, 0f00000000;
	setp.leu.f32 	%p14, %f106, 0f00000000;
	or.pred  	%p15, %p13, %p12;
	or.pred  	%p16, %p15, %p14;
	or.pred  	%p17, %p16, %p11;
	@%p17 bra 	$L__BB7_16;
	cvt.f64.f32 	%fd74, %f8;
	{
	.reg .b32 %temp; 
	mov.b64 	{%temp, %r16}, %fd74;
	}
	mov.f64 	%fd75, 0d4000000000000000;
	{
	.reg .b32 %temp; 
	mov.b64 	{%temp, %r185}, %fd75;
	}
	and.b32  	%r18, %r185, 2146435072;
	setp.eq.s32 	%p124, %r18, 1062207488;
	abs.f64 	%fd76, %fd74;
	{ // callseq 4, 0
	.param .b64 param0;
	st.param.f64 	[param0], %fd76;
	.param .b64 retval0;
	call.uni (retval0), 
	__internal_accurate_pow, 
	(
	param0
	);
	ld.param.f64 	%fd78, [retval0];
	} // callseq 4
	setp.lt.s32 	%p125, %r16, 0;
	neg.f64 	%fd80, %fd78;
	selp.f64 	%fd81, %fd80, %fd78, %p124;
	selp.f64 	%fd99, %fd81, %fd78, %p125;
	add.f64 	%fd82, %fd74, 0d4000000000000000;
	{
	.reg .b32 %temp; 
	mov.b64 	{%temp, %r186}, %fd82;
	}
	and.b32  	%r187, %r186, 2146435072;
	setp.ne.s32 	%p126, %r187, 2146435072;
	setp.neu.f64 	%p127, %fd76, 0d7FF0000000000000;
	or.pred  	%p128, %p126, %p127;
	@%p128 bra 	$L__BB7_13;
	setp.lt.s32 	%p129, %r16, 0;
	setp.eq.s32 	%p130, %r18, 1062207488;
	setp.lt.s32 	%p131, %r185, 0;
	selp.b32 	%r189, 0, 2146435072, %p131;
	and.b32  	%r190, %r185, 2147483647;
	setp.ne.s32 	%p132, %r190, 1071644672;
	or.b32  	%r191, %r189, -2147483648;
	selp.b32 	%r192, %r191, %r189, %p132;
	selp.b32 	%r193, %r192, %r189, %p130;
	selp.b32 	%r194, %r193, %r189, %p129;
	mov.b32 	%r195, 0;
	mov.b64 	%fd99, {%r195, %r194};
$L__BB7_13:
	setp.eq.s32 	%p133, %r18, 1062207488;
	cvt.f64.f32 	%fd83, %f106;
	{
	.reg .b32 %temp; 
	mov.b64 	{%temp, %r19}, %fd83;
	}
	{ // callseq 5, 0
	.param .b64 param0;
	st.param.f64 	[param0], %fd83;
	.param .b64 retval0;
	call.uni (retval0), 
	__internal_accurate_pow, 
	(
	param0
	);
	ld.param.f64 	%fd84, [retval0];
	} // callseq 5
	setp.lt.s32 	%p134, %r19, 0;
	neg.f64 	%fd86, %fd84;
	selp.f64 	%fd87, %fd86, %fd84, %p133;
	selp.f64 	%fd100, %fd87, %fd84, %p134;
	add.f64 	%fd88, %fd83, 0d4000000000000000;
	{
	.reg .b32 %temp; 
	mov.b64 	{%temp, %r197}, %fd88;
	}
	and.b32  	%r198, %r197, 2146435072;
	setp.ne.s32 	%p135, %r198, 2146435072;
	setp.neu.f32 	%p136, %f106, 0f7F800000;
	or.pred  	%p137, %p135, %p136;
	@%p137 bra 	$L__BB7_15;
	setp.lt.s32 	%p138, %r19, 0;
	setp.eq.s32 	%p139, %r18, 1062207488;
	setp.lt.s32 	%p140, %r185, 0;
	selp.b32 	%r200, 0, 2146435072, %p140;
	and.b32  	%r201, %r185, 2147483647;
	setp.ne.s32 	%p141, %r201, 1071644672;
	or.b32  	%r202, %r200, -2147483648;
	selp.b32 	%r203, %r202, %r200, %p141;
	selp.b32 	%r204, %r203, %r200, %p139;
	selp.b32 	%r205, %r204, %r200, %p138;
	mov.b32 	%r206, 0;
	mov.b64 	%fd100, {%r206, %r205};
$L__BB7_15:
	setp.eq.f32 	%p142, %f106, 0f3F800000;
	selp.f64 	%fd89, 0d3FF0000000000000, %fd100, %p142;
	setp.eq.f32 	%p143, %f8, 0f3F800000;
	selp.f64 	%fd90, 0d3FF0000000000000, %fd99, %p143;
	add.f64 	%fd91, %fd90, %fd89;
	cvt.rn.f32.f64 	%f251, %fd91;
	sqrt.rn.f32 	%f252, %f251;
	add.f32 	%f253, %f252, 0fBF800000;
	abs.f32 	%f477, %f253;
	bra.uni 	$L__BB7_60;
$L__BB7_16:
	setp.gt.f32 	%p18, %f106, 0f00000000;
	setp.leu.f32 	%p19, %f116, 0f00000000;
	setp.geu.f32 	%p20, %f111, 0f00000000;
	setp.gt.f32 	%p21, %f8, 0f00000000;
	and.pred  	%p1, %p21, %p18;
	not.pred 	%p22, %p1;
	or.pred  	%p23, %p22, %p20;
	or.pred  	%p24, %p23, %p19;
	@%p24 bra 	$L__BB7_26;
	neg.f32 	%f211, %f9;
	abs.f32 	%f212, %f211;
	setp.gt.f32 	%p114, %f212, 0f3F800000;
	rcp.approx.ftz.f32 	%f213, %f212;
	selp.f32 	%f214, %f213, %f212, %p114;
	mul.f32 	%f215, %f214, %f214;
	fma.rn.f32 	%f216, %f215, 0f3B2090AA, 0fBC6BE14F;
	fma.rn.f32 	%f217, %f216, %f215, 0f3D23397E;
	fma.rn.f32 	%f218, %f217, %f215, 0fBD948A7A;
	fma.rn.f32 	%f219, %f218, %f215, 0f3DD76B21;
	fma.rn.f32 	%f220, %f219, %f215, 0fBE111E88;
	fma.rn.f32 	%f221, %f220, %f215, 0f3E4CAF60;
	fma.rn.f32 	%f222, %f221, %f215, 0fBEAAAA27;
	mul.f32 	%f223, %f215, %f222;
	fma.rn.f32 	%f224, %f223, %f214, %f214;
	neg.f32 	%f225, %f224;
	fma.rn.f32 	%f226, 0f3F6EE581, 0f3FD774EB, %f225;
	selp.f32 	%f227, %f226, %f224, %p114;
	setp.num.f32 	%p115, %f212, %f212;
	copysign.f32 	%f228, %f211, %f227;
	selp.f32 	%f23, %f228, %f227, %p115;
	mul.f32 	%f229, %f23, 0f3F22F983;
	cvt.rni.s32.f32 	%r270, %f229;
	cvt.rn.f32.s32 	%f230, %r270;
	fma.rn.f32 	%f231, %f230, 0fBFC90FDA, %f23;
	fma.rn.f32 	%f232, %f230, 0fB3A22168, %f231;
	fma.rn.f32 	%f474, %f230, 0fA7C234C5, %f232;
	abs.f32 	%f25, %f23;
	setp.ltu.f32 	%p116, %f25, 0f47CE4780;
	@%p116 bra 	$L__BB7_25;
	setp.neu.f32 	%p117, %f25, 0f7F800000;
	@%p117 bra 	$L__BB7_20;
	mov.f32 	%f235, 0f00000000;
	mul.rn.f32 	%f474, %f23, %f235;
	mov.b32 	%r270, 0;
	bra.uni 	$L__BB7_25;
$L__BB7_20:
	mov.b32 	%r21, %f23;
	shl.b32 	%r164, %r21, 8;
	or.b32  	%r22, %r164, -2147483648;
	mov.b64 	%rd87, 0;
	mov.b32 	%r267, 0;
	mov.u64 	%rd85, __cudart_i2opi_f;
	mov.u64 	%rd86, %rd2;
$L__BB7_21:
	.pragma "nounroll";
	ld.global.nc.u32 	%r165, [%rd85];
	mad.wide.u32 	%rd62, %r165, %r22, %rd87;
	shr.u64 	%rd87, %rd62, 32;
	st.local.u32 	[%rd86], %rd62;
	add.s32 	%r267, %r267, 1;
	add.s64 	%rd86, %rd86, 4;
	add.s64 	%rd85, %rd85, 4;
	setp.ne.s32 	%p118, %r267, 6;
	@%p118 bra 	$L__BB7_21;
	shr.u32 	%r166, %r21, 23;
	st.local.u32 	[%rd2+24], %rd87;
	and.b32  	%r25, %r166, 31;
	and.b32  	%r167, %r166, 224;
	add.s32 	%r168, %r167, -128;
	shr.u32 	%r169, %r168, 5;
	mul.wide.u32 	%rd63, %r169, 4;
	sub.s64 	%rd16, %rd2, %rd63;
	ld.local.u32 	%r268, [%rd16+24];
	ld.local.u32 	%r269, [%rd16+20];
	setp.eq.s32 	%p119, %r25, 0;
	@%p119 bra 	$L__BB7_24;
	shf.l.wrap.b32 	%r268, %r269, %r268, %r25;
	ld.local.u32 	%r170, [%rd16+16];
	shf.l.wrap.b32 	%r269, %r170, %r269, %r25;
$L__BB7_24:
	shr.u32 	%r171, %r268, 30;
	shf.l.wrap.b32 	%r172, %r269, %r268, 2;
	shl.b32 	%r173, %r269, 2;
	shr.u32 	%r174, %r172, 31;
	add.s32 	%r175, %r174, %r171;
	neg.s32 	%r176, %r175;
	setp.lt.s32 	%p120, %r21, 0;
	selp.b32 	%r270, %r176, %r175, %p120;
	xor.b32  	%r177, %r172, %r21;
	shr.s32 	%r178, %r172, 31;
	xor.b32  	%r179, %r178, %r172;
	xor.b32  	%r180, %r178, %r173;
	cvt.u64.u32 	%rd64, %r179;
	shl.b64 	%rd65, %rd64, 32;
	cvt.u64.u32 	%rd66, %r180;
	or.b64  	%rd67, %rd65, %rd66;
	cvt.rn.f64.s64 	%fd67, %rd67;
	mul.f64 	%fd68, %fd67, 0d3BF921FB54442D19;
	cvt.rn.f32.f64 	%f233, %fd68;
	neg.f32 	%f234, %f233;
	setp.lt.s32 	%p121, %r177, 0;
	selp.f32 	%f474, %f234, %f233, %p121;
$L__BB7_25:
	add.s32 	%r182, %r270, 1;
	mul.rn.f32 	%f236, %f474, %f474;
	and.b32  	%r183, %r270, 1;
	setp.eq.b32 	%p122, %r183, 1;
	selp.f32 	%f237, %f474, 0f3F800000, %p122;
	fma.rn.f32 	%f238, %f236, %f237, 0f00000000;
	fma.rn.f32 	%f239, %f236, 0f37CBAC00, 0fBAB607ED;
	selp.f32 	%f240, 0fB94D4153, %f239, %p122;
	selp.f32 	%f241, 0f3C0885E4, 0f3D2AAABB, %p122;
	fma.rn.f32 	%f242, %f240, %f236, %f241;
	selp.f32 	%f243, 0fBE2AAAA8, 0fBEFFFFFF, %p122;
	fma.rn.f32 	%f244, %f242, %f236, %f243;
	fma.rn.f32 	%f245, %f244, %f238, %f237;
	and.b32  	%r184, %r182, 2;
	setp.eq.s32 	%p123, %r184, 0;
	mov.f32 	%f246, 0f00000000;
	sub.f32 	%f247, %f246, %f245;
	selp.f32 	%f248, %f245, %f247, %p123;
	cvt.f64.f32 	%fd69, %f248;
	rcp.rn.f64 	%fd70, %fd69;
	neg.f64 	%fd71, %fd70;
	abs.f32 	%f249, %f106;
	cvt.f64.f32 	%fd72, %f249;
	add.f64 	%fd73, %fd72, %fd71;
	cvt.rn.f32.f64 	%f250, %fd73;
	abs.f32 	%f477, %f250;
	bra.uni 	$L__BB7_60;
$L__BB7_26:
	setp.leu.f32 	%p25, %f116, 0f00000000;
	setp.leu.f32 	%p26, %f111, 0f00000000;
	or.pred  	%p28, %p22, %p26;
	or.pred  	%p29, %p28, %p25;
	@%p29 bra 	$L__BB7_32;
	cvt.f64.f32 	%fd51, %f106;
	{
	.reg .b32 %temp; 
	mov.b64 	{%temp, %r34}, %fd51;
	}
	mov.f64 	%fd52, 0d4000000000000000;
	{
	.reg .b32 %temp; 
	mov.b64 	{%temp, %r141}, %fd52;
	}
	and.b32  	%r36, %r141, 2146435072;
	setp.eq.s32 	%p94, %r36, 1062207488;
	{ // callseq 2, 0
	.param .b64 param0;
	st.param.f64 	[param0], %fd51;
	.param .b64 retval0;
	call.uni (retval0), 
	__internal_accurate_pow, 
	(
	param0
	);
	ld.param.f64 	%fd53, [retval0];
	} // callseq 2
	setp.lt.s32 	%p95, %r34, 0;
	neg.f64 	%fd55, %fd53;
	selp.f64 	%fd56, %fd55, %fd53, %p94;
	selp.f64 	%fd101, %fd56, %fd53, %p95;
	add.f64 	%fd57, %fd51, 0d4000000000000000;
	{
	.reg .b32 %temp; 
	mov.b64 	{%temp, %r142}, %fd57;
	}
	and.b32  	%r143, %r142, 2146435072;
	setp.ne.s32 	%p96, %r143, 2146435072;
	setp.neu.f32 	%p97, %f106, 0f7F800000;
	or.pred  	%p98, %p96, %p97;
	@%p98 bra 	$L__BB7_29;
	setp.lt.s32 	%p99, %r34, 0;
	setp.eq.s32 	%p100, %r36, 1062207488;
	setp.lt.s32 	%p101, %r141, 0;
	selp.b32 	%r145, 0, 2146435072, %p101;
	and.b32  	%r146, %r141, 2147483647;
	setp.ne.s32 	%p102, %r146, 1071644672;
	or.b32  	%r147, %r145, -2147483648;
	selp.b32 	%r148, %r147, %r145, %p102;
	selp.b32 	%r149, %r148, %r145, %p100;
	selp.b32 	%r150, %r149, %r145, %p99;
	mov.b32 	%r151, 0;
	mov.b64 	%fd101, {%r151, %r150};
$L__BB7_29:
	setp.eq.s32 	%p103, %r36, 1062207488;
	cvt.f64.f32 	%fd58, %f111;
	{
	.reg .b32 %temp; 
	mov.b64 	{%temp, %r37}, %fd58;
	}
	{ // callseq 3, 0
	.param .b64 param0;
	st.param.f64 	[param0], %fd58;
	.param .b64 retval0;
	call.uni (retval0), 
	__internal_accurate_pow, 
	(
	param0
	);
	ld.param.f64 	%fd59, [retval0];
	} // callseq 3
	setp.lt.s32 	%p104, %r37, 0;
	neg.f64 	%fd61, %fd59;
	selp.f64 	%fd62, %fd61, %fd59, %p103;
	selp.f64 	%fd102, %fd62, %fd59, %p104;
	add.f64 	%fd63, %fd58, 0d4000000000000000;
	{
	.reg .b32 %temp; 
	mov.b64 	{%temp, %r153}, %fd63;
	}
	and.b32  	%r154, %r153, 2146435072;
	setp.ne.s32 	%p105, %r154, 2146435072;
	setp.neu.f32 	%p106, %f111, 0f7F800000;
	or.pred  	%p107, %p105, %p106;
	@%p107 bra 	$L__BB7_31;
	setp.lt.s32 	%p108, %r37, 0;
	setp.eq.s32 	%p109, %r36, 1062207488;
	setp.lt.s32 	%p110, %r141, 0;
	selp.b32 	%r156, 0, 2146435072, %p110;
	and.b32  	%r157, %r141, 2147483647;
	setp.ne.s32 	%p111, %r157, 1071644672;
	or.b32  	%r158, %r156, -2147483648;
	selp.b32 	%r159, %r158, %r156, %p111;
	selp.b32 	%r160, %r159, %r156, %p109;
	selp.b32 	%r161, %r160, %r156, %p108;
	mov.b32 	%r162, 0;
	mov.b64 	%fd102, {%r162, %r161};
$L__BB7_31:
	setp.eq.f32 	%p112, %f111, 0f3F800000;
	selp.f64 	%fd64, 0d3FF0000000000000, %fd102, %p112;
	setp.eq.f32 	%p113, %f106, 0f3F800000;
	selp.f64 	%fd65, 0d3FF0000000000000, %fd101, %p113;
	add.f64 	%fd66, %fd65, %fd64;
	cvt.rn.f32.f64 	%f208, %fd66;
	sqrt.rn.f32 	%f209, %f208;
	add.f32 	%f210, %f209, 0fBF800000;
	abs.f32 	%f477, %f210;
	bra.uni 	$L__BB7_60;
$L__BB7_32:
	setp.gt.f32 	%p30, %f111, 0f00000000;
	setp.gt.f32 	%p31, %f8, 0f00000000;
	setp.leu.f32 	%p32, %f116, 0f00000000;
	setp.lt.f32 	%p33, %f106, 0f00000000;
	and.pred  	%p2, %p31, %p33;
	and.pred  	%p3, %p2, %p30;
	not.pred 	%p34, %p3;
	or.pred  	%p35, %p34, %p32;
	@%p35 bra 	$L__BB7_42;
	neg.f32 	%f168, %f11;
	abs.f32 	%f169, %f168;
	setp.gt.f32 	%p84, %f169, 0f3F800000;
	rcp.approx.ftz.f32 	%f170, %f169;
	selp.f32 	%f171, %f170, %f169, %p84;
	mul.f32 	%f172, %f171, %f171;
	fma.rn.f32 	%f173, %f172, 0f3B2090AA, 0fBC6BE14F;
	fma.rn.f32 	%f174, %f173, %f172, 0f3D23397E;
	fma.rn.f32 	%f175, %f174, %f172, 0fBD948A7A;
	fma.rn.f32 	%f176, %f175, %f172, 0f3DD76B21;
	fma.rn.f32 	%f177, %f176, %f172, 0fBE111E88;
	fma.rn.f32 	%f178, %f177, %f172, 0f3E4CAF60;
	fma.rn.f32 	%f179, %f178, %f172, 0fBEAAAA27;
	mul.f32 	%f180, %f172, %f179;
	fma.rn.f32 	%f181, %f180, %f171, %f171;
	neg.f32 	%f182, %f181;
	fma.rn.f32 	%f183, 0f3F6EE581, 0f3FD774EB, %f182;
	selp.f32 	%f184, %f183, %f181, %p84;
	setp.num.f32 	%p85, %f169, %f169;
	copysign.f32 	%f185, %f168, %f184;
	selp.f32 	%f31, %f185, %f184, %p85;
	mul.f32 	%f186, %f31, 0f3F22F983;
	cvt.rni.s32.f32 	%r274, %f186;
	cvt.rn.f32.s32 	%f187, %r274;
	fma.rn.f32 	%f188, %f187, 0fBFC90FDA, %f31;
	fma.rn.f32 	%f189, %f187, 0fB3A22168, %f188;
	fma.rn.f32 	%f475, %f187, 0fA7C234C5, %f189;
	abs.f32 	%f33, %f31;
	setp.ltu.f32 	%p86, %f33, 0f47CE4780;
	@%p86 bra 	$L__BB7_41;
	setp.neu.f32 	%p87, %f33, 0f7F800000;
	@%p87 bra 	$L__BB7_36;
	mov.f32 	%f192, 0f00000000;
	mul.rn.f32 	%f475, %f31, %f192;
	mov.b32 	%r274, 0;
	bra.uni 	$L__BB7_41;
$L__BB7_36:
	mov.b32 	%r39, %f31;
	shl.b32 	%r120, %r39, 8;
	or.b32  	%r40, %r120, -2147483648;
	mov.b64 	%rd90, 0;
	mov.b32 	%r271, 0;
	mov.u64 	%rd88, __cudart_i2opi_f;
	mov.u64 	%rd89, %rd2;
$L__BB7_37:
	.pragma "nounroll";
	ld.global.nc.u32 	%r121, [%rd88];
	mad.wide.u32 	%rd54, %r121, %r40, %rd90;
	shr.u64 	%rd90, %rd54, 32;
	st.local.u32 	[%rd89], %rd54;
	add.s32 	%r271, %r271, 1;
	add.s64 	%rd89, %rd89, 4;
	add.s64 	%rd88, %rd88, 4;
	setp.ne.s32 	%p88, %r271, 6;
	@%p88 bra 	$L__BB7_37;
	shr.u32 	%r122, %r39, 23;
	st.local.u32 	[%rd2+24], %rd90;
	and.b32  	%r43, %r122, 31;
	and.b32  	%r123, %r122, 224;
	add.s32 	%r124, %r123, -128;
	shr.u32 	%r125, %r124, 5;
	mul.wide.u32 	%rd55, %r125, 4;
	sub.s64 	%rd23, %rd2, %rd55;
	ld.local.u32 	%r272, [%rd23+24];
	ld.local.u32 	%r273, [%rd23+20];
	setp.eq.s32 	%p89, %r43, 0;
	@%p89 bra 	$L__BB7_40;
	shf.l.wrap.b32 	%r272, %r273, %r272, %r43;
	ld.local.u32 	%r126, [%rd23+16];
	shf.l.wrap.b32 	%r273, %r126, %r273, %r43;
$L__BB7_40:
	shr.u32 	%r127, %r272, 30;
	shf.l.wrap.b32 	%r128, %r273, %r272, 2;
	shl.b32 	%r129, %r273, 2;
	shr.u32 	%r130, %r128, 31;
	add.s32 	%r131, %r130, %r127;
	neg.s32 	%r132, %r131;
	setp.lt.s32 	%p90, %r39, 0;
	selp.b32 	%r274, %r132, %r131, %p90;
	xor.b32  	%r133, %r128, %r39;
	shr.s32 	%r134, %r128, 31;
	xor.b32  	%r135, %r134, %r128;
	xor.b32  	%r136, %r134, %r129;
	cvt.u64.u32 	%rd56, %r135;
	shl.b64 	%rd57, %rd56, 32;
	cvt.u64.u32 	%rd58, %r136;
	or.b64  	%rd59, %rd57, %rd58;
	cvt.rn.f64.s64 	%fd44, %rd59;
	mul.f64 	%fd45, %fd44, 0d3BF921FB54442D19;
	cvt.rn.f32.f64 	%f190, %fd45;
	neg.f32 	%f191, %f190;
	setp.lt.s32 	%p91, %r133, 0;
	selp.f32 	%f475, %f191, %f190, %p91;
$L__BB7_41:
	add.s32 	%r138, %r274, 1;
	mul.rn.f32 	%f193, %f475, %f475;
	and.b32  	%r139, %r274, 1;
	setp.eq.b32 	%p92, %r139, 1;
	selp.f32 	%f194, %f475, 0f3F800000, %p92;
	fma.rn.f32 	%f195, %f193, %f194, 0f00000000;
	fma.rn.f32 	%f196, %f193, 0f37CBAC00, 0fBAB607ED;
	selp.f32 	%f197, 0fB94D4153, %f196, %p92;
	selp.f32 	%f198, 0f3C0885E4, 0f3D2AAABB, %p92;
	fma.rn.f32 	%f199, %f197, %f193, %f198;
	selp.f32 	%f200, 0fBE2AAAA8, 0fBEFFFFFF, %p92;
	fma.rn.f32 	%f201, %f199, %f193, %f200;
	fma.rn.f32 	%f202, %f201, %f195, %f194;
	and.b32  	%r140, %r138, 2;
	setp.eq.s32 	%p93, %r140, 0;
	mov.f32 	%f203, 0f00000000;
	sub.f32 	%f204, %f203, %f202;
	selp.f32 	%f205, %f202, %f204, %p93;
	cvt.f64.f32 	%fd46, %f205;
	rcp.rn.f64 	%fd47, %fd46;
	neg.f64 	%fd48, %fd47;
	abs.f32 	%f206, %f111;
	cvt.f64.f32 	%fd49, %f206;
	add.f64 	%fd50, %fd49, %fd48;
	cvt.rn.f32.f64 	%f207, %fd50;
	abs.f32 	%f477, %f207;
	bra.uni 	$L__BB7_60;
$L__BB7_42:
	setp.geu.f32 	%p36, %f116, 0f00000000;
	or.pred  	%p38, %p34, %p36;
	@%p38 bra 	$L__BB7_48;
	cvt.f64.f32 	%fd26, %f111;
	{
	.reg .b32 %temp; 
	mov.b64 	{%temp, %r52}, %fd26;
	}
	mov.f64 	%fd27, 0d4000000000000000;
	{
	.reg .b32 %temp; 
	mov.b64 	{%temp, %r97}, %fd27;
	}
	and.b32  	%r54, %r97, 2146435072;
	setp.eq.s32 	%p64, %r54, 1062207488;
	{ // callseq 0, 0
	.param .b64 param0;
	st.param.f64 	[param0], %fd26;
	.param .b64 retval0;
	call.uni (retval0), 
	__internal_accurate_pow, 
	(
	param0
	);
	ld.param.f64 	%fd28, [retval0];
	} // callseq 0
	setp.lt.s32 	%p65, %r52, 0;
	neg.f64 	%fd30, %fd28;
	selp.f64 	%fd31, %fd30, %fd28, %p64;
	selp.f64 	%fd103, %fd31, %fd28, %p65;
	add.f64 	%fd32, %fd26, 0d4000000000000000;
	{
	.reg .b32 %temp; 
	mov.b64 	{%temp, %r98}, %fd32;
	}
	and.b32  	%r99, %r98, 2146435072;
	setp.ne.s32 	%p66, %r99, 2146435072;
	setp.neu.f32 	%p67, %f111, 0f7F800000;
	or.pred  	%p68, %p66, %p67;
	@%p68 bra 	$L__BB7_45;
	setp.lt.s32 	%p69, %r52, 0;
	setp.eq.s32 	%p70, %r54, 1062207488;
	setp.lt.s32 	%p71, %r97, 0;
	selp.b32 	%r101, 0, 2146435072, %p71;
	and.b32  	%r102, %r97, 2147483647;
	setp.ne.s32 	%p72, %r102, 1071644672;
	or.b32  	%r103, %r101, -2147483648;
	selp.b32 	%r104, %r103, %r101, %p72;
	selp.b32 	%r105, %r104, %r101, %p70;
	selp.b32 	%r106, %r105, %r101, %p69;
	mov.b32 	%r107, 0;
	mov.b64 	%fd103, {%r107, %r106};
$L__BB7_45:
	setp.eq.s32 	%p73, %r54, 1062207488;
	cvt.f64.f32 	%fd33, %f116;
	{
	.reg .b32 %temp; 
	mov.b64 	{%temp, %r55}, %fd33;
	}
	abs.f64 	%fd34, %fd33;
	{ // callseq 1, 0
	.param .b64 param0;
	st.param.f64 	[param0], %fd34;
	.param .b64 retval0;
	call.uni (retval0), 
	__internal_accurate_pow, 
	(
	param0
	);
	ld.param.f64 	%fd36, [retval0];
	} // callseq 1
	setp.lt.s32 	%p74, %r55, 0;
	neg.f64 	%fd38, %fd36;
	selp.f64 	%fd39, %fd38, %fd36, %p73;
	selp.f64 	%fd104, %fd39, %fd36, %p74;
	add.f64 	%fd40, %fd33, 0d4000000000000000;
	{
	.reg .b32 %temp; 
	mov.b64 	{%temp, %r109}, %fd40;
	}
	and.b32  	%r110, %r109, 2146435072;
	setp.ne.s32 	%p75, %r110, 2146435072;
	setp.neu.f64 	%p76, %fd34, 0d7FF0000000000000;
	or.pred  	%p77, %p75, %p76;
	@%p77 bra 	$L__BB7_47;
	setp.lt.s32 	%p78, %r55, 0;
	setp.eq.s32 	%p79, %r54, 1062207488;
	setp.lt.s32 	%p80, %r97, 0;
	selp.b32 	%r112, 0, 2146435072, %p80;
	and.b32  	%r113, %r97, 2147483647;
	setp.ne.s32 	%p81, %r113, 1071644672;
	or.b32  	%r114, %r112, -2147483648;
	selp.b32 	%r115, %r114, %r112, %p81;
	selp.b32 	%r116, %r115, %r112, %p79;
	selp.b32 	%r117, %r116, %r112, %p78;
	mov.b32 	%r118, 0;
	mov.b64 	%fd104, {%r118, %r117};
$L__BB7_47:
	setp.eq.f32 	%p82, %f116, 0f3F800000;
	selp.f64 	%fd41, 0d3FF0000000000000, %fd104, %p82;
	setp.eq.f32 	%p83, %f111, 0f3F800000;
	selp.f64 	%fd42, 0d3FF0000000000000, %fd103, %p83;
	add.f64 	%fd43, %fd42, %fd41;
	cvt.rn.f32.f64 	%f165, %fd43;
	sqrt.rn.f32 	%f166, %f165;
	add.f32 	%f167, %f166, 0fBF800000;
	abs.f32 	%f477, %f167;
	bra.uni 	$L__BB7_60;
$L__BB7_48:
	setp.geu.f32 	%p39, %f116, 0f00000000;
	setp.geu.f32 	%p40, %f111, 0f00000000;
	not.pred 	%p41, %p2;
	or.pred  	%p42, %p41, %p40;
	or.pred  	%p43, %p42, %p39;
	@%p43 bra 	$L__BB7_58;
	neg.f32 	%f125, %f13;
	abs.f32 	%f126, %f125;
	setp.gt.f32 	%p54, %f126, 0f3F800000;
	rcp.approx.ftz.f32 	%f127, %f126;
	selp.f32 	%f128, %f127, %f126, %p54;
	mul.f32 	%f129, %f128, %f128;
	fma.rn.f32 	%f130, %f129, 0f3B2090AA, 0fBC6BE14F;
	fma.rn.f32 	%f131, %f130, %f129, 0f3D23397E;
	fma.rn.f32 	%f132, %f131, %f129, 0fBD948A7A;
	fma.rn.f32 	%f133, %f132, %f129, 0f3DD76B21;
	fma.rn.f32 	%f134, %f133, %f129, 0fBE111E88;
	fma.rn.f32 	%f135, %f134, %f129, 0f3E4CAF60;
	fma.rn.f32 	%f136, %f135, %f129, 0fBEAAAA27;
	mul.f32 	%f137, %f129, %f136;
	fma.rn.f32 	%f138, %f137, %f128, %f128;
	neg.f32 	%f139, %f138;
	fma.rn.f32 	%f140, 0f3F6EE581, 0f3FD774EB, %f139;
	selp.f32 	%f141, %f140, %f138, %p54;
	setp.num.f32 	%p55, %f126, %f126;
	copysign.f32 	%f142, %f125, %f141;
	selp.f32 	%f39, %f142, %f141, %p55;
	mul.f32 	%f143, %f39, 0f3F22F983;
	cvt.rni.s32.f32 	%r278, %f143;
	cvt.rn.f32.s32 	%f144, %r278;
	fma.rn.f32 	%f145, %f144, 0fBFC90FDA, %f39;
	fma.rn.f32 	%f146, %f144, 0fB3A22168, %f145;
	fma.rn.f32 	%f476, %f144, 0fA7C234C5, %f146;
	abs.f32 	%f41, %f39;
	setp.ltu.f32 	%p56, %f41, 0f47CE4780;
	@%p56 bra 	$L__BB7_57;
	setp.neu.f32 	%p57, %f41, 0f7F800000;
	@%p57 bra 	$L__BB7_52;
	mov.f32 	%f149, 0f00000000;
	mul.rn.f32 	%f476, %f39, %f149;
	mov.b32 	%r278, 0;
	bra.uni 	$L__BB7_57;
$L__BB7_52:
	mov.b32 	%r57, %f39;
	shl.b32 	%r76, %r57, 8;
	or.b32  	%r58, %r76, -2147483648;
	mov.b64 	%rd93, 0;
	mov.b32 	%r275, 0;
	mov.u64 	%rd91, __cudart_i2opi_f;
	mov.u64 	%rd92, %rd2;
$L__BB7_53:
	.pragma "nounroll";
	ld.global.nc.u32 	%r77, [%rd91];
	mad.wide.u32 	%rd46, %r77, %r58, %rd93;
	shr.u64 	%rd93, %rd46, 32;
	st.local.u32 	[%rd92], %rd46;
	add.s32 	%r275, %r275, 1;
	add.s64 	%rd92, %rd92, 4;
	add.s64 	%rd91, %rd91, 4;
	setp.ne.s32 	%p58, %r275, 6;
	@%p58 bra 	$L__BB7_53;
	shr.u32 	%r78, %r57, 23;
	st.local.u32 	[%rd2+24], %rd93;
	and.b32  	%r61, %r78, 31;
	and.b32  	%r79, %r78, 224;
	add.s32 	%r80, %r79, -128;
	shr.u32 	%r81, %r80, 5;
	mul.wide.u32 	%rd47, %r81, 4;
	sub.s64 	%rd30, %rd2, %rd47;
	ld.local.u32 	%r276, [%rd30+24];
	ld.local.u32 	%r277, [%rd30+20];
	setp.eq.s32 	%p59, %r61, 0;
	@%p59 bra 	$L__BB7_56;
	shf.l.wrap.b32 	%r276, %r277, %r276, %r61;
	ld.local.u32 	%r82, [%rd30+16];
	shf.l.wrap.b32 	%r277, %r82, %r277, %r61;
$L__BB7_56:
	shr.u32 	%r83, %r276, 30;
	shf.l.wrap.b32 	%r84, %r277, %r276, 2;
	shl.b32 	%r85, %r277, 2;
	shr.u32 	%r86, %r84, 31;
	add.s32 	%r87, %r86, %r83;
	neg.s32 	%r88, %r87;
	setp.lt.s32 	%p60, %r57, 0;
	selp.b32 	%r278, %r88, %r87, %p60;
	xor.b32  	%r89, %r84, %r57;
	shr.s32 	%r90, %r84, 31;
	xor.b32  	%r91, %r90, %r84;
	xor.b32  	%r92, %r90, %r85;
	cvt.u64.u32 	%rd48, %r91;
	shl.b64 	%rd49, %rd48, 32;
	cvt.u64.u32 	%rd50, %r92;
	or.b64  	%rd51, %rd49, %rd50;
	cvt.rn.f64.s64 	%fd19, %rd51;
	mul.f64 	%fd20, %fd19, 0d3BF921FB54442D19;
	cvt.rn.f32.f64 	%f147, %fd20;
	neg.f32 	%f148, %f147;
	setp.lt.s32 	%p61, %r89, 0;
	selp.f32 	%f476, %f148, %f147, %p61;
$L__BB7_57:
	add.s32 	%r94, %r278, 1;
	mul.rn.f32 	%f150, %f476, %f476;
	and.b32  	%r95, %r278, 1;
	setp.eq.b32 	%p62, %r95, 1;
	selp.f32 	%f151, %f476, 0f3F800000, %p62;
	fma.rn.f32 	%f152, %f150, %f151, 0f00000000;
	fma.rn.f32 	%f153, %f150, 0f37CBAC00, 0fBAB607ED;
	selp.f32 	%f154, 0fB94D4153, %f153, %p62;
	selp.f32 	%f155, 0f3C0885E4, 0f3D2AAABB, %p62;
	fma.rn.f32 	%f156, %f154, %f150, %f155;
	selp.f32 	%f157, 0fBE2AAAA8, 0fBEFFFFFF, %p62;
	fma.rn.f32 	%f158, %f156, %f150, %f157;
	fma.rn.f32 	%f159, %f158, %f152, %f151;
	and.b32  	%r96, %r94, 2;
	setp.eq.s32 	%p63, %r96, 0;
	mov.f32 	%f160, 0f00000000;
	sub.f32 	%f161, %f160, %f159;
	selp.f32 	%f162, %f159, %f161, %p63;
	cvt.f64.f32 	%fd21, %f162;
	rcp.rn.f64 	%fd22, %fd21;
	neg.f64 	%fd23, %fd22;
	abs.f32 	%f163, %f116;
	cvt.f64.f32 	%fd24, %f163;
	add.f64 	%fd25, %fd24, %fd23;
	cvt.rn.f32.f64 	%f164, %fd25;
	abs.f32 	%f477, %f164;
	bra.uni 	$L__BB7_60;
$L__BB7_58:
	setp.neu.f32 	%p44, %f8, 0f00000000;
	setp.neu.f32 	%p45, %f106, 0f00000000;
	and.pred  	%p46, %p44, %p45;
	setp.neu.f32 	%p47, %f111, 0f00000000;
	and.pred  	%p48, %p46, %p47;
	setp.neu.f32 	%p49, %f116, 0f00000000;
	mov.f32 	%f477, 0f00000000;
	and.pred  	%p50, %p48, %p49;
	@%p50 bra 	$L__BB7_60;
	abs.f32 	%f118, %f8;
	abs.f32 	%f119, %f106;
	setp.gt.f32 	%p51, %f118, %f119;
	selp.f32 	%f120, %f119, %f118, %p51;
	abs.f32 	%f121, %f111;
	setp.gt.f32 	%p52, %f120, %f121;
	selp.f32 	%f122, %f121, %f120, %p52;
	abs.f32 	%f123, %f116;
	setp.gt.f32 	%p53, %f122, %f123;
	selp.f32 	%f124, %f123, %f122, %p53;
	add.f32 	%f477, %f124, 0fBF800000;
$L__BB7_60:
	setp.leu.f32 	%p154, %f3, 0f00000000;
	setp.geu.f32 	%p155, %f4, 0f00000000;
	setp.geu.f32 	%p156, %f5, 0f00000000;
	or.pred  	%p157, %p155, %p156;
	or.pred  	%p158, %p157, %p154;
	setp.leu.f32 	%p159, %f6, 0f00000000;
	or.pred  	%p160, %p158, %p159;
	@%p160 bra 	$L__BB7_62;
	setp.leu.f32 	%p161, %f8, 0f00000000;
	setp.geu.f32 	%p162, %f106, 0f00000000;
	setp.geu.f32 	%p163, %f111, 0f00000000;
	or.pred  	%p164, %p162, %p163;
	or.pred  	%p165, %p164, %p161;
	setp.leu.f32 	%p166, %f116, 0f00000000;
	or.pred  	%p167, %p165, %p166;
	mov.f32 	%f478, 0f00000000;
	@%p167 bra 	$L__BB7_63;
$L__BB7_62:
	mov.f32 	%f478, 0f43FA0000;
$L__BB7_63:
	setp.gt.f32 	%p168, %f477, 0f3F800000;
	mul.f32 	%f296, %f477, 0f40A00000;
	selp.f32 	%f297, 0f41200000, %f296, %p168;
	add.f32 	%f485, %f297, %f478;
	ld.global.f32 	%f479, [%rd1];
	setp.eq.f32 	%p169, %f479, 0f00000000;
	@%p169 bra 	$L__BB7_83;
	mov.b32 	%r279, 0;
	mov.u64 	%rd94, %rd1;
$L__BB7_65:
	sub.f32 	%f53, %f1, %f479;
	abs.f32 	%f54, %f53;
	setp.eq.f32 	%p170, %f53, 0f3F800000;
	mov.f32 	%f481, 0f3F800000;
	@%p170 bra 	$L__BB7_70;
	setp.num.f32 	%p171, %f54, %f54;
	@%p171 bra 	$L__BB7_68;
	mov.f32 	%f354, 0f40000000;
	add.rn.f32 	%f481, %f53, %f354;
	bra.uni 	$L__BB7_70;
$L__BB7_68:
	setp.lt.f32 	%p172, %f54, 0f00800000;
	mul.f32 	%f299, %f54, 0f4B800000;
	selp.f32 	%f300, %f299, %f54, %p172;
	mov.b32 	%r230, %f300;
	add.s32 	%r231, %r230, -1060439283;
	and.b32  	%r232, %r231, -8388608;
	sub.s32 	%r233, %r230, %r232;
	mov.b32 	%f301, %r233;
	cvt.rn.f32.s32 	%f302, %r232;
	selp.f32 	%f303, 0fC1C00000, 0f00000000, %p172;
	fma.rn.f32 	%f304, %f302, 0f34000000, %f303;
	add.f32 	%f305, %f301, 0fBF800000;
	add.f32 	%f306, %f301, 0f3F800000;
	rcp.approx.ftz.f32 	%f307, %f306;
	add.f32 	%f308, %f305, %f305;
	mul.f32 	%f309, %f308, %f307;
	mul.f32 	%f310, %f309, %f309;
	neg.f32 	%f311, %f309;
	sub.f32 	%f312, %f305, %f309;
	add.f32 	%f313, %f312, %f312;
	fma.rn.f32 	%f314, %f311, %f305, %f313;
	mul.rn.f32 	%f315, %f307, %f314;
	fma.rn.f32 	%f316, %f310, 0f3A2C32E4, 0f3B52E7DB;
	fma.rn.f32 	%f317, %f316, %f310, 0f3C93BB73;
	fma.rn.f32 	%f318, %f317, %f310, 0f3DF6384F;
	mul.rn.f32 	%f319, %f318, %f310;
	fma.rn.f32 	%f320, %f309, 0f3FB8AA3B, %f304;
	mul.f32 	%f321, %f319, 0f40400000;
	sub.f32 	%f322, %f304, %f320;
	fma.rn.f32 	%f323, %f309, 0f3FB8AA3B, %f322;
	fma.rn.f32 	%f324, %f315, 0f3FB8AA3B, %f323;
	fma.rn.f32 	%f325, %f309, 0f32A55E34, %f324;
	fma.rn.f32 	%f326, %f321, %f315, %f325;
	fma.rn.f32 	%f327, %f319, %f309, %f326;
	add.rn.f32 	%f328, %f320, %f327;
	mov.f32 	%f329, 0f40000000;
	mul.rn.f32 	%f330, %f328, %f329;
	cvt.rni.f32.f32 	%f331, %f330;
	sub.f32 	%f332, %f330, %f331;
	neg.f32 	%f333, %f330;
	fma.rn.f32 	%f334, %f328, 0f40000000, %f333;
	neg.f32 	%f335, %f320;
	add.rn.f32 	%f336, %f328, %f335;
	neg.f32 	%f337, %f336;
	add.rn.f32 	%f338, %f327, %f337;
	fma.rn.f32 	%f339, %f338, 0f40000000, %f334;
	add.f32 	%f340, %f332, %f339;
	setp.gt.f32 	%p173, %f331, 0f00000000;
	selp.b32 	%r234, 0, -2097152000, %p173;
	setp.neu.f32 	%p174, %f53, 0f00000000;
	setp.neu.f32 	%p175, %f54, 0f7F800000;
	setp.lt.f32 	%p176, %f330, 0f00000000;
	selp.f32 	%f341, 0f00000000, 0f7F800000, %p176;
	abs.f32 	%f342, %f330;
	setp.gt.f32 	%p177, %f342, 0f43180000;
	cvt.rzi.s32.f32 	%r235, %f331;
	shl.b32 	%r236, %r235, 23;
	sub.s32 	%r237, %r236, %r234;
	mov.b32 	%f343, %r237;
	add.s32 	%r238, %r234, 2130706432;
	mov.b32 	%f344, %r238;
	fma.rn.f32 	%f345, %f340, 0f391FCB8E, 0f3AAF85ED;
	fma.rn.f32 	%f346, %f345, %f340, 0f3C1D9856;
	fma.rn.f32 	%f347, %f346, %f340, 0f3D6357BB;
	fma.rn.f32 	%f348, %f347, %f340, 0f3E75FDEC;
	fma.rn.f32 	%f349, %f348, %f340, 0f3F317218;
	fma.rn.f32 	%f350, %f349, %f340, 0f3F800000;
	mul.f32 	%f351, %f350, %f344;
	mul.f32 	%f352, %f351, %f343;
	selp.f32 	%f481, %f341, %f352, %p177;
	and.pred  	%p178, %p174, %p175;
	@%p178 bra 	$L__BB7_70;
	add.f32 	%f353, %f53, %f53;
	mov.b32 	%r239, %f353;
	and.b32  	%r240, %r239, 2147483647;
	mov.b32 	%f481, %r240;
$L__BB7_70:
	ld.global.f32 	%f356, [%rd94+4];
	sub.f32 	%f59, %f2, %f356;
	abs.f32 	%f60, %f59;
	setp.eq.f32 	%p179, %f59, 0f3F800000;
	mov.f32 	%f482, 0f3F800000;
	@%p179 bra 	$L__BB7_75;
	setp.num.f32 	%p180, %f60, %f60;
	@%p180 bra 	$L__BB7_73;
	mov.f32 	%f412, 0f40000000;
	add.rn.f32 	%f482, %f59, %f412;
	bra.uni 	$L__BB7_75;
$L__BB7_73:
	setp.lt.f32 	%p181, %f60, 0f00800000;
	mul.f32 	%f357, %f60, 0f4B800000;
	selp.f32 	%f358, %f357, %f60, %p181;
	mov.b32 	%r241, %f358;
	add.s32 	%r242, %r241, -1060439283;
	and.b32  	%r243, %r242, -8388608;
	sub.s32 	%r244, %r241, %r243;
	mov.b32 	%f359, %r244;
	cvt.rn.f32.s32 	%f360, %r243;
	selp.f32 	%f361, 0fC1C00000, 0f00000000, %p181;
	fma.rn.f32 	%f362, %f360, 0f34000000, %f361;
	add.f32 	%f363, %f359, 0fBF800000;
	add.f32 	%f364, %f359, 0f3F800000;
	rcp.approx.ftz.f32 	%f365, %f364;
	add.f32 	%f366, %f363, %f363;
	mul.f32 	%f367, %f366, %f365;
	mul.f32 	%f368, %f367, %f367;
	neg.f32 	%f369, %f367;
	sub.f32 	%f370, %f363, %f367;
	add.f32 	%f371, %f370, %f370;
	fma.rn.f32 	%f372, %f369, %f363, %f371;
	mul.rn.f32 	%f373, %f365, %f372;
	fma.rn.f32 	%f374, %f368, 0f3A2C32E4, 0f3B52E7DB;
	fma.rn.f32 	%f375, %f374, %f368, 0f3C93BB73;
	fma.rn.f32 	%f376, %f375, %f368, 0f3DF6384F;
	mul.rn.f32 	%f377, %f376, %f368;
	fma.rn.f32 	%f378, %f367, 0f3FB8AA3B, %f362;
	mul.f32 	%f379, %f377, 0f40400000;
	sub.f32 	%f380, %f362, %f378;
	fma.rn.f32 	%f381, %f367, 0f3FB8AA3B, %f380;
	fma.rn.f32 	%f382, %f373, 0f3FB8AA3B, %f381;
	fma.rn.f32 	%f383, %f367, 0f32A55E34, %f382;
	fma.rn.f32 	%f384, %f379, %f373, %f383;
	fma.rn.f32 	%f385, %f377, %f367, %f384;
	add.rn.f32 	%f386, %f378, %f385;
	mov.f32 	%f387, 0f40000000;
	mul.rn.f32 	%f388, %f386, %f387;
	cvt.rni.f32.f32 	%f389, %f388;
	sub.f32 	%f390, %f388, %f389;
	neg.f32 	%f391, %f388;
	fma.rn.f32 	%f392, %f386, 0f40000000, %f391;
	neg.f32 	%f393, %f378;
	add.rn.f32 	%f394, %f386, %f393;
	neg.f32 	%f395, %f394;
	add.rn.f32 	%f396, %f385, %f395;
	fma.rn.f32 	%f397, %f396, 0f40000000, %f392;
	add.f32 	%f398, %f390, %f397;
	setp.gt.f32 	%p182, %f389, 0f00000000;
	selp.b32 	%r245, 0, -2097152000, %p182;
	setp.neu.f32 	%p183, %f59, 0f00000000;
	setp.neu.f32 	%p184, %f60, 0f7F800000;
	setp.lt.f32 	%p185, %f388, 0f00000000;
	selp.f32 	%f399, 0f00000000, 0f7F800000, %p185;
	abs.f32 	%f400, %f388;
	setp.gt.f32 	%p186, %f400, 0f43180000;
	cvt.rzi.s32.f32 	%r246, %f389;
	shl.b32 	%r247, %r246, 23;
	sub.s32 	%r248, %r247, %r245;
	mov.b32 	%f401, %r248;
	add.s32 	%r249, %r245, 2130706432;
	mov.b32 	%f402, %r249;
	fma.rn.f32 	%f403, %f398, 0f391FCB8E, 0f3AAF85ED;
	fma.rn.f32 	%f404, %f403, %f398, 0f3C1D9856;
	fma.rn.f32 	%f405, %f404, %f398, 0f3D6357BB;
	fma.rn.f32 	%f406, %f405, %f398, 0f3E75FDEC;
	fma.rn.f32 	%f407, %f406, %f398, 0f3F317218;
	fma.rn.f32 	%f408, %f407, %f398, 0f3F800000;
	mul.f32 	%f409, %f408, %f402;
	mul.f32 	%f410, %f409, %f401;
	selp.f32 	%f482, %f399, %f410, %p186;
	and.pred  	%p187, %p183, %p184;
	@%p187 bra 	$L__BB7_75;
	add.f32 	%f411, %f59, %f59;
	mov.b32 	%r250, %f411;
	and.b32  	%r251, %r250, 2147483647;
	mov.b32 	%f482, %r251;
$L__BB7_75:
	add.f32 	%f65, %f481, %f482;
	ld.global.f32 	%f66, [%rd94+8];
	abs.f32 	%f67, %f66;
	setp.eq.f32 	%p188, %f66, 0f3F800000;
	mov.f32 	%f483, 0f3F800000;
	@%p188 bra 	$L__BB7_80;
	setp.num.f32 	%p189, %f67, %f67;
	@%p189 bra 	$L__BB7_78;
	mov.f32 	%f469, 0f40000000;
	add.rn.f32 	%f483, %f66, %f469;
	bra.uni 	$L__BB7_80;
$L__BB7_78:
	setp.lt.f32 	%p190, %f67, 0f00800000;
	mul.f32 	%f414, %f67, 0f4B800000;
	selp.f32 	%f415, %f414, %f67, %p190;
	mov.b32 	%r252, %f415;
	add.s32 	%r253, %r252, -1060439283;
	and.b32  	%r254, %r253, -8388608;
	sub.s32 	%r255, %r252, %r254;
	mov.b32 	%f416, %r255;
	cvt.rn.f32.s32 	%f417, %r254;
	selp.f32 	%f418, 0fC1C00000, 0f00000000, %p190;
	fma.rn.f32 	%f419, %f417, 0f34000000, %f418;
	add.f32 	%f420, %f416, 0fBF800000;
	add.f32 	%f421, %f416, 0f3F800000;
	rcp.approx.ftz.f32 	%f422, %f421;
	add.f32 	%f423, %f420, %f420;
	mul.f32 	%f424, %f423, %f422;
	mul.f32 	%f425, %f424, %f424;
	neg.f32 	%f426, %f424;
	sub.f32 	%f427, %f420, %f424;
	add.f32 	%f428, %f427, %f427;
	fma.rn.f32 	%f429, %f426, %f420, %f428;
	mul.rn.f32 	%f430, %f422, %f429;
	fma.rn.f32 	%f431, %f425, 0f3A2C32E4, 0f3B52E7DB;
	fma.rn.f32 	%f432, %f431, %f425, 0f3C93BB73;
	fma.rn.f32 	%f433, %f432, %f425, 0f3DF6384F;
	mul.rn.f32 	%f434, %f433, %f425;
	fma.rn.f32 	%f435, %f424, 0f3FB8AA3B, %f419;
	mul.f32 	%f436, %f434, 0f40400000;
	sub.f32 	%f437, %f419, %f435;
	fma.rn.f32 	%f438, %f424, 0f3FB8AA3B, %f437;
	fma.rn.f32 	%f439, %f430, 0f3FB8AA3B, %f438;
	fma.rn.f32 	%f440, %f424, 0f32A55E34, %f439;
	fma.rn.f32 	%f441, %f436, %f430, %f440;
	fma.rn.f32 	%f442, %f434, %f424, %f441;
	add.rn.f32 	%f443, %f435, %f442;
	mov.f32 	%f444, 0f40000000;
	mul.rn.f32 	%f445, %f443, %f444;
	cvt.rni.f32.f32 	%f446, %f445;
	sub.f32 	%f447, %f445, %f446;
	neg.f32 	%f448, %f445;
	fma.rn.f32 	%f449, %f443, 0f40000000, %f448;
	neg.f32 	%f450, %f435;
	add.rn.f32 	%f451, %f443, %f450;
	neg.f32 	%f452, %f451;
	add.rn.f32 	%f453, %f442, %f452;
	fma.rn.f32 	%f454, %f453, 0f40000000, %f449;
	add.f32 	%f455, %f447, %f454;
	setp.gt.f32 	%p191, %f446, 0f00000000;
	selp.b32 	%r256, 0, -2097152000, %p191;
	setp.neu.f32 	%p192, %f66, 0f00000000;
	setp.neu.f32 	%p193, %f67, 0f7F800000;
	setp.lt.f32 	%p194, %f445, 0f00000000;
	selp.f32 	%f456, 0f00000000, 0f7F800000, %p194;
	abs.f32 	%f457, %f445;
	setp.gt.f32 	%p195, %f457, 0f43180000;
	cvt.rzi.s32.f32 	%r257, %f446;
	shl.b32 	%r258, %r257, 23;
	sub.s32 	%r259, %r258, %r256;
	mov.b32 	%f458, %r259;
	add.s32 	%r260, %r256, 2130706432;
	mov.b32 	%f459, %r260;
	fma.rn.f32 	%f460, %f455, 0f391FCB8E, 0f3AAF85ED;
	fma.rn.f32 	%f461, %f460, %f455, 0f3C1D9856;
	fma.rn.f32 	%f462, %f461, %f455, 0f3D6357BB;
	fma.rn.f32 	%f463, %f462, %f455, 0f3E75FDEC;
	fma.rn.f32 	%f464, %f463, %f455, 0f3F317218;
	fma.rn.f32 	%f465, %f464, %f455, 0f3F800000;
	mul.f32 	%f466, %f465, %f459;
	mul.f32 	%f467, %f466, %f458;
	selp.f32 	%f483, %f456, %f467, %p195;
	and.pred  	%p196, %p192, %p193;
	@%p196 bra 	$L__BB7_80;
	add.f32 	%f468, %f66, %f66;
	mov.b32 	%r261, %f468;
	and.b32  	%r262, %r261, 2147483647;
	mov.b32 	%f483, %r262;
$L__BB7_80:
	sub.f32 	%f72, %f65, %f483;
	setp.geu.f32 	%p197, %f72, 0f00000000;
	mov.f32 	%f484, 0f00000000;
	@%p197 bra 	$L__BB7_82;
	neg.f32 	%f471, %f72;
	div.rn.f32 	%f484, %f471, %f66;
$L__BB7_82:
	abs.f32 	%f472, %f484;
	fma.rn.f32 	%f485, %f472, 0f44480000, %f485;
	add.s32 	%r71, %r279, 1;
	mul.wide.u32 	%rd76, %r279, 12;
	add.s64 	%rd77, %rd1, %rd76;
	add.s64 	%rd94, %rd77, 12;
	ld.global.f32 	%f479, [%rd77+12];
	setp.neu.f32 	%p198, %f479, 0f00000000;
	mov.u32 	%r279, %r71;
	@%p198 bra 	$L__BB7_65;
$L__BB7_83:
	ld.param.u64 	%rd81, [_Z7costFcnPfP5StateP5TrackS3_P3Obs_param_0];
	cvta.to.global.u64 	%rd78, %rd81;
	mul.wide.s32 	%rd79, %r1, 4;
	add.s64 	%rd80, %rd78, %rd79;
	st.global.f32 	[%rd80], %f485;
	ret;

}
	// .globl	_Z15calcRolloutCostPfS_
.visible .entry _Z15calcRolloutCostPfS_(
	.param .u64 .ptr .align 1 _Z15calcRolloutCostPfS__param_0,
	.param .u64 .ptr .align 1 _Z15calcRolloutCostPfS__param_1
)
{
	.reg .pred 	%p<5>;
	.reg .b32 	%r<13>;
	.reg .b32 	%f<6>;
	.reg .b64 	%rd<9>;
	// demoted variable
	.shared .align 4 .b8 _ZZ15calcRolloutCostPfS_E11partial_sum[1024];
	ld.param.u64 	%rd2, [_Z15calcRolloutCostPfS__param_0];
	ld.param.u64 	%rd1, [_Z15calcRolloutCostPfS__param_1];
	cvta.to.global.u64 	%rd3, %rd2;
	mov.u32 	%r1, %ctaid.x;
	mov.u32 	%r12, %ntid.x;
	mov.u32 	%r3, %tid.x;
	mad.lo.s32 	%r7, %r1, %r12, %r3;
	mul.wide.s32 	%rd4, %r7, 4;
	add.s64 	%rd5, %rd3, %rd4;
	ld.global.f32 	%f1, [%rd5];
	shl.b32 	%r8, %r3, 2;
	mov.u32 	%r9, _ZZ15calcRolloutCostPfS_E11partial_sum;
	add.s32 	%r4, %r9, %r8;
	st.shared.f32 	[%r4], %f1;
	bar.sync 	0;
	setp.lt.u32 	%p1, %r12, 2;
	@%p1 bra 	$L__BB8_4;
$L__BB8_1:
	shr.u32 	%r6, %r12, 1;
	setp.ge.u32 	%p2, %r3, %r6;
	@%p2 bra 	$L__BB8_3;
	shl.b32 	%r10, %r6, 2;
	add.s32 	%r11, %r4, %r10;
	ld.shared.f32 	%f2, [%r11];
	ld.shared.f32 	%f3, [%r4];
	add.f32 	%f4, %f2, %f3;
	st.shared.f32 	[%r4], %f4;
$L__BB8_3:
	bar.sync 	0;
	setp.gt.u32 	%p3, %r12, 3;
	mov.u32 	%r12, %r6;
	@%p3 bra 	$L__BB8_1;
$L__BB8_4:
	setp.ne.s32 	%p4, %r3, 0;
	@%p4 bra 	$L__BB8_6;
	ld.shared.f32 	%f5, [_ZZ15calcRolloutCostPfS_E11partial_sum];
	cvta.to.global.u64 	%rd6, %rd1;
	mul.wide.u32 	%rd7, %r1, 4;
	add.s64 	%rd8, %rd6, %rd7;
	st.global.f32 	[%rd8], %f5;
$L__BB8_6:
	ret;

}
	// .globl	_Z16calcRolloutCost2PfS_
.visible .entry _Z16calcRolloutCost2PfS_(
	.param .u64 .ptr .align 1 _Z16calcRolloutCost2PfS__param_0,
	.param .u64 .ptr .align 1 _Z16calcRolloutCost2PfS__param_1
)
{
	.reg .pred 	%p<5>;
	.reg .b32 	%r<19>;
	.reg .b32 	%f<6>;
	.reg .b64 	%rd<9>;
	// demoted variable
	.shared .align 4 .b8 _ZZ16calcRolloutCost2PfS_E11partial_sum[1024];
	ld.param.u64 	%rd2, [_Z16calcRolloutCost2PfS__param_0];
	ld.param.u64 	%rd1, [_Z16calcRolloutCost2PfS__param_1];
	cvta.to.global.u64 	%rd3, %rd2;
	mov.u32 	%r1, %ctaid.x;
	mov.u32 	%r2, %ntid.x;
	mov.u32 	%r3, %tid.x;
	mad.lo.s32 	%r7, %r1, %r2, %r3;
	mul.wide.s32 	%rd4, %r7, 4;
	add.s64 	%rd5, %rd3, %rd4;
	ld.global.f32 	%f1, [%rd5];
	shl.b32 	%r8, %r3, 2;
	mov.u32 	%r9, _ZZ16calcRolloutCost2PfS_E11partial_sum;
	add.s32 	%r10, %r9, %r8;
	st.shared.f32 	[%r10], %f1;
	bar.sync 	0;
	setp.lt.u32 	%p1, %r2, 2;
	@%p1 bra 	$L__BB9_5;
	mov.b32 	%r18, 1;
$L__BB9_2:
	shl.b32 	%r5, %r18, 1;
	mul.lo.s32 	%r6, %r5, %r3;
	setp.ge.u32 	%p2, %r6, %r2;
	@%p2 bra 	$L__BB9_4;
	add.s32 	%r12, %r6, %r18;
	shl.b32 	%r13, %r12, 2;
	add.s32 	%r15, %r9, %r13;
	ld.shared.f32 	%f2, [%r15];
	shl.b32 	%r16, %r6, 2;
	add.s32 	%r17, %r9, %r16;
	ld.shared.f32 	%f3, [%r17];
	add.f32 	%f4, %f2, %f3;
	st.shared.f32 	[%r17], %f4;
$L__BB9_4:
	bar.sync 	0;
	setp.lt.u32 	%p3, %r5, %r2;
	mov.u32 	%r18, %r5;
	@%p3 bra 	$L__BB9_2;
$L__BB9_5:
	setp.ne.s32 	%p4, %r3, 0;
	@%p4 bra 	$L__BB9_7;
	ld.shared.f32 	%f5, [_ZZ16calcRolloutCost2PfS_E11partial_sum];
	cvta.to.global.u64 	%rd6, %rd1;
	mul.wide.u32 	%rd7, %r1, 4;
	add.s64 	%rd8, %rd6, %rd7;
	st.global.f32 	[%rd8], %f5;
$L__BB9_7:
	ret;

}
	// .globl	_Z13min_reductionPfS_
.visible .entry _Z13min_reductionPfS_(
	.param .u64 .ptr .align 1 _Z13min_reductionPfS__param_0,
	.param .u64 .ptr .align 1 _Z13min_reductionPfS__param_1
)
{
	.reg .pred 	%p<5>;
	.reg .b32 	%r<16>;
	.reg .b32 	%f<8>;
	.reg .b64 	%rd<11>;
	// demoted variable
	.shared .align 4 .b8 _ZZ13min_reductionPfS_E11partial_sum[128];
	ld.param.u64 	%rd2, [_Z13min_reductionPfS__param_0];
	ld.param.u64 	%rd1, [_Z13min_reductionPfS__param_1];
	cvta.to.global.u64 	%rd3, %rd2;
	mov.u32 	%r1, %ctaid.x;
	mov.u32 	%r15, %ntid.x;
	mul.lo.s32 	%r7, %r15, %r1;
	shl.b32 	%r8, %r7, 1;
	mov.u32 	%r3, %tid.x;
	add.s32 	%r9, %r8, %r3;
	mul.wide.s32 	%rd4, %r9, 4;
	add.s64 	%rd5, %rd3, %rd4;
	ld.global.f32 	%f1, [%rd5];
	add.s32 	%r10, %r9, %r15;
	mul.wide.u32 	%rd6, %r10, 4;
	add.s64 	%rd7, %rd3, %rd6;
	ld.global.f32 	%f2, [%rd7];
	min.f32 	%f3, %f1, %f2;
	shl.b32 	%r11, %r3, 2;
	mov.u32 	%r12, _ZZ13min_reductionPfS_E11partial_sum;
	add.s32 	%r4, %r12, %r11;
	st.shared.f32 	[%r4], %f3;
	bar.sync 	0;
	setp.lt.u32 	%p1, %r15, 2;
	@%p1 bra 	$L__BB10_4;
$L__BB10_1:
	shr.u32 	%r6, %r15, 1;
	setp.ge.u32 	%p2, %r3, %r6;
	@%p2 bra 	$L__BB10_3;
	ld.shared.f32 	%f4, [%r4];
	shl.b32 	%r13, %r6, 2;
	add.s32 	%r14, %r4, %r13;
	ld.shared.f32 	%f5, [%r14];
	min.f32 	%f6, %f4, %f5;
	st.shared.f32 	[%r4], %f6;
$L__BB10_3:
	bar.sync 	0;
	setp.gt.u32 	%p3, %r15, 3;
	mov.u32 	%r15, %r6;
	@%p3 bra 	$L__BB10_1;
$L__BB10_4:
	setp.ne.s32 	%p4, %r3, 0;
	@%p4 bra 	$L__BB10_6;
	ld.shared.f32 	%f7, [_ZZ13min_reductionPfS_E11partial_sum];
	cvta.to.global.u64 	%rd8, %rd1;
	mul.wide.u32 	%rd9, %r1, 4;
	add.s64 	%rd10, %rd8, %rd9;
	st.global.f32 	[%rd10], %f7;
$L__BB10_6:
	ret;

}
	// .globl	_Z14min_reduction2PfS_
.visible .entry _Z14min_reduction2PfS_(
	.param .u64 .ptr .align 1 _Z14min_reduction2PfS__param_0,
	.param .u64 .ptr .align 1 _Z14min_reduction2PfS__param_1
)
{
	.reg .pred 	%p<5>;
	.reg .b32 	%r<14>;
	.reg .b32 	%f<6>;
	.reg .b64 	%rd<9>;
	// demoted variable
	.shared .align 4 .b8 _ZZ14min_reduction2PfS_E11partial_sum[128];
	ld.param.u64 	%rd2, [_Z14min_reduction2PfS__param_0];
	ld.param.u64 	%rd1, [_Z14min_reduction2PfS__param_1];
	cvta.to.global.u64 	%rd3, %rd2;
	mov.u32 	%r1, %ctaid.x;
	mov.u32 	%r2, %ntid.x;
	mov.u32 	%r3, %tid.x;
	mad.lo.s32 	%r8, %r1, %r2, %r3;
	mul.wide.s32 	%rd4, %r8, 4;
	add.s64 	%rd5, %rd3, %rd4;
	ld.global.f32 	%f1, [%rd5];
	shl.b32 	%r9, %r3, 2;
	mov.u32 	%r10, _ZZ14min_reduction2PfS_E11partial_sum;
	add.s32 	%r4, %r10, %r9;
	st.shared.f32 	[%r4], %f1;
	bar.sync 	0;
	setp.lt.u32 	%p1, %r2, 4;
	@%p1 bra 	$L__BB11_5;
	shr.u32 	%r13, %r2, 2;
$L__BB11_2:
	setp.ge.u32 	%p2, %r3, %r13;
	@%p2 bra 	$L__BB11_4;
	ld.shared.f32 	%f2, [%r4];
	shl.b32 	%r11, %r13, 2;
	add.s32 	%r12, %r4, %r11;
	ld.shared.f32 	%f3, [%r12];
	min.f32 	%f4, %f2, %f3;
	st.shared.f32 	[%r4], %f4;
$L__BB11_4:
	bar.sync 	0;
	shr.u32 	%r7, %r13, 1;
	setp.gt.u32 	%p3, %r13, 1;
	mov.u32 	%r13, %r7;
	@%p3 bra 	$L__BB11_2;
$L__BB11_5:
	setp.ne.s32 	%p4, %r3, 0;
	@%p4 bra 	$L__BB11_7;
	ld.shared.f32 	%f5, [_ZZ14min_reduction2PfS_E11partial_sum];
	cvta.to.global.u64 	%rd6, %rd1;
	mul.wide.u32 	%rd7, %r1, 4;
	add.s64 	%rd8, %rd6, %rd7;
	st.global.f32 	[%rd8], %f5;
$L__BB11_7:
	ret;

}
	// .globl	_Z10calcWTildePfS_S_
.visible .entry _Z10calcWTildePfS_S_(
	.param .u64 .ptr .align 1 _Z10calcWTildePfS_S__param_0,
	.param .u64 .ptr .align 1 _Z10calcWTildePfS_S__param_1,
	.param .u64 .ptr .align 1 _Z10calcWTildePfS_S__param_2
)
{
	.reg .b32 	%r<5>;
	.reg .b32 	%f<7>;
	.reg .b64 	%rd<10>;

	ld.param.u64 	%rd1, [_Z10calcWTildePfS_S__param_0];
	ld.param.u64 	%rd2, [_Z10calcWTildePfS_S__param_1];
	ld.param.u64 	%rd3, [_Z10calcWTildePfS_S__param_2];
	cvta.to.global.u64 	%rd4, %rd1;
	cvta.to.global.u64 	%rd5, %rd2;
	cvta.to.global.u64 	%rd6, %rd3;
	mov.u32 	%r1, %ctaid.x;
	mov.u32 	%r2, %ntid.x;
	mov.u32 	%r3, %tid.x;
	mad.lo.s32 	%r4, %r1, %r2, %r3;
	mul.wide.s32 	%rd7, %r4, 4;
	add.s64 	%rd8, %rd6, %rd7;
	ld.global.f32 	%f1, [%rd8];
	ld.global.f32 	%f2, [%rd5];
	sub.f32 	%f3, %f1, %f2;
	mul.f32 	%f4, %f3, 0fBC23D70A;
	mul.f32 	%f5, %f4, 0f3FB8AA3B;
	ex2.approx.f32 	%f6, %f5;
	add.s64 	%rd9, %rd4, %rd7;
	st.global.f32 	[%rd9], %f6;
	ret;

}
	// .globl	_Z4genWP7ControlPfS1_S0_
.visible .entry _Z4genWP7ControlPfS1_S0_(
	.param .u64 .ptr .align 1 _Z4genWP7ControlPfS1_S0__param_0,
	.param .u64 .ptr .align 1 _Z4genWP7ControlPfS1_S0__param_1,
	.param .u64 .ptr .align 1 _Z4genWP7ControlPfS1_S0__param_2,
	.param .u64 .ptr .align 1 _Z4genWP7ControlPfS1_S0__param_3
)
{
	.reg .b32 	%r<5>;
	.reg .b32 	%f<8>;
	.reg .b64 	%rd<14>;
	// demoted variable
	.shared .align 4 .f32 _ZZ4genWP7ControlPfS1_S0_E1w;
	ld.param.u64 	%rd1, [_Z4genWP7ControlPfS1_S0__param_0];
	ld.param.u64 	%rd2, [_Z4genWP7ControlPfS1_S0__param_1];
	ld.param.u64 	%rd3, [_Z4genWP7ControlPfS1_S0__param_2];
	ld.param.u64 	%rd4, [_Z4genWP7ControlPfS1_S0__param_3];
	cvta.to.global.u64 	%rd5, %rd1;
	cvta.to.global.u64 	%rd6, %rd4;
	cvta.to.global.u64 	%rd7, %rd2;
	cvta.to.global.u64 	%rd8, %rd3;
	mov.u32 	%r1, %ctaid.x;
	mov.u32 	%r2, %ntid.x;
	mov.u32 	%r3, %tid.x;
	mad.lo.s32 	%r4, %r1, %r2, %r3;
	mul.wide.u32 	%rd9, %r1, 4;
	add.s64 	%rd10, %rd8, %rd9;
	ld.global.f32 	%f1, [%rd10];
	ld.global.f32 	%f2, [%rd7];
	div.rn.f32 	%f3, %f1, %f2;
	st.shared.f32 	[_ZZ4genWP7ControlPfS1_S0_E1w], %f3;
	mul.wide.s32 	%rd11, %r4, 8;
	add.s64 	%rd12, %rd6, %rd11;
	ld.global.f32 	%f4, [%rd12];
	mul.f32 	%f5, %f3, %f4;
	add.s64 	%rd13, %rd5, %rd11;
	st.global.f32 	[%rd13], %f5;
	ld.global.f32 	%f6, [%rd12+4];
	mul.f32 	%f7, %f6, %f3;
	st.global.f32 	[%rd13+4], %f7;
	ret;

}
	// .globl	_Z11genWCorrectP7ControlPfS1_S0_S0_
.visible .entry _Z11genWCorrectP7ControlPfS1_S0_S0_(
	.param .u64 .ptr .align 1 _Z11genWCorrectP7ControlPfS1_S0_S0__param_0,
	.param .u64 .ptr .align 1 _Z11genWCorrectP7ControlPfS1_S0_S0__param_1,
	.param .u64 .ptr .align 1 _Z11genWCorrectP7ControlPfS1_S0_S0__param_2,
	.param .u64 .ptr .align 1 _Z11genWCorrectP7ControlPfS1_S0_S0__param_3,
	.param .u64 .ptr .align 1 _Z11genWCorrectP7ControlPfS1_S0_S0__param_4
)
{
	.reg .b32 	%r<5>;
	.reg .b32 	%f<12>;
	.reg .b64 	%rd<18>;
	// demoted variable
	.shared .align 4 .f32 _ZZ11genWCorrectP7ControlPfS1_S0_S0_E1w;
	ld.param.u64 	%rd1, [_Z11genWCorrectP7ControlPfS1_S0_S0__param_0];
	ld.param.u64 	%rd2, [_Z11genWCorrectP7ControlPfS1_S0_S0__param_1];
	ld.param.u64 	%rd3, [_Z11genWCorrectP7ControlPfS1_S0_S0__param_2];
	ld.param.u64 	%rd4, [_Z11genWCorrectP7ControlPfS1_S0_S0__param_3];
	ld.param.u64 	%rd5, [_Z11genWCorrectP7ControlPfS1_S0_S0__param_4];
	cvta.to.global.u64 	%rd6, %rd1;
	cvta.to.global.u64 	%rd7, %rd5;
	cvta.to.global.u64 	%rd8, %rd4;
	cvta.to.global.u64 	%rd9, %rd2;
	cvta.to.global.u64 	%rd10, %rd3;
	mov.u32 	%r1, %ctaid.x;
	mov.u32 	%r2, %ntid.x;
	mov.u32 	%r3, %tid.x;
	mad.lo.s32 	%r4, %r1, %r2, %r3;
	mul.wide.u32 	%rd11, %r1, 4;
	add.s64 	%rd12, %rd10, %rd11;
	ld.global.f32 	%f1, [%rd12];
	ld.global.f32 	%f2, [%rd9];
	div.rn.f32 	%f3, %f1, %f2;
	st.shared.f32 	[_ZZ11genWCorrectP7ControlPfS1_S0_S0_E1w], %f3;
	mul.wide.s32 	%rd13, %r4, 8;
	add.s64 	%rd14, %rd8, %rd13;
	ld.global.f32 	%f4, [%rd14];
	mul.wide.u32 	%rd15, %r3, 8;
	add.s64 	%rd16, %rd7, %rd15;
	ld.global.f32 	%f5, [%rd16];
	sub.f32 	%f6, %f4, %f5;
	mul.f32 	%f7, %f6, %f3;
	add.s64 	%rd17, %rd6, %rd13;
	st.global.f32 	[%rd17], %f7;
	ld.global.f32 	%f8, [%rd14+4];
	ld.global.f32 	%f9, [%rd16+4];
	sub.f32 	%f10, %f8, %f9;
	mul.f32 	%f11, %f10, %f3;
	st.global.f32 	[%rd17+4], %f11;
	ret;

}
	// .globl	_Z14wsum_reductionP7ControlS0_
.visible .entry _Z14wsum_reductionP7ControlS0_(
	.param .u64 .ptr .align 1 _Z14wsum_reductionP7ControlS0__param_0,
	.param .u64 .ptr .align 1 _Z14wsum_reductionP7ControlS0__param_1
)
{
	.reg .pred 	%p<5>;
	.reg .b32 	%r<14>;
	.reg .b32 	%f<11>;
	.reg .b64 	%rd<9>;
	// demoted variable
	.shared .align 4 .b8 _ZZ14wsum_reductionP7ControlS0_E11partial_sum[8192];
	ld.param.u64 	%rd2, [_Z14wsum_reductionP7ControlS0__param_0];
	ld.param.u64 	%rd1, [_Z14wsum_reductionP7ControlS0__param_1];
	cvta.to.global.u64 	%rd3, %rd2;
	mov.u32 	%r1, %tid.x;
	mov.u32 	%r7, %nctaid.x;
	mov.u32 	%r2, %ctaid.x;
	mad.lo.s32 	%r8, %r1, %r7, %r2;
	shl.b32 	%r9, %r1, 3;
	mov.u32 	%r10, _ZZ14wsum_reductionP7ControlS0_E11partial_sum;
	add.s32 	%r3, %r10, %r9;
	mul.wide.s32 	%rd4, %r8, 8;
	add.s64 	%rd5, %rd3, %rd4;
	ld.global.f32 	%f1, [%rd5];
	ld.global.f32 	%f2, [%rd5+4];
	st.shared.f32 	[%r3], %f1;
	st.shared.f32 	[%r3+4], %f2;
	bar.sync 	0;
	mov.u32 	%r13, %ntid.x;
	setp.lt.u32 	%p1, %r13, 2;
	@%p1 bra 	$L__BB15_4;
$L__BB15_1:
	shr.u32 	%r6, %r13, 1;
	setp.ge.u32 	%p2, %r1, %r6;
	@%p2 bra 	$L__BB15_3;
	shl.b32 	%r11, %r6, 3;
	add.s32 	%r12, %r3, %r11;
	ld.shared.f32 	%f3, [%r12];
	ld.shared.f32 	%f4, [%r3];
	add.f32 	%f5, %f3, %f4;
	st.shared.f32 	[%r3], %f5;
	ld.shared.f32 	%f6, [%r12+4];
	ld.shared.f32 	%f7, [%r3+4];
	add.f32 	%f8, %f6, %f7;
	st.shared.f32 	[%r3+4], %f8;
$L__BB15_3:
	bar.sync 	0;
	setp.gt.u32 	%p3, %r13, 3;
	mov.u32 	%r13, %r6;
	@%p3 bra 	$L__BB15_1;
$L__BB15_4:
	setp.ne.s32 	%p4, %r1, 0;
	@%p4 bra 	$L__BB15_6;
	cvta.to.global.u64 	%rd6, %rd1;
	mul.wide.u32 	%rd7, %r2, 8;
	add.s64 	%rd8, %rd6, %rd7;
	ld.shared.f32 	%f9, [_ZZ14wsum_reductionP7ControlS0_E11partial_sum];
	ld.shared.f32 	%f10, [_ZZ14wsum_reductionP7ControlS0_E11partial_sum+4];
	st.global.f32 	[%rd8], %f9;
	st.global.f32 	[%rd8+4], %f10;
$L__BB15_6:
	ret;

}
	// .globl	_Z10sumControlP7ControlS0_
.visible .entry _Z10sumControlP7ControlS0_(
	.param .u64 .ptr .align 1 _Z10sumControlP7ControlS0__param_0,
	.param .u64 .ptr .align 1 _Z10sumControlP7ControlS0__param_1
)
{
	.reg .b32 	%r<5>;
	.reg .b32 	%f<7>;
	.reg .b64 	%rd<8>;

	ld.param.u64 	%rd1, [_Z10sumControlP7ControlS0__param_0];
	ld.param.u64 	%rd2, [_Z10sumControlP7ControlS0__param_1];
	cvta.to.global.u64 	%rd3, %rd2;
	cvta.to.global.u64 	%rd4, %rd1;
	mov.u32 	%r1, %ctaid.x;
	mov.u32 	%r2, %ntid.x;
	mov.u32 	%r3, %tid.x;
	mad.lo.s32 	%r4, %r1, %r2, %r3;
	mul.wide.s32 	%rd5, %r4, 8;
	add.s64 	%rd6, %rd4, %rd5;
	ld.global.f32 	%f1, [%rd6];
	add.s64 	%rd7, %rd3, %rd5;
	ld.global.f32 	%f2, [%rd7];
	add.f32 	%f3, %f1, %f2;
	st.global.f32 	[%rd7], %f3;
	ld.global.f32 	%f4, [%rd6+4];
	ld.global.f32 	%f5, [%rd7+4];
	add.f32 	%f6, %f4, %f5;
	st.global.f32 	[%rd7+4], %f6;
	ret;

}
	// .globl	_Z22wsum_reduction_partialP7ControlS0_i
.visible .entry _Z22wsum_reduction_partialP7ControlS0_i(
	.param .u64 .ptr .align 1 _Z22wsum_reduction_partialP7ControlS0_i_param_0,
	.param .u64 .ptr .align 1 _Z22wsum_reduction_partialP7ControlS0_i_param_1,
	.param .u32 _Z22wsum_reduction_partialP7ControlS0_i_param_2
)
{
	.reg .pred 	%p<5>;
	.reg .b32 	%r<16>;
	.reg .b32 	%f<11>;
	.reg .b64 	%rd<9>;
	// demoted variable
	.shared .align 4 .b8 _ZZ22wsum_reduction_partialP7ControlS0_iE11partial_sum[8192];
	ld.param.u64 	%rd2, [_Z22wsum_reduction_partialP7ControlS0_i_param_0];
	ld.param.u64 	%rd1, [_Z22wsum_reduction_partialP7ControlS0_i_param_1];
	ld.param.u32 	%r7, [_Z22wsum_reduction_partialP7ControlS0_i_param_2];
	cvta.to.global.u64 	%rd3, %rd2;
	mov.u32 	%r1, %tid.x;
	add.s32 	%r8, %r7, %r1;
	mov.u32 	%r9, %nctaid.x;
	mov.u32 	%r2, %ctaid.x;
	mad.lo.s32 	%r10, %r8, %r9, %r2;
	shl.b32 	%r11, %r1, 3;
	mov.u32 	%r12, _ZZ22wsum_reduction_partialP7ControlS0_iE11partial_sum;
	add.s32 	%r3, %r12, %r11;
	mul.wide.s32 	%rd4, %r10, 8;
	add.s64 	%rd5, %rd3, %rd4;
	ld.global.f32 	%f1, [%rd5];
	ld.global.f32 	%f2, [%rd5+4];
	st.shared.f32 	[%r3], %f1;
	st.shared.f32 	[%r3+4], %f2;
	bar.sync 	0;
	mov.u32 	%r15, %ntid.x;
	setp.lt.u32 	%p1, %r15, 2;
	@%p1 bra 	$L__BB17_4;
$L__BB17_1:
	shr.u32 	%r6, %r15, 1;
	setp.ge.u32 	%p2, %r1, %r6;
	@%p2 bra 	$L__BB17_3;
	shl.b32 	%r13, %r6, 3;
	add.s32 	%r14, %r3, %r13;
	ld.shared.f32 	%f3, [%r14];
	ld.shared.f32 	%f4, [%r3];
	add.f32 	%f5, %f3, %f4;
	st.shared.f32 	[%r3], %f5;
	ld.shared.f32 	%f6, [%r14+4];
	ld.shared.f32 	%f7, [%r3+4];
	add.f32 	%f8, %f6, %f7;
	st.shared.f32 	[%r3+4], %f8;
$L__BB17_3:
	bar.sync 	0;
	setp.gt.u32 	%p3, %r15, 3;
	mov.u32 	%r15, %r6;
	@%p3 bra 	$L__BB17_1;
$L__BB17_4:
	setp.ne.s32 	%p4, %r1, 0;
	@%p4 bra 	$L__BB17_6;
	cvta.to.global.u64 	%rd6, %rd1;
	mul.wide.u32 	%rd7, %r2, 8;
	add.s64 	%rd8, %rd6, %rd7;
	ld.shared.f32 	%f9, [_ZZ22wsum_reduction_partialP7ControlS0_iE11partial_sum];
	ld.shared.f32 	%f10, [_ZZ22wsum_reduction_partialP7ControlS0_iE11partial_sum+4];
	st.global.f32 	[%rd8], %f9;
	st.global.f32 	[%rd8+4], %f10;
$L__BB17_6:
	ret;

}
	// .globl	_Z12printControlP7Control
.visible .entry _Z12printControlP7Control(
	.param .u64 .ptr .align 1 _Z12printControlP7Control_param_0
)
{
	.local .align 16 .b8 	__local_depot18[16];
	.reg .b64 	%SP;
	.reg .b64 	%SPL;
	.reg .b32 	%r<3>;
	.reg .b32 	%f<3>;
	.reg .b64 	%rd<7>;
	.reg .b64 	%fd<3>;

	mov.u64 	%SPL, __local_depot18;
	cvta.local.u64 	%SP, %SPL;
	ld.param.u64 	%rd1, [_Z12printControlP7Control_param_0];
	cvta.to.global.u64 	%rd2, %rd1;
	add.u64 	%rd3, %SP, 0;
	add.u64 	%rd4, %SPL, 0;
	ld.global.f32 	%f1, [%rd2];
	cvt.f64.f32 	%fd1, %f1;
	ld.global.f32 	%f2, [%rd2+4];
	cvt.f64.f32 	%fd2, %f2;
	st.local.v2.f64 	[%rd4], {%fd1, %fd2};
	mov.u64 	%rd5, $str;
	cvta.global.u64 	%rd6, %rd5;
	{ // callseq 6, 0
	.param .b64 param0;
	st.param.b64 	[param0], %rd6;
	.param .b64 param1;
	st.param.b64 	[param1], %rd3;
	.param .b32 retval0;
	call.uni (retval0), 
	vprintf, 
	(
	param0, 
	param1
	);
	ld.param.b32 	%r1, [retval0];
	} // callseq 6
	ret;

}
	// .globl	_Z12printMinCostPf
.visible .entry _Z12printMinCostPf(
	.param .u64 .ptr .align 1 _Z12printMinCostPf_param_0
)
{
	.local .align 8 .b8 	__local_depot19[8];
	.reg .b64 	%SP;
	.reg .b64 	%SPL;
	.reg .b32 	%r<3>;
	.reg .b32 	%f<2>;
	.reg .b64 	%rd<7>;
	.reg .b64 	%fd<2>;

	mov.u64 	%SPL, __local_depot19;
	cvta.local.u64 	%SP, %SPL;
	ld.param.u64 	%rd1, [_Z12printMinCostPf_param_0];
	cvta.to.global.u64 	%rd2, %rd1;
	add.u64 	%rd3, %SP, 0;
	add.u64 	%rd4, %SPL, 0;
	ld.global.f32 	%f1, [%rd2];
	cvt.f64.f32 	%fd1, %f1;
	st.local.f64 	[%rd4], %fd1;
	mov.u64 	%rd5, $str$1;
	cvta.global.u64 	%rd6, %rd5;
	{ // callseq 7, 0
	.param .b64 param0;
	st.param.b64 	[param0], %rd6;
	.param .b64 param1;
	st.param.b64 	[param1], %rd3;
	.param .b32 retval0;
	call.uni (retval0), 
	vprintf, 
	(
	param0, 
	param1
	);
	ld.param.b32 	%r1, [retval0];
	} // callseq 7
	ret;

}
	// .globl	_Z4linev
.visible .entry _Z4linev()
{
	.reg .b32 	%r<3>;
	.reg .b64 	%rd<3>;

	mov.u64 	%rd1, $str$2;
	cvta.global.u64 	%rd2, %rd1;
	{ // callseq 8, 0
	.param .b64 param0;
	st.param.b64 	[param0], %rd2;
	.param .b64 param1;
	st.param.b64 	[param1], 0;
	.param .b32 retval0;
	call.uni (retval0), 
	vprintf, 
	(
	param0, 
	param1
	);
	ld.param.b32 	%r1, [retval0];
	} // callseq 8
	ret;

}
	// .globl	_Z10printfloatPf
.visible .entry _Z10printfloatPf(
	.param .u64 .ptr .align 1 _Z10printfloatPf_param_0
)
{
	.local .align 8 .b8 	__local_depot21[8];
	.reg .b64 	%SP;
	.reg .b64 	%SPL;
	.reg .b32 	%r<9>;
	.reg .b32 	%f<2>;
	.reg .b64 	%rd<9>;
	.reg .b64 	%fd<2>;

	mov.u64 	%SPL, __local_depot21;
	cvta.local.u64 	%SP, %SPL;
	ld.param.u64 	%rd1, [_Z10printfloatPf_param_0];
	cvta.to.global.u64 	%rd2, %rd1;
	add.u64 	%rd3, %SP, 0;
	add.u64 	%rd4, %SPL, 0;
	mov.u32 	%r1, %ctaid.x;
	mov.u32 	%r2, %ntid.x;
	mul.lo.s32 	%r3, %r2, %r1;
	shl.b32 	%r4, %r3, 1;
	mov.u32 	%r5, %tid.x;
	add.s32 	%r6, %r4, %r5;
	mul.wide.s32 	%rd5, %r6, 4;
	add.s64 	%rd6, %rd2, %rd5;
	ld.global.f32 	%f1, [%rd6];
	cvt.f64.f32 	%fd1, %f1;
	st.local.f64 	[%rd4], %fd1;
	mov.u64 	%rd7, $str$3;
	cvta.global.u64 	%rd8, %rd7;
	{ // callseq 9, 0
	.param .b64 param0;
	st.param.b64 	[param0], %rd8;
	.param .b64 param1;
	st.param.b64 	[param1], %rd3;
	.param .b32 retval0;
	call.uni (retval0), 
	vprintf, 
	(
	param0, 
	param1
	);
	ld.param.b32 	%r7, [retval0];
	} // callseq 9
	ret;

}
.func  (.param .b64 func_retval0) __internal_accurate_pow(
	.param .b64 __internal_accurate_pow_param_0
)
{
	.reg .pred 	%p<8>;
	.reg .b32 	%r<49>;
	.reg .b32 	%f<3>;
	.reg .b64 	%fd<109>;

	ld.param.f64 	%fd10, [__internal_accurate_pow_param_0];
	{
	.reg .b32 %temp; 
	mov.b64 	{%temp, %r46}, %fd10;
	}
	{
	.reg .b32 %temp; 
	mov.b64 	{%r45, %temp}, %fd10;
	}
	shr.u32 	%r47, %r46, 20;
	setp.gt.u32 	%p1, %r46, 1048575;
	@%p1 bra 	$L__BB22_2;
	mul.f64 	%fd11, %fd10, 0d4350000000000000;
	{
	.reg .b32 %temp; 
	mov.b64 	{%temp, %r46}, %fd11;
	}
	{
	.reg .b32 %temp; 
	mov.b64 	{%r45, %temp}, %fd11;
	}
	shr.u32 	%r16, %r46, 20;
	add.s32 	%r47, %r16, -54;
$L__BB22_2:
	add.s32 	%r48, %r47, -1023;
	and.b32  	%r17, %r46, -2146435073;
	or.b32  	%r18, %r17, 1072693248;
	mov.b64 	%fd107, {%r45, %r18};
	setp.lt.u32 	%p2, %r18, 1073127583;
	@%p2 bra 	$L__BB22_4;
	{
	.reg .b32 %temp; 
	mov.b64 	{%r19, %temp}, %fd107;
	}
	{
	.reg .b32 %temp; 
	mov.b64 	{%temp, %r20}, %fd107;
	}
	add.s32 	%r21, %r20, -1048576;
	mov.b64 	%fd107, {%r19, %r21};
	add.s32 	%r48, %r47, -1022;
$L__BB22_4:
	add.f64 	%fd12, %fd107, 0dBFF0000000000000;
	add.f64 	%fd13, %fd107, 0d3FF0000000000000;
	rcp.approx.ftz.f64 	%fd14, %fd13;
	neg.f64 	%fd15, %fd13;
	fma.rn.f64 	%fd16, %fd15, %fd14, 0d3FF0000000000000;
	fma.rn.f64 	%fd17, %fd16, %fd16, %fd16;
	fma.rn.f64 	%fd18, %fd17, %fd14, %fd14;
	mul.f64 	%fd19, %fd12, %fd18;
	fma.rn.f64 	%fd20, %fd12, %fd18, %fd19;
	mul.f64 	%fd21, %fd20, %fd20;
	fma.rn.f64 	%fd22, %fd21, 0d3EB0F5FF7D2CAFE2, 0d3ED0F5D241AD3B5A;
	fma.rn.f64 	%fd23, %fd22, %fd21, 0d3EF3B20A75488A3F;
	fma.rn.f64 	%fd24, %fd23, %fd21, 0d3F1745CDE4FAECD5;
	fma.rn.f64 	%fd25, %fd24, %fd21, 0d3F3C71C7258A578B;
	fma.rn.f64 	%fd26, %fd25, %fd21, 0d3F6249249242B910;
	fma.rn.f64 	%fd27, %fd26, %fd21, 0d3F89999999999DFB;
	sub.f64 	%fd28, %fd12, %fd20;
	add.f64 	%fd29, %fd28, %fd28;
	neg.f64 	%fd30, %fd20;
	fma.rn.f64 	%fd31, %fd30, %fd12, %fd29;
	mul.f64 	%fd32, %fd18, %fd31;
	fma.rn.f64 	%fd33, %fd21, %fd27, 0d3FB5555555555555;
	mov.f64 	%fd34, 0d3FB5555555555555;
	sub.f64 	%fd35, %fd34, %fd33;
	fma.rn.f64 	%fd36, %fd21, %fd27, %fd35;
	add.f64 	%fd37, %fd36, 0dBC46A4CB00B9E7B0;
	add.f64 	%fd38, %fd33, %fd37;
	sub.f64 	%fd39, %fd33, %fd38;
	add.f64 	%fd40, %fd37, %fd39;
	mul.rn.f64 	%fd41, %fd20, %fd20;
	neg.f64 	%fd42, %fd41;
	fma.rn.f64 	%fd43, %fd20, %fd20, %fd42;
	{
	.reg .b32 %temp; 
	mov.b64 	{%r22, %temp}, %fd32;
	}
	{
	.reg .b32 %temp; 
	mov.b64 	{%temp, %r23}, %fd32;
	}
	add.s32 	%r24, %r23, 1048576;
	mov.b64 	%fd44, {%r22, %r24};
	fma.rn.f64 	%fd45, %fd20, %fd44, %fd43;
	mul.rn.f64 	%fd46, %fd41, %fd20;
	neg.f64 	%fd47, %fd46;
	fma.rn.f64 	%fd48, %fd41, %fd20, %fd47;
	fma.rn.f64 	%fd49, %fd41, %fd32, %fd48;
	fma.rn.f64 	%fd50, %fd45, %fd20, %fd49;
	mul.rn.f64 	%fd51, %fd38, %fd46;
	neg.f64 	%fd52, %fd51;
	fma.rn.f64 	%fd53, %fd38, %fd46, %fd52;
	fma.rn.f64 	%fd54, %fd38, %fd50, %fd53;
	fma.rn.f64 	%fd55, %fd40, %fd46, %fd54;
	add.f64 	%fd56, %fd51, %fd55;
	sub.f64 	%fd57, %fd51, %fd56;
	add.f64 	%fd58, %fd55, %fd57;
	add.f64 	%fd59, %fd20, %fd56;
	sub.f64 	%fd60, %fd20, %fd59;
	add.f64 	%fd61, %fd56, %fd60;
	add.f64 	%fd62, %fd58, %fd61;
	add.f64 	%fd63, %fd32, %fd62;
	add.f64 	%fd64, %fd59, %fd63;
	sub.f64 	%fd65, %fd59, %fd64;
	add.f64 	%fd66, %fd63, %fd65;
	xor.b32  	%r25, %r48, -2147483648;
	mov.b32 	%r26, 1127219200;
	mov.b64 	%fd67, {%r25, %r26};
	mov.b32 	%r27, -2147483648;
	mov.b64 	%fd68, {%r27, %r26};
	sub.f64 	%fd69, %fd67, %fd68;
	fma.rn.f64 	%fd70, %fd69, 0d3FE62E42FEFA39EF, %fd64;
	fma.rn.f64 	%fd71, %fd69, 0dBFE62E42FEFA39EF, %fd70;
	sub.f64 	%fd72, %fd71, %fd64;
	sub.f64 	%fd73, %fd66, %fd72;
	fma.rn.f64 	%fd74, %fd69, 0d3C7ABC9E3B39803F, %fd73;
	add.f64 	%fd75, %fd70, %fd74;
	sub.f64 	%fd76, %fd70, %fd75;
	add.f64 	%fd77, %fd74, %fd76;
	mov.f64 	%fd78, 0d4000000000000000;
	{
	.reg .b32 %temp; 
	mov.b64 	{%temp, %r28}, %fd78;
	}
	{
	.reg .b32 %temp; 
	mov.b64 	{%r29, %temp}, %fd78;
	}
	shl.b32 	%r30, %r28, 1;
	setp.gt.u32 	%p3, %r30, -33554433;
	and.b32  	%r31, %r28, -15728641;
	selp.b32 	%r32, %r31, %r28, %p3;
	mov.b64 	%fd79, {%r29, %r32};
	mul.rn.f64 	%fd80, %fd75, %fd79;
	neg.f64 	%fd81, %fd80;
	fma.rn.f64 	%fd82, %fd75, %fd79, %fd81;
	fma.rn.f64 	%fd83, %fd77, %fd79, %fd82;
	add.f64 	%fd4, %fd80, %fd83;
	sub.f64 	%fd84, %fd80, %fd4;
	add.f64 	%fd5, %fd83, %fd84;
	fma.rn.f64 	%fd85, %fd4, 0d3FF71547652B82FE, 0d4338000000000000;
	{
	.reg .b32 %temp; 
	mov.b64 	{%r13, %temp}, %fd85;
	}
	mov.f64 	%fd86, 0dC338000000000000;
	add.rn.f64 	%fd87, %fd85, %fd86;
	fma.rn.f64 	%fd88, %fd87, 0dBFE62E42FEFA39EF, %fd4;
	fma.rn.f64 	%fd89, %fd87, 0dBC7ABC9E3B39803F, %fd88;
	fma.rn.f64 	%fd90, %fd89, 0d3E5ADE1569CE2BDF, 0d3E928AF3FCA213EA;
	fma.rn.f64 	%fd91, %fd90, %fd89, 0d3EC71DEE62401315;
	fma.rn.f64 	%fd92, %fd91, %fd89, 0d3EFA01997C89EB71;
	fma.rn.f64 	%fd93, %fd92, %fd89, 0d3F2A01A014761F65;
	fma.rn.f64 	%fd94, %fd93, %fd89, 0d3F56C16C1852B7AF;
	fma.rn.f64 	%fd95, %fd94, %fd89, 0d3F81111111122322;
	fma.rn.f64 	%fd96, %fd95, %fd89, 0d3FA55555555502A1;
	fma.rn.f64 	%fd97, %fd96, %fd89, 0d3FC5555555555511;
	fma.rn.f64 	%fd98, %fd97, %fd89, 0d3FE000000000000B;
	fma.rn.f64 	%fd99, %fd98, %fd89, 0d3FF0000000000000;
	fma.rn.f64 	%fd100, %fd99, %fd89, 0d3FF0000000000000;
	{
	.reg .b32 %temp; 
	mov.b64 	{%r14, %temp}, %fd100;
	}
	{
	.reg .b32 %temp; 
	mov.b64 	{%temp, %r15}, %fd100;
	}
	shl.b32 	%r33, %r13, 20;
	add.s32 	%r34, %r33, %r15;
	mov.b64 	%fd108, {%r14, %r34};
	{
	.reg .b32 %temp; 
	mov.b64 	{%temp, %r35}, %fd4;
	}
	mov.b32 	%f2, %r35;
	abs.f32 	%f1, %f2;
	setp.lt.f32 	%p4, %f1, 0f4086232B;
	@%p4 bra 	$L__BB22_7;
	setp.lt.f64 	%p5, %fd4, 0d0000000000000000;
	add.f64 	%fd101, %fd4, 0d7FF0000000000000;
	selp.f64 	%fd108, 0d0000000000000000, %fd101, %p5;
	setp.geu.f32 	%p6, %f1, 0f40874800;
	@%p6 bra 	$L__BB22_7;
	shr.u32 	%r36, %r13, 31;
	add.s32 	%r37, %r13, %r36;
	shr.s32 	%r38, %r37, 1;
	shl.b32 	%r39, %r38, 20;
	add.s32 	%r40, %r15, %r39;
	mov.b64 	%fd102, {%r14, %r40};
	sub.s32 	%r41, %r13, %r38;
	shl.b32 	%r42, %r41, 20;
	add.s32 	%r43, %r42, 1072693248;
	mov.b32 	%r44, 0;
	mov.b64 	%fd103, {%r44, %r43};
	mul.f64 	%fd108, %fd103, %fd102;
$L__BB22_7:
	abs.f64 	%fd104, %fd108;
	setp.eq.f64 	%p7, %fd104, 0d7FF0000000000000;
	fma.rn.f64 	%fd105, %fd108, %fd5, %fd108;
	selp.f64 	%fd106, %fd108, %fd105, %p7;
	st.param.f64 	[func_retval0], %fd106;
	ret;

}


// ===== COMPILED SASS (sm_100) =====

	.target	sm_100

	.elftype	@"ET_EXEC"


//--------------------- .note.nv.tkinfo           --------------------------
	.section	.note.nv.tkinfo,"",@"SHT_NOTE"
	.sectionflags	@"SHF_NOTE_NV_TKINFO"
	.tkinfo
        /*0018*/ 	.word	0x00000002
        /*0030*/ 	.string	""
        /*0030*/ 	.string	"ptxas"
        /*0030*/ 	.string	"Cuda compilation tools, release 13.0, V13.0.88"
        /*0030*/ 	.string	"Build cuda_13.0.r13.0/compiler.36424714_0"
        /*0030*/ 	.string	"-arch sm_100 -m 64 "



//--------------------- .note.nv.cuinfo           --------------------------
	.section	.note.nv.cuinfo,"",@"SHT_NOTE"
	.sectionflags	@"SHF_NOTE_NV_CUINFO"
        /*0018*/ 	.short	0x0002
        /*001a*/ 	.short	0x0064
        /*001c*/ 	.short	0x0082
	.zero		2


//--------------------- .nv.info                  --------------------------
	.section	.nv.info,"",@"SHT_CUDA_INFO"
	.align	4


	//----- nvinfo : EIATTR_REGCOUNT
	.align		4
        /*0000*/ 	.byte	0x04, 0x2f
        /*0002*/ 	.short	(.L_15 - .L_14)
	.align		4
.L_14:
        /*0004*/ 	.word	index@(_Z13sum_reductionPfS_)
        /*0008*/ 	.word	0x0000000e


	//----- nvinfo : EIATTR_FRAME_SIZE
	.align		4
.L_15:
        /*000c*/ 	.byte	0x04, 0x11
        /*000e*/ 	.short	(.L_17 - .L_16)
	.align		4
.L_16:
        /*0010*/ 	.word	index@(_Z13sum_reductionPfS_)
        /*0014*/ 	.word	0x00000000


	//----- nvinfo : EIATTR_REGCOUNT
	.align		4
.L_17:
        /*0018*/ 	.byte	0x04, 0x2f
        /*001a*/ 	.short	(.L_19 - .L_18)
	.align		4
.L_18:
        /*001c*/ 	.word	index@(_Z10initCurandP17curandStateXORWOWm)
        /*0020*/ 	.word	0x0000001f


	//----- nvinfo : EIATTR_FRAME_SIZE
	.align		4
.L_19:
        /*0024*/ 	.byte	0x04, 0x11
        /*0026*/ 	.short	(.L_21 - .L_20)
	.align		4
.L_20:
        /*0028*/ 	.word	index@(_Z10initCurandP17curandStateXORWOWm)
        /*002c*/ 	.word	0x00000000


	//----- nvinfo : EIATTR_REGCOUNT
	.align		4
.L_21:
        /*0030*/ 	.byte	0x04, 0x2f
        /*0032*/ 	.short	(.L_23 - .L_22)
	.align		4
.L_22:
        /*0034*/ 	.word	index@(_Z10normalRandP17curandStateXORWOWPff)
        /*0038*/ 	.word	0x0000000d


	//----- nvinfo : EIATTR_FRAME_SIZE
	.align		4
.L_23:
        /*003c*/ 	.byte	0x04, 0x11
        /*003e*/ 	.short	(.L_25 - .L_24)
	.align		4
.L_24:
        /*0040*/ 	.word	index@($__internal_9_$__cuda_sm20_sqrt_rn_f32_slowpath)
        /*0044*/ 	.word	0x00000000


	//----- nvinfo : EIATTR_FRAME_SIZE
	.align		4
.L_25:
        /*0048*/ 	.byte	0x04, 0x11
        /*004a*/ 	.short	(.L_27 - .L_26)
	.align		4
.L_26:
        /*004c*/ 	.word	index@(_Z10normalRandP17curandStateXORWOWPff)
        /*0050*/ 	.word	0x00000000


	//----- nvinfo : EIATTR_REGCOUNT
	.align		4
.L_27:
        /*0054*/ 	.byte	0x04, 0x2f
        /*0056*/ 	.short	(.L_29 - .L_28)
	.align		4
.L_28:
        /*0058*/ 	.word	index@(_Z13genControlOldP17curandStateXORWOWP7ControlPff)
        /*005c*/ 	.word	0x00000014


	//----- nvinfo : EIATTR_FRAME_SIZE
	.align		4
.L_29:
        /*0060*/ 	.byte	0x04, 0x11
        /*0062*/ 	.short	(.L_31 - .L_30)
	.align		4
.L_30:
        /*0064*/ 	.word	index@($__internal_8_$__cuda_sm20_sqrt_rn_f32_slowpath)
        /*0068*/ 	.word	0x00000000


	//----- nvinfo : EIATTR_FRAME_SIZE
	.align		4
.L_31:
        /*006c*/ 	.byte	0x04, 0x11
        /*006e*/ 	.short	(.L_33 - .L_32)
	.align		4
.L_32:
        /*0070*/ 	.word	index@(_Z13genControlOldP17curandStateXORWOWP7ControlPff)
        /*0074*/ 	.word	0x00000000


	//----- nvinfo : EIATTR_REGCOUNT
	.align		4
.L_33:
        /*0078*/ 	.byte	0x04, 0x2f
        /*007a*/ 	.short	(.L_35 - .L_34)
	.align		4
.L_34:
        /*007c*/ 	.word	index@(_Z10genControlP17curandStateXORWOWP7ControlS2_f)
        /*0080*/ 	.word	0x00000014


	//----- nvinfo : EIATTR_FRAME_SIZE
	.align		4
.L_35:
        /*0084*/ 	.byte	0x04, 0x11
        /*0086*/ 	.short	(.L_37 - .L_36)
	.align		4
.L_36:
        /*0088*/ 	.word	index@($__internal_7_$__cuda_sm20_sqrt_rn_f32_slowpath)
        /*008c*/ 	.word	0x00000000


	//----- nvinfo : EIATTR_FRAME_SIZE
	.align		4
.L_37:
        /*0090*/ 	.byte	0x04, 0x11
        /*0092*/ 	.short	(.L_39 - .L_38)
	.align		4
.L_38:
        /*0094*/ 	.word	index@(_Z10genControlP17curandStateXORWOWP7ControlS2_f)
        /*0098*/ 	.word	0x00000000


	//----- nvinfo : EIATTR_REGCOUNT
	.align		4
.L_39:
        /*009c*/ 	.byte	0x04, 0x2f
        /*009e*/ 	.short	(.L_41 - .L_40)
	.align		4
.L_40:
        /*00a0*/ 	.word	index@(_Z13genControlNewmP7ControlS0_f)
        /*00a4*/ 	.word	0x00000015


	//----- nvinfo : EIATTR_FRAME_SIZE
	.align		4
.L_41:
        /*00a8*/ 	.byte	0x04, 0x11
        /*00aa*/ 	.short	(.L_43 - .L_42)
	.align		4
.L_42:
        /*00ac*/ 	.word	index@($__internal_6_$__cuda_sm20_sqrt_rn_f32_slowpath)
        /*00b0*/ 	.word	0x00000000


	//----- nvinfo : EIATTR_FRAME_SIZE
	.align		4
.L_43:
        /*00b4*/ 	.byte	0x04, 0x11
        /*00b6*/ 	.short	(.L_45 - .L_44)
	.align		4
.L_44:
        /*00b8*/ 	.word	index@(_Z13genControlNewmP7ControlS0_f)
        /*00bc*/ 	.word	0x00000000


	//----- nvinfo : EIATTR_REGCOUNT
	.align		4
.L_45:
        /*00c0*/ 	.byte	0x04, 0x2f
        /*00c2*/ 	.short	(.L_47 - .L_46)
	.align		4
.L_46:
        /*00c4*/ 	.word	index@(_Z8genStateP5StateS0_P7Control)
        /*00c8*/ 	.word	0x0000001a


	//----- nvinfo : EIATTR_FRAME_SIZE
	.align		4
.L_47:
        /*00cc*/ 	.byte	0x04, 0x11
        /*00ce*/ 	.short	(.L_49 - .L_48)
	.align		4
.L_48:
        /*00d0*/ 	.word	index@($__internal_5_$__cuda_sm3x_div_rn_noftz_f32_slowpath)
        /*00d4*/ 	.word	0x00000020


	//----- nvinfo : EIATTR_FRAME_SIZE
	.align		4
.L_49:
        /*00d8*/ 	.byte	0x04, 0x11
        /*00da*/ 	.short	(.L_51 - .L_50)
	.align		4
.L_50:
        /*00dc*/ 	.word	index@(_Z8genStateP5StateS0_P7Control)
        /*00e0*/ 	.word	0x00000020


	//----- nvinfo : EIATTR_REGCOUNT
	.align		4
.L_51:
        /*00e4*/ 	.byte	0x04, 0x2f
        /*00e6*/ 	.short	(.L_53 - .L_52)
	.align		4
.L_52:
        /*00e8*/ 	.word	index@(_Z7costFcnPfP5StateP5TrackS3_P3Obs)
        /*00ec*/ 	.word	0x00000030


	//----- nvinfo : EIATTR_FRAME_SIZE
	.align		4
.L_53:
        /*00f0*/ 	.byte	0x04, 0x11
        /*00f2*/ 	.short	(.L_55 - .L_54)
	.align		4
.L_54:
        /*00f4*/ 	.word	index@($_Z7costFcnPfP5StateP5TrackS3_P3Obs$__internal_accurate_pow)
        /*00f8*/ 	.word	0x00000000


	//----- nvinfo : EIATTR_FRAME_SIZE
	.align		4
.L_55:
        /*00fc*/ 	.byte	0x04, 0x11
        /*00fe*/ 	.short	(.L_57 - .L_56)
	.align		4
.L_56:
        /*0100*/ 	.word	index@($__internal_4_$__cuda_sm3x_div_rn_noftz_f32_slowpath)
        /*0104*/ 	.word	0x00000000


	//----- nvinfo : EIATTR_FRAME_SIZE
	.align		4
.L_57:
        /*0108*/ 	.byte	0x04, 0x11
        /*010a*/ 	.short	(.L_59 - .L_58)
	.align		4
.L_58:
        /*010c*/ 	.word	index@($__internal_3_$__cuda_sm20_sqrt_rn_f32_slowpath)
        /*0110*/ 	.word	0x00000000


	//----- nvinfo : EIATTR_FRAME_SIZE
	.align		4
.L_59:
        /*0114*/ 	.byte	0x04, 0x11
        /*0116*/ 	.short	(.L_61 - .L_60)
	.align		4
.L_60:
        /*0118*/ 	.word	index@($__internal_2_$__cuda_sm20_dblrcp_rn_slowpath_v3)
        /*011c*/ 	.word	0x00000000


	//----- nvinfo : EIATTR_FRAME_SIZE
	.align		4
.L_61:
        /*0120*/ 	.byte	0x04, 0x11
        /*0122*/ 	.short	(.L_63 - .L_62)
	.align		4
.L_62:
        /*0124*/ 	.word	index@(_Z7costFcnPfP5StateP5TrackS3_P3Obs)
        /*0128*/ 	.word	0x00000000


	//----- nvinfo : EIATTR_REGCOUNT
	.align		4
.L_63:
        /*012c*/ 	.byte	0x04, 0x2f
        /*012e*/ 	.short	(.L_65 - .L_64)
	.align		4
.L_64:
        /*0130*/ 	.word	index@(_Z15calcRolloutCostPfS_)
        /*0134*/ 	.word	0x0000000b


	//----- nvinfo : EIATTR_FRAME_SIZE
	.align		4
.L_65:
        /*0138*/ 	.byte	0x04, 0x11
        /*013a*/ 	.short	(.L_67 - .L_66)
	.align		4
.L_66:
        /*013c*/ 	.word	index@(_Z15calcRolloutCostPfS_)
        /*0140*/ 	.word	0x00000000


	//----- nvinfo : EIATTR_REGCOUNT
	.align		4
.L_67:
        /*0144*/ 	.byte	0x04, 0x2f
        /*0146*/ 	.short	(.L_69 - .L_68)
	.align		4
.L_68:
        /*0148*/ 	.word	index@(_Z16calcRolloutCost2PfS_)
        /*014c*/ 	.word	0x0000000a


	//----- nvinfo : EIATTR_FRAME_SIZE
	.align		4
.L_69:
        /*0150*/ 	.byte	0x04, 0x11
        /*0152*/ 	.short	(.L_71 - .L_70)
	.align		4
.L_70:
        /*0154*/ 	.word	index@(_Z16calcRolloutCost2PfS_)
        /*0158*/ 	.word	0x00000000


	//----- nvinfo : EIATTR_REGCOUNT
	.align		4
.L_71:
        /*015c*/ 	.byte	0x04, 0x2f
        /*015e*/ 	.short	(.L_73 - .L_72)
	.align		4
.L_72:
        /*0160*/ 	.word	index@(_Z13min_reductionPfS_)
        /*0164*/ 	.word	0x0000000e


	//----- nvinfo : EIATTR_FRAME_SIZE
	.align		4
.L_73:
        /*0168*/ 	.byte	0x04, 0x11
        /*016a*/ 	.short	(.L_75 - .L_74)
	.align		4
.L_74:
        /*016c*/ 	.word	index@(_Z13min_reductionPfS_)
        /*0170*/ 	.word	0x00000000


	//----- nvinfo : EIATTR_REGCOUNT
	.align		4
.L_75:
        /*0174*/ 	.byte	0x04, 0x2f
        /*0176*/ 	.short	(.L_77 - .L_76)
	.align		4
.L_76:
        /*0178*/ 	.word	index@(_Z14min_reduction2PfS_)
        /*017c*/ 	.word	0x0000000a


	//----- nvinfo : EIATTR_FRAME_SIZE
	.align		4
.L_77:
        /*0180*/ 	.byte	0x04, 0x11
        /*0182*/ 	.short	(.L_79 - .L_78)
	.align		4
.L_78:
        /*0184*/ 	.word	index@(_Z14min_reduction2PfS_)
        /*0188*/ 	.word	0x00000000


	//----- nvinfo : EIATTR_REGCOUNT
	.align		4
.L_79:
        /*018c*/ 	.byte	0x04, 0x2f
        /*018e*/ 	.short	(.L_81 - .L_80)
	.align		4
.L_80:
        /*0190*/ 	.word	index@(_Z10calcWTildePfS_S_)
        /*0194*/ 	.word	0x0000000e


	//----- nvinfo : EIATTR_FRAME_SIZE
	.align		4
.L_81:
        /*0198*/ 	.byte	0x04, 0x11
        /*019a*/ 	.short	(.L_83 - .L_82)
	.align		4
.L_82:
        /*019c*/ 	.word	index@(_Z10calcWTildePfS_S_)
        /*01a0*/ 	.word	0x00000000


	//----- nvinfo : EIATTR_REGCOUNT
	.align		4
.L_83:
        /*01a4*/ 	.byte	0x04, 0x2f
        /*01a6*/ 	.short	(.L_85 - .L_84)
	.align		4
.L_84:
        /*01a8*/ 	.word	index@(_Z4genWP7ControlPfS1_S0_)
        /*01ac*/ 	.word	0x00000010


	//----- nvinfo : EIATTR_FRAME_SIZE
	.align		4
.L_85:
        /*01b0*/ 	.byte	0x04, 0x11
        /*01b2*/ 	.short	(.L_87 - .L_86)
	.align		4
.L_86:
        /*01b4*/ 	.word	index@($__internal_1_$__cuda_sm3x_div_rn_noftz_f32_slowpath)
        /*01b8*/ 	.word	0x00000000


	//----- nvinfo : EIATTR_FRAME_SIZE
	.align		4
.L_87:
        /*01bc*/ 	.byte	0x04, 0x11
        /*01be*/ 	.short	(.L_89 - .L_88)
	.align		4
.L_88:
        /*01c0*/ 	.word	index@(_Z4genWP7ControlPfS1_S0_)
        /*01c4*/ 	.word	0x00000000


	//----- nvinfo : EIATTR_REGCOUNT
	.align		4
.L_89:
        /*01c8*/ 	.byte	0x04, 0x2f
        /*01ca*/ 	.short	(.L_91 - .L_90)
	.align		4
.L_90:
        /*01cc*/ 	.word	index@(_Z11genWCorrectP7ControlPfS1_S0_S0_)
        /*01d0*/ 	.word	0x00000010


	//----- nvinfo : EIATTR_FRAME_SIZE
	.align		4
.L_91:
        /*01d4*/ 	.byte	0x04, 0x11
        /*01d6*/ 	.short	(.L_93 - .L_92)
	.align		4
.L_92:
        /*01d8*/ 	.word	index@($__internal_0_$__cuda_sm3x_div_rn_noftz_f32_slowpath)
        /*01dc*/ 	.word	0x00000000


	//----- nvinfo : EIATTR_FRAME_SIZE
	.align		4
.L_93:
        /*01e0*/ 	.byte	0x04, 0x11
        /*01e2*/ 	.short	(.L_95 - .L_94)
	.align		4
.L_94:
        /*01e4*/ 	.word	index@(_Z11genWCorrectP7ControlPfS1_S0_S0_)
        /*01e8*/ 	.word	0x00000000


	//----- nvinfo : EIATTR_REGCOUNT
	.align		4
.L_95:
        /*01ec*/ 	.byte	0x04, 0x2f
        /*01ee*/ 	.short	(.L_97 - .L_96)
	.align		4
.L_96:
        /*01f0*/ 	.word	index@(_Z14wsum_reductionP7ControlS0_)
        /*01f4*/ 	.word	0x0000000e


	//----- nvinfo : EIATTR_FRAME_SIZE
	.align		4
.L_97:
        /*01f8*/ 	.byte	0x04, 0x11
        /*01fa*/ 	.short	(.L_99 - .L_98)
	.align		4
.L_98:
        /*01fc*/ 	.word	index@(_Z14wsum_reductionP7ControlS0_)
        /*0200*/ 	.word	0x00000000


	//----- nvinfo : EIATTR_REGCOUNT
	.align		4
.L_99:
        /*0204*/ 	.byte	0x04, 0x2f
        /*0206*/ 	.short	(.L_101 - .L_100)
	.align		4
.L_100:
        /*0208*/ 	.word	index@(_Z10sumControlP7ControlS0_)
        /*020c*/ 	.word	0x0000000c


	//----- nvinfo : EIATTR_FRAME_SIZE
	.align		4
.L_101:
        /*0210*/ 	.byte	0x04, 0x11
        /*0212*/ 	.short	(.L_103 - .L_102)
	.align		4
.L_102:
        /*0214*/ 	.word	index@(_Z10sumControlP7ControlS0_)
        /*0218*/ 	.word	0x00000000


	//----- nvinfo : EIATTR_REGCOUNT
	.align		4
.L_103:
        /*021c*/ 	.byte	0x04, 0x2f
        /*021e*/ 	.short	(.L_105 - .L_104)
	.align		4
.L_104:
        /*0220*/ 	.word	index@(_Z22wsum_reduction_partialP7ControlS0_i)
        /*0224*/ 	.word	0x0000000e


	//----- nvinfo : EIATTR_FRAME_SIZE
	.align		4
.L_105:
        /*0228*/ 	.byte	0x04, 0x11
        /*022a*/ 	.short	(.L_107 - .L_106)
	.align		4
.L_106:
        /*022c*/ 	.word	index@(_Z22wsum_reduction_partialP7ControlS0_i)
        /*0230*/ 	.word	0x00000000


	//----- nvinfo : EIATTR_REGCOUNT
	.align		4
.L_107:
        /*0234*/ 	.byte	0x04, 0x2f
        /*0236*/ 	.short	(.L_109 - .L_108)
	.align		4
.L_108:
        /*0238*/ 	.word	index@(_Z12printControlP7Control)
        /*023c*/ 	.word	0x00000018


	//----- nvinfo : EIATTR_FRAME_SIZE
	.align		4
.L_109:
        /*0240*/ 	.byte	0x04, 0x11
        /*0242*/ 	.short	(.L_111 - .L_110)
	.align		4
.L_110:
        /*0244*/ 	.word	index@(_Z12printControlP7Control)
        /*0248*/ 	.word	0x00000010


	//----- nvinfo : EIATTR_REGCOUNT
	.align		4
.L_111:
        /*024c*/ 	.byte	0x04, 0x2f
        /*024e*/ 	.short	(.L_113 - .L_112)
	.align		4
.L_112:
        /*0250*/ 	.word	index@(_Z12printMinCostPf)
        /*0254*/ 	.word	0x00000018


	//----- nvinfo : EIATTR_FRAME_SIZE
	.align		4
.L_113:
        /*0258*/ 	.byte	0x04, 0x11
        /*025a*/ 	.short	(.L_115 - .L_114)
	.align		4
.L_114:
        /*025c*/ 	.word	index@(_Z12printMinCostPf)
        /*0260*/ 	.word	0x00000008


	//----- nvinfo : EIATTR_REGCOUNT
	.align		4
.L_115:
        /*0264*/ 	.byte	0x04, 0x2f
        /*0266*/ 	.short	(.L_117 - .L_116)
	.align		4
.L_116:
        /*0268*/ 	.word	index@(_Z4linev)
        /*026c*/ 	.word	0x00000018


	//----- nvinfo : EIATTR_FRAME_SIZE
	.align		4
.L_117:
        /*0270*/ 	.byte	0x04, 0x11
        /*0272*/ 	.short	(.L_119 - .L_118)
	.align		4
.L_118:
        /*0274*/ 	.word	index@(_Z4linev)
        /*0278*/ 	.word	0x00000000


	//----- nvinfo : EIATTR_REGCOUNT
	.align		4
.L_119:
        /*027c*/ 	.byte	0x04, 0x2f
        /*027e*/ 	.short	(.L_121 - .L_120)
	.align		4
.L_120:
        /*0280*/ 	.word	index@(_Z10printfloatPf)
        /*0284*/ 	.word	0x00000018


	//----- nvinfo : EIATTR_FRAME_SIZE
	.align		4
.L_121:
        /*0288*/ 	.byte	0x04, 0x11
        /*028a*/ 	.short	(.L_123 - .L_122)
	.align		4
.L_122:
        /*028c*/ 	.word	index@(_Z10printfloatPf)
        /*0290*/ 	.word	0x00000008


	//----- nvinfo : EIATTR_MIN_STACK_SIZE
	.align		4
.L_123:
        /*0294*/ 	.byte	0x04, 0x12
        /*0296*/ 	.short	(.L_125 - .L_124)
	.align		4
.L_124:
        /*0298*/ 	.word	index@(_Z10printfloatPf)
        /*029c*/ 	.word	0x00000008


	//----- nvinfo : EIATTR_MIN_STACK_SIZE
	.align		4
.L_125:
        /*02a0*/ 	.byte	0x04, 0x12
        /*02a2*/ 	.short	(.L_127 - .L_126)
	.align		4
.L_126:
        /*02a4*/ 	.word	index@(_Z4linev)
        /*02a8*/ 	.word	0x00000000


	//----- nvinfo : EIATTR_MIN_STACK_SIZE
	.align		4
.L_127:
        /*02ac*/ 	.byte	0x04, 0x12
        /*02ae*/ 	.short	(.L_129 - .L_128)
	.align		4
.L_128:
        /*02b0*/ 	.word	index@(_Z12printMinCostPf)
        /*02b4*/ 	.word	0x00000008


	//----- nvinfo : EIATTR_MIN_STACK_SIZE
	.align		4
.L_129:
        /*02b8*/ 	.byte	0x04, 0x12
        /*02ba*/ 	.short	(.L_131 - .L_130)
	.align		4
.L_130:
        /*02bc*/ 	.word	index@(_Z12printControlP7Control)
        /*02c0*/ 	.word	0x00000010


	//----- nvinfo : EIATTR_MIN_STACK_SIZE
	.align		4
.L_131:
        /*02c4*/ 	.byte	0x04, 0x12
        /*02c6*/ 	.short	(.L_133 - .L_132)
	.align		4
.L_132:
        /*02c8*/ 	.word	index@(_Z22wsum_reduction_partialP7ControlS0_i)
        /*02cc*/ 	.word	0x00000000


	//----- nvinfo : EIATTR_MIN_STACK_SIZE
	.align		4
.L_133:
        /*02d0*/ 	.byte	0x04, 0x12
        /*02d2*/ 	.short	(.L_135 - .L_134)
	.align		4
.L_134:
        /*02d4*/ 	.word	index@(_Z10sumControlP7ControlS0_)
        /*02d8*/ 	.word	0x00000000


	//----- nvinfo : EIATTR_MIN_STACK_SIZE
	.align		4
.L_135:
        /*02dc*/ 	.byte	0x04, 0x12
        /*02de*/ 	.short	(.L_137 - .L_136)
	.align		4
.L_136:
        /*02e0*/ 	.word	index@(_Z14wsum_reductionP7ControlS0_)
        /*02e4*/ 	.word	0x00000000


	//----- nvinfo : EIATTR_MIN_STACK_SIZE
	.align		4
.L_137:
        /*02e8*/ 	.byte	0x04, 0x12
        /*02ea*/ 	.short	(.L_139 - .L_138)
	.align		4
.L_138:
        /*02ec*/ 	.word	index@(_Z11genWCorrectP7ControlPfS1_S0_S0_)
        /*02f0*/ 	.word	0x00000000


	//----- nvinfo : EIATTR_MIN_STACK_SIZE
	.align		4
.L_139:
        /*02f4*/ 	.byte	0x04, 0x12
        /*02f6*/ 	.short	(.L_141 - .L_140)
	.align		4
.L_140:
        /*02f8*/ 	.word	index@(_Z4genWP7ControlPfS1_S0_)
        /*02fc*/ 	.word	0x00000000


	//----- nvinfo : EIATTR_MIN_STACK_SIZE
	.align		4
.L_141:
        /*0300*/ 	.byte	0x04, 0x12
        /*0302*/ 	.short	(.L_143 - .L_142)
	.align		4
.L_142:
        /*0304*/ 	.word	index@(_Z10calcWTildePfS_S_)
        /*0308*/ 	.word	0x00000000


	//----- nvinfo : EIATTR_MIN_STACK_SIZE
	.align		4
.L_143:
        /*030c*/ 	.byte	0x04, 0x12
        /*030e*/ 	.short	(.L_145 - .L_144)
	.align		4
.L_144:
        /*0310*/ 	.word	index@(_Z14min_reduction2PfS_)
        /*0314*/ 	.word	0x00000000


	//----- nvinfo : EIATTR_MIN_STACK_SIZE
	.align		4
.L_145:
        /*0318*/ 	.byte	0x04, 0x12
        /*031a*/ 	.short	(.L_147 - .L_146)
	.align		4
.L_146:
        /*031c*/ 	.word	index@(_Z13min_reductionPfS_)
        /*0320*/ 	.word	0x00000000


	//----- nvinfo : EIATTR_MIN_STACK_SIZE
	.align		4
.L_147:
        /*0324*/ 	.byte	0x04, 0x12
        /*0326*/ 	.short	(.L_149 - .L_148)
	.align		4
.L_148:
        /*0328*/ 	.word	index@(_Z16calcRolloutCost2PfS_)
        /*032c*/ 	.word	0x00000000


	//----- nvinfo : EIATTR_MIN_STACK_SIZE
	.align		4
.L_149:
        /*0330*/ 	.byte	0x04, 0x12
        /*0332*/ 	.short	(.L_151 - .L_150)
	.align		4
.L_150:
        /*0334*/ 	.word	index@(_Z15calcRolloutCostPfS_)
        /*0338*/ 	.word	0x00000000


	//----- nvinfo : EIATTR_MIN_STACK_SIZE
	.align		4
.L_151:
        /*033c*/ 	.byte	0x04, 0x12
        /*033e*/ 	.short	(.L_153 - .L_152)
	.align		4
.L_152:
        /*0340*/ 	.word	index@(_Z7costFcnPfP5StateP5TrackS3_P3Obs)
        /*0344*/ 	.word	0x00000000


	//----- nvinfo : EIATTR_MIN_STACK_SIZE
	.align		4
.L_153:
        /*0348*/ 	.byte	0x04, 0x12
        /*034a*/ 	.short	(.L_155 - .L_154)
	.align		4
.L_154:
        /*034c*/ 	.word	index@(_Z8genStateP5StateS0_P7Control)
        /*0350*/ 	.word	0x00000020


	//----- nvinfo : EIATTR_MIN_STACK_SIZE
	.align		4
.L_155:
        /*0354*/ 	.byte	0x04, 0x12
        /*0356*/ 	.short	(.L_157 - .L_156)
	.align		4
.L_156:
        /*0358*/ 	.word	index@(_Z13genControlNewmP7ControlS0_f)
        /*035c*/ 	.word	0x00000000


	//----- nvinfo : EIATTR_MIN_STACK_SIZE
	.align		4
.L_157:
        /*0360*/ 	.byte	0x04, 0x12
        /*0362*/ 	.short	(.L_159 - .L_158)
	.align		4
.L_158:
        /*0364*/ 	.word	index@(_Z10genControlP17curandStateXORWOWP7ControlS2_f)
        /*0368*/ 	.word	0x00000000


	//----- nvinfo : EIATTR_MIN_STACK_SIZE
	.align		4
.L_159:
        /*036c*/ 	.byte	0x04, 0x12
        /*036e*/ 	.short	(.L_161 - .L_160)
	.align		4
.L_160:
        /*0370*/ 	.word	index@(_Z13genControlOldP17curandStateXORWOWP7ControlPff)
        /*0374*/ 	.word	0x00000000


	//----- nvinfo : EIATTR_MIN_STACK_SIZE
	.align		4
.L_161:
        /*0378*/ 	.byte	0x04, 0x12
        /*037a*/ 	.short	(.L_163 - .L_162)
	.align		4
.L_162:
        /*037c*/ 	.word	index@(_Z10normalRandP17curandStateXORWOWPff)
        /*0380*/ 	.word	0x00000000


	//----- nvinfo : EIATTR_MIN_STACK_SIZE
	.align		4
.L_163:
        /*0384*/ 	.byte	0x04, 0x12
        /*0386*/ 	.short	(.L_165 - .L_164)
	.align		4
.L_164:
        /*0388*/ 	.word	index@(_Z10initCurandP17curandStateXORWOWm)
        /*038c*/ 	.word	0x00000000


	//----- nvinfo : EIATTR_MIN_STACK_SIZE
	.align		4
.L_165:
        /*0390*/ 	.byte	0x04, 0x12
        /*0392*/ 	.short	(.L_167 - .L_166)
	.align		4
.L_166:
        /*0394*/ 	.word	index@(_Z13sum_reductionPfS_)
        /*0398*/ 	.word	0x00000000
.L_167:


//--------------------- .nv.compat                --------------------------
	.section	.nv.compat,"",@"SHT_CUDA_COMPAT_INFO"
	.align	4
        /*0000*/ 	.byte	0x02, 0x09, 0x00, 0x00, 0x02, 0x02, 0x01, 0x00, 0x02, 0x05, 0x05, 0x00, 0x03, 0x07, 0x01, 0x01
        /*0010*/ 	.byte	0x02, 0x03, 0x00, 0x00, 0x02, 0x06, 0x01, 0x00, 0x04, 0x0b, 0x08, 0x00, 0x01, 0x00, 0x00, 0x00
        /*0020*/ 	.byte	0x00, 0x00, 0x00, 0x00


//--------------------- .nv.info._Z10printfloatPf --------------------------
	.section	.nv.info._Z10printfloatPf,"",@"SHT_CUDA_INFO"
	.sectionflags	@""
	.align	4


	//----- nvinfo : EIATTR_CUDA_API_VERSION
	.align		4
        /*0000*/ 	.byte	0x04, 0x37
        /*0002*/ 	.short	(.L_169 - .L_168)
.L_168:
        /*0004*/ 	.word	0x00000082


	//----- nvinfo : EIATTR_KPARAM_INFO
	.align		4
.L_169:
        /*0008*/ 	.byte	0x04, 0x17
        /*000a*/ 	.short	(.L_171 - .L_170)
.L_170:
        /*000c*/ 	.word	0x00000000
        /*0010*/ 	.short	0x0000
        /*0012*/ 	.short	0x0000
        /*0014*/ 	.byte	0x00, 0xf5, 0x21, 0x00


	//----- nvinfo : EIATTR_SPARSE_MMA_MASK
	.align		4
.L_171:
        /*0018*/ 	.byte	0x03, 0x50
        /*001a*/ 	.short	0x0000


	//----- nvinfo : EIATTR_MAXREG_COUNT
	.align		4
        /*001c*/ 	.byte	0x03, 0x1b
        /*001e*/ 	.short	0x00ff


	//----- nvinfo : EIATTR_EXTERNS
	.align		4
        /*0020*/ 	.byte	0x04, 0x0f
        /*0022*/ 	.short	(.L_173 - .L_172)


	//   ....[0]....
	.align		4
.L_172:
        /*0024*/ 	.word	index@(vprintf)


	//----- nvinfo : EIATTR_MERCURY_ISA_VERSION
	.align		4
.L_173:
        /*0028*/ 	.byte	0x03, 0x5f
        /*002a*/ 	.short	0x0101


	//----- nvinfo : EIATTR_VRC_CTA_INIT_COUNT
	.align		4
        /*002c*/ 	.byte	0x02, 0x4a
	.zero		1
	.zero		1


	//----- nvinfo : EIATTR_SYSCALL_OFFSETS
	.align		4
        /*0030*/ 	.byte	0x04, 0x46
        /*0032*/ 	.short	(.L_175 - .L_174)


	//   ....[0]....
.L_174:
        /*0034*/ 	.word	0x00000170


	//----- nvinfo : EIATTR_EXIT_INSTR_OFFSETS
	.align		4
.L_175:
        /*0038*/ 	.byte	0x04, 0x1c
        /*003a*/ 	.short	(.L_177 - .L_176)


	//   ....[0]....
.L_176:
        /*003c*/ 	.word	0x00000180


	//----- nvinfo : EIATTR_CBANK_PARAM_SIZE
	.align		4
.L_177:
        /*0040*/ 	.byte	0x03, 0x19
        /*0042*/ 	.short	0x0008


	//----- nvinfo : EIATTR_PARAM_CBANK
	.align		4
        /*0044*/ 	.byte	0x04, 0x0a
        /*0046*/ 	.short	(.L_179 - .L_178)
	.align		4
.L_178:
        /*0048*/ 	.word	index@(.nv.constant0._Z10printfloatPf)
        /*004c*/ 	.short	0x0380
        /*004e*/ 	.short	0x0008


	//----- nvinfo : EIATTR_SW_WAR
	.align		4
.L_179:
        /*0050*/ 	.byte	0x04, 0x36
        /*0052*/ 	.short	(.L_181 - .L_180)
.L_180:
        /*0054*/ 	.word	0x00000008
.L_181:


//--------------------- .nv.info._Z4linev         --------------------------
	.section	.nv.info._Z4linev,"",@"SHT_CUDA_INFO"
	.sectionflags	@""
	.align	4


	//----- nvinfo : EIATTR_CUDA_API_VERSION
	.align		4
        /*0000*/ 	.byte	0x04, 0x37
        /*0002*/ 	.short	(.L_183 - .L_182)
.L_182:
        /*0004*/ 	.word	0x00000082


	//----- nvinfo : EIATTR_SPARSE_MMA_MASK
	.align		4
.L_183:
        /*0008*/ 	.byte	0x03, 0x50
        /*000a*/ 	.short	0x0000


	//----- nvinfo : EIATTR_MAXREG_COUNT
	.align		4
        /*000c*/ 	.byte	0x03, 0x1b
        /*000e*/ 	.short	0x00ff


	//----- nvinfo : EIATTR_EXTERNS
	.align		4
        /*0010*/ 	.byte	0x04, 0x0f
        /*0012*/ 	.short	(.L_185 - .L_184)


	//   ....[0]....
	.align		4
.L_184:
        /*0014*/ 	.word	index@(vprintf)


	//----- nvinfo : EIATTR_MERCURY_ISA_VERSION
	.align		4
.L_185:
        /*0018*/ 	.byte	0x03, 0x5f
        /*001a*/ 	.short	0x0101


	//----- nvinfo : EIATTR_VRC_CTA_INIT_COUNT
	.align		4
        /*001c*/ 	.byte	0x02, 0x4a
	.zero		1
	.zero		1


	//----- nvinfo : EIATTR_SYSCALL_OFFSETS
	.align		4
        /*0020*/ 	.byte	0x04, 0x46
        /*0022*/ 	.short	(.L_187 - .L_186)


	//   ....[0]....
.L_186:
        /*0024*/ 	.word	0x00000080


	//----- nvinfo : EIATTR_EXIT_INSTR_OFFSETS
	.align		4
.L_187:
        /*0028*/ 	.byte	0x04, 0x1c
        /*002a*/ 	.short	(.L_189 - .L_188)


	//   ....[0]....
.L_188:
        /*002c*/ 	.word	0x00000090


	//----- nvinfo : EIATTR_SW_WAR
	.align		4
.L_189:
        /*0030*/ 	.byte	0x04, 0x36
        /*0032*/ 	.short	(.L_191 - .L_190)
.L_190:
        /*0034*/ 	.word	0x00000008
.L_191:


//--------------------- .nv.info._Z12printMinCostPf --------------------------
	.section	.nv.info._Z12printMinCostPf,"",@"SHT_CUDA_INFO"
	.sectionflags	@""
	.align	4


	//----- nvinfo : EIATTR_CUDA_API_VERSION
	.align		4
        /*0000*/ 	.byte	0x04, 0x37
        /*0002*/ 	.short	(.L_193 - .L_192)
.L_192:
        /*0004*/ 	.word	0x00000082


	//----- nvinfo : EIATTR_KPARAM_INFO
	.align		4
.L_193:
        /*0008*/ 	.byte	0x04, 0x17
        /*000a*/ 	.short	(.L_195 - .L_194)
.L_194:
        /*000c*/ 	.word	0x00000000
        /*0010*/ 	.short	0x0000
        /*0012*/ 	.short	0x0000
        /*0014*/ 	.byte	0x00, 0xf5, 0x21, 0x00


	//----- nvinfo : EIATTR_SPARSE_MMA_MASK
	.align		4
.L_195:
        /*0018*/ 	.byte	0x03, 0x50
        /*001a*/ 	.short	0x0000


	//----- nvinfo : EIATTR_MAXREG_COUNT
	.align		4
        /*001c*/ 	.byte	0x03, 0x1b
        /*001e*/ 	.short	0x00ff


	//----- nvinfo : EIATTR_EXTERNS
	.align		4
        /*0020*/ 	.byte	0x04, 0x0f
        /*0022*/ 	.short	(.L_197 - .L_196)


	//   ....[0]....
	.align		4
.L_196:
        /*0024*/ 	.word	index@(vprintf)


	//----- nvinfo : EIATTR_MERCURY_ISA_VERSION
	.align		4
.L_197:
        /*0028*/ 	.byte	0x03, 0x5f
        /*002a*/ 	.short	0x0101


	//----- nvinfo : EIATTR_VRC_CTA_INIT_COUNT
	.align		4
        /*002c*/ 	.byte	0x02, 0x4a
	.zero		1
	.zero		1


	//----- nvinfo : EIATTR_SYSCALL_OFFSETS
	.align		4
        /*0030*/ 	.byte	0x04, 0x46
        /*0032*/ 	.short	(.L_199 - .L_198)


	//   ....[0]....
.L_198:
        /*0034*/ 	.word	0x00000110


	//----- nvinfo : EIATTR_EXIT_INSTR_OFFSETS
	.align		4
.L_199:
        /*0038*/ 	.byte	0x04, 0x1c
        /*003a*/ 	.short	(.L_201 - .L_200)


	//   ....[0]....
.L_200:
        /*003c*/ 	.word	0x00000120


	//----- nvinfo : EIATTR_CBANK_PARAM_SIZE
	.align		4
.L_201:
        /*0040*/ 	.byte	0x03, 0x19
        /*0042*/ 	.short	0x0008


	//----- nvinfo : EIATTR_PARAM_CBANK
	.align		4
        /*0044*/ 	.byte	0x04, 0x0a
        /*0046*/ 	.short	(.L_203 - .L_202)
	.align		4
.L_202:
        /*0048*/ 	.word	index@(.nv.constant0._Z12printMinCostPf)
        /*004c*/ 	.short	0x0380
        /*004e*/ 	.short	0x0008


	//----- nvinfo : EIATTR_SW_WAR
	.align		4
.L_203:
        /*0050*/ 	.byte	0x04, 0x36
        /*0052*/ 	.short	(.L_205 - .L_204)
.L_204:
        /*0054*/ 	.word	0x00000008
.L_205:


//--------------------- .nv.info._Z12printControlP7Control --------------------------
	.section	.nv.info._Z12printControlP7Control,"",@"SHT_CUDA_INFO"
	.sectionflags	@""
	.align	4


	//----- nvinfo : EIATTR_CUDA_API_VERSION
	.align		4
        /*0000*/ 	.byte	0x04, 0x37
        /*0002*/ 	.short	(.L_207 - .L_206)
.L_206:
        /*0004*/ 	.word	0x00000082


	//----- nvinfo : EIATTR_KPARAM_INFO
	.align		4
.L_207:
        /*0008*/ 	.byte	0x04, 0x17
        /*000a*/ 	.short	(.L_209 - .L_208)
.L_208:
        /*000c*/ 	.word	0x00000000
        /*0010*/ 	.short	0x0000
        /*0012*/ 	.short	0x0000
        /*0014*/ 	.byte	0x00, 0xf5, 0x21, 0x00


	//----- nvinfo : EIATTR_SPARSE_MMA_MASK
	.align		4
.L_209:
        /*0018*/ 	.byte	0x03, 0x50
        /*001a*/ 	.short	0x0000


	//----- nvinfo : EIATTR_MAXREG_COUNT
	.align		4
        /*001c*/ 	.byte	0x03, 0x1b
        /*001e*/ 	.short	0x00ff


	//----- nvinfo : EIATTR_EXTERNS
	.align		4
        /*0020*/ 	.byte	0x04, 0x0f
        /*0022*/ 	.short	(.L_211 - .L_210)


	//   ....[0]....
	.align		4
.L_210:
        /*0024*/ 	.word	index@(vprintf)


	//----- nvinfo : EIATTR_MERCURY_ISA_VERSION
	.align		4
.L_211:
        /*0028*/ 	.byte	0x03, 0x5f
        /*002a*/ 	.short	0x0101


	//----- nvinfo : EIATTR_VRC_CTA_INIT_COUNT
	.align		4
        /*002c*/ 	.byte	0x02, 0x4a
	.zero		1
	.zero		1


	//----- nvinfo : EIATTR_SYSCALL_OFFSETS
	.align		4
        /*0030*/ 	.byte	0x04, 0x46
        /*0032*/ 	.short	(.L_213 - .L_212)


	//   ....[0]....
.L_212:
        /*0034*/ 	.word	0x00000130


	//----- nvinfo : EIATTR_EXIT_INSTR_OFFSETS
	.align		4
.L_213:
        /*0038*/ 	.byte	0x04, 0x1c
        /*003a*/ 	.short	(.L_215 - .L_214)


	//   ....[0]....
.L_214:
        /*003c*/ 	.word	0x00000140


	//----- nvinfo : EIATTR_CBANK_PARAM_SIZE
	.align		4
.L_215:
        /*0040*/ 	.byte	0x03, 0x19
        /*0042*/ 	.short	0x0008


	//----- nvinfo : EIATTR_PARAM_CBANK
	.align		4
        /*0044*/ 	.byte	0x04, 0x0a
        /*0046*/ 	.short	(.L_217 - .L_216)
	.align		4
.L_216:
        /*0048*/ 	.word	index@(.nv.constant0._Z12printControlP7Control)
        /*004c*/ 	.short	0x0380
        /*004e*/ 	.short	0x0008


	//----- nvinfo : EIATTR_SW_WAR
	.align		4
.L_217:
        /*0050*/ 	.byte	0x04, 0x36
        /*0052*/ 	.short	(.L_219 - .L_218)
.L_218:
        /*0054*/ 	.word	0x00000008
.L_219:


//--------------------- .nv.info._Z22wsum_reduction_partialP7ControlS0_i --------------------------
	.section	.nv.info._Z22wsum_reduction_partialP7ControlS0_i,"",@"SHT_CUDA_INFO"
	.sectionflags	@""
	.align	4


	//----- nvinfo : EIATTR_CUDA_API_VERSION
	.align		4
        /*0000*/ 	.byte	0x04, 0x37
        /*0002*/ 	.short	(.L_221 - .L_220)
.L_220:
        /*0004*/ 	.word	0x00000082


	//----- nvinfo : EIATTR_KPARAM_INFO
	.align		4
.L_221:
        /*0008*/ 	.byte	0x04, 0x17
        /*000a*/ 	.short	(.L_223 - .L_222)
.L_222:
        /*000c*/ 	.word	0x00000000
        /*0010*/ 	.short	0x0002
        /*0012*/ 	.short	0x0010
        /*0014*/ 	.byte	0x00, 0xf0, 0x11, 0x00


	//----- nvinfo : EIATTR_KPARAM_INFO
	.align		4
.L_223:
        /*0018*/ 	.byte	0x04, 0x17
        /*001a*/ 	.short	(.L_225 - .L_224)
.L_224:
        /*001c*/ 	.word	0x00000000
        /*0020*/ 	.short	0x0001
        /*0022*/ 	.short	0x0008
        /*0024*/ 	.byte	0x00, 0xf5, 0x21, 0x00


	//----- nvinfo : EIATTR_KPARAM_INFO
	.align		4
.L_225:
        /*0028*/ 	.byte	0x04, 0x17
        /*002a*/ 	.short	(.L_227 - .L_226)
.L_226:
        /*002c*/ 	.word	0x00000000
        /*0030*/ 	.short	0x0000
        /*0032*/ 	.short	0x0000
        /*0034*/ 	.byte	0x00, 0xf5, 0x21, 0x00


	//----- nvinfo : EIATTR_SPARSE_MMA_MASK
	.align		4
.L_227:
        /*0038*/ 	.byte	0x03, 0x50
        /*003a*/ 	.short	0x0000


	//----- nvinfo : EIATTR_MAXREG_COUNT
	.align		4
        /*003c*/ 	.byte	0x03, 0x1b
        /*003e*/ 	.short	0x00ff


	//----- nvinfo : EIATTR_NUM_BARRIERS
	.align		4
        /*0040*/ 	.byte	0x02, 0x4c
        /*0042*/ 	.byte	0x01
	.zero		1


	//----- nvinfo : EIATTR_MERCURY_ISA_VERSION
	.align		4
        /*0044*/ 	.byte	0x03, 0x5f
        /*0046*/ 	.short	0x0101


	//----- nvinfo : EIATTR_VRC_CTA_INIT_COUNT
	.align		4
        /*0048*/ 	.byte	0x02, 0x4a
	.zero		1
	.zero		1


	//----- nvinfo : EIATTR_EXIT_INSTR_OFFSETS
	.align		4
        /*004c*/ 	.byte	0x04, 0x1c
        /*004e*/ 	.short	(.L_229 - .L_228)


	//   ....[0]....
.L_228:
        /*0050*/ 	.word	0x00000290


	//   ....[1]....
        /*0054*/ 	.word	0x00000320


	//----- nvinfo : EIATTR_CRS_STACK_SIZE
	.align		4
.L_229:
        /*0058*/ 	.byte	0x04, 0x1e
        /*005a*/ 	.short	(.L_231 - .L_230)
.L_230:
        /*005c*/ 	.word	0x00000000


	//----- nvinfo : EIATTR_CBANK_PARAM_SIZE
	.align		4
.L_231:
        /*0060*/ 	.byte	0x03, 0x19
        /*0062*/ 	.short	0x0014


	//----- nvinfo : EIATTR_PARAM_CBANK
	.align		4
        /*0064*/ 	.byte	0x04, 0x0a
        /*0066*/ 	.short	(.L_233 - .L_232)
	.align		4
.L_232:
        /*0068*/ 	.word	index@(.nv.constant0._Z22wsum_reduction_partialP7ControlS0_i)
        /*006c*/ 	.short	0x0380
        /*006e*/ 	.short	0x0014


	//----- nvinfo : EIATTR_SW_WAR
	.align		4
.L_233:
        /*0070*/ 	.byte	0x04, 0x36
        /*0072*/ 	.short	(.L_235 - .L_234)
.L_234:
        /*0074*/ 	.word	0x00000008
.L_235:


//--------------------- .nv.info._Z10sumControlP7ControlS0_ --------------------------
	.section	.nv.info._Z10sumControlP7ControlS0_,"",@"SHT_CUDA_INFO"
	.sectionflags	@""
	.align	4


	//----- nvinfo : EIATTR_CUDA_API_VERSION
	.align		4
        /*0000*/ 	.byte	0x04, 0x37
        /*0002*/ 	.short	(.L_237 - .L_236)
.L_236:
        /*0004*/ 	.word	0x00000082


	//----- nvinfo : EIATTR_KPARAM_INFO
	.align		4
.L_237:
        /*0008*/ 	.byte	0x04, 0x17
        /*000a*/ 	.short	(.L_239 - .L_238)
.L_238:
        /*000c*/ 	.word	0x00000000
        /*0010*/ 	.short	0x0001
        /*0012*/ 	.short	0x0008
        /*0014*/ 	.byte	0x00, 0xf5, 0x21, 0x00


	//----- nvinfo : EIATTR_KPARAM_INFO
	.align		4
.L_239:
        /*0018*/ 	.byte	0x04, 0x17
        /*001a*/ 	.short	(.L_241 - .L_240)
.L_240:
        /*001c*/ 	.word	0x00000000
        /*0020*/ 	.short	0x0000
        /*0022*/ 	.short	0x0000
        /*0024*/ 	.byte	0x00, 0xf5, 0x21, 0x00


	//----- nvinfo : EIATTR_SPARSE_MMA_MASK
	.align		4
.L_241:
        /*0028*/ 	.byte	0x03, 0x50
        /*002a*/ 	.short	0x0000


	//----- nvinfo : EIATTR_MAXREG_COUNT
	.align		4
        /*002c*/ 	.byte	0x03, 0x1b
        /*002e*/ 	.short	0x00ff


	//----- nvinfo : EIATTR_MERCURY_ISA_VERSION
	.align		4
        /*0030*/ 	.byte	0x03, 0x5f
        /*0032*/ 	.short	0x0101


	//----- nvinfo : EIATTR_VRC_CTA_INIT_COUNT
	.align		4
        /*0034*/ 	.byte	0x02, 0x4a
	.zero		1
	.zero		1


	//----- nvinfo : EIATTR_EXIT_INSTR_OFFSETS
	.align		4
        /*0038*/ 	.byte	0x04, 0x1c
        /*003a*/ 	.short	(.L_243 - .L_242)


	//   ....[0]....
.L_242:
        /*003c*/ 	.word	0x00000120


	//----- nvinfo : EIATTR_CBANK_PARAM_SIZE
	.align		4
.L_243:
        /*0040*/ 	.byte	0x03, 0x19
        /*0042*/ 	.short	0x0010


	//----- nvinfo : EIATTR_PARAM_CBANK
	.align		4
        /*0044*/ 	.byte	0x04, 0x0a
        /*0046*/ 	.short	(.L_245 - .L_244)
	.align		4
.L_244:
        /*0048*/ 	.word	index@(.nv.constant0._Z10sumControlP7ControlS0_)
        /*004c*/ 	.short	0x0380
        /*004e*/ 	.short	0x0010


	//----- nvinfo : EIATTR_SW_WAR
	.align		4
.L_245:
        /*0050*/ 	.byte	0x04, 0x36
        /*0052*/ 	.short	(.L_247 - .L_246)
.L_246:
        /*0054*/ 	.word	0x00000008
.L_247:


//--------------------- .nv.info._Z14wsum_reductionP7ControlS0_ --------------------------
	.section	.nv.info._Z14wsum_reductionP7ControlS0_,"",@"SHT_CUDA_INFO"
	.sectionflags	@""
	.align	4


	//----- nvinfo : EIATTR_CUDA_API_VERSION
	.align		4
        /*0000*/ 	.byte	0x04, 0x37
        /*0002*/ 	.short	(.L_249 - .L_248)
.L_248:
        /*0004*/ 	.word	0x00000082


	//----- nvinfo : EIATTR_KPARAM_INFO
	.align		4
.L_249:
        /*0008*/ 	.byte	0x04, 0x17
        /*000a*/ 	.short	(.L_251 - .L_250)
.L_250:
        /*000c*/ 	.word	0x00000000
        /*0010*/ 	.short	0x0001
        /*0012*/ 	.short	0x0008
        /*0014*/ 	.byte	0x00, 0xf5, 0x21, 0x00


	//----- nvinfo : EIATTR_KPARAM_INFO
	.align		4
.L_251:
        /*0018*/ 	.byte	0x04, 0x17
        /*001a*/ 	.short	(.L_253 - .L_252)
.L_252:
        /*001c*/ 	.word	0x00000000
        /*0020*/ 	.short	0x0000
        /*0022*/ 	.short	0x0000
        /*0024*/ 	.byte	0x00, 0xf5, 0x21, 0x00


	//----- nvinfo : EIATTR_SPARSE_MMA_MASK
	.align		4
.L_253:
        /*0028*/ 	.byte	0x03, 0x50
        /*002a*/ 	.short	0x0000


	//----- nvinfo : EIATTR_MAXREG_COUNT
	.align		4
        /*002c*/ 	.byte	0x03, 0x1b
        /*002e*/ 	.short	0x00ff


	//----- nvinfo : EIATTR_NUM_BARRIERS
	.align		4
        /*0030*/ 	.byte	0x02, 0x4c
        /*0032*/ 	.byte	0x01
	.zero		1


	//----- nvinfo : EIATTR_MERCURY_ISA_VERSION
	.align		4
        /*0034*/ 	.byte	0x03, 0x5f
        /*0036*/ 	.short	0x0101


	//----- nvinfo : EIATTR_VRC_CTA_INIT_COUNT
	.align		4
        /*0038*/ 	.byte	0x02, 0x4a
	.zero		1
	.zero		1


	//----- nvinfo : EIATTR_EXIT_INSTR_OFFSETS
	.align		4
        /*003c*/ 	.byte	0x04, 0x1c
        /*003e*/ 	.short	(.L_255 - .L_254)


	//   ....[0]....
.L_254:
        /*0040*/ 	.word	0x00000270


	//   ....[1]....
        /*0044*/ 	.word	0x00000300


	//----- nvinfo : EIATTR_CRS_STACK_SIZE
	.align		4
.L_255:
        /*0048*/ 	.byte	0x04, 0x1e
        /*004a*/ 	.short	(.L_257 - .L_256)
.L_256:
        /*004c*/ 	.word	0x00000000


	//----- nvinfo : EIATTR_CBANK_PARAM_SIZE
	.align		4
.L_257:
        /*0050*/ 	.byte	0x03, 0x19
        /*0052*/ 	.short	0x0010


	//----- nvinfo : EIATTR_PARAM_CBANK
	.align		4
        /*0054*/ 	.byte	0x04, 0x0a
        /*0056*/ 	.short	(.L_259 - .L_258)
	.align		4
.L_258:
        /*0058*/ 	.word	index@(.nv.constant0._Z14wsum_reductionP7ControlS0_)
        /*005c*/ 	.short	0x0380
        /*005e*/ 	.short	0x0010


	//----- nvinfo : EIATTR_SW_WAR
	.align		4
.L_259:
        /*0060*/ 	.byte	0x04, 0x36
        /*0062*/ 	.short	(.L_261 - .L_260)
.L_260:
        /*0064*/ 	.word	0x00000008
.L_261:


//--------------------- .nv.info._Z11genWCorrectP7ControlPfS1_S0_S0_ --------------------------
	.section	.nv.info._Z11genWCorrectP7ControlPfS1_S0_S0_,"",@"SHT_CUDA_INFO"
	.sectionflags	@""
	.align	4


	//----- nvinfo : EIATTR_CUDA_API_VERSION
	.align		4
        /*0000*/ 	.byte	0x04, 0x37
        /*0002*/ 	.short	(.L_263 - .L_262)
.L_262:
        /*0004*/ 	.word	0x00000082


	//----- nvinfo : EIATTR_KPARAM_INFO
	.align		4
.L_263:
        /*0008*/ 	.byte	0x04, 0x17
        /*000a*/ 	.short	(.L_265 - .L_264)
.L_264:
        /*000c*/ 	.word	0x00000000
        /*0010*/ 	.short	0x0004
        /*0012*/ 	.short	0x0020
        /*0014*/ 	.byte	0x00, 0xf5, 0x21, 0x00


	//----- nvinfo : EIATTR_KPARAM_INFO
	.align		4
.L_265:
        /*0018*/ 	.byte	0x04, 0x17
        /*001a*/ 	.short	(.L_267 - .L_266)
.L_266:
        /*001c*/ 	.word	0x00000000
        /*0020*/ 	.short	0x0003
        /*0022*/ 	.short	0x0018
        /*0024*/ 	.byte	0x00, 0xf5, 0x21, 0x00


	//----- nvinfo : EIATTR_KPARAM_INFO
	.align		4
.L_267:
        /*0028*/ 	.byte	0x04, 0x17
        /*002a*/ 	.short	(.L_269 - .L_268)
.L_268:
        /*002c*/ 	.word	0x00000000
        /*0030*/ 	.short	0x0002
        /*0032*/ 	.short	0x0010
        /*0034*/ 	.byte	0x00, 0xf5, 0x21, 0x00


	//----- nvinfo : EIATTR_KPARAM_INFO
	.align		4
.L_269:
        /*0038*/ 	.byte	0x04, 0x17
        /*003a*/ 	.short	(.L_271 - .L_270)
.L_270:
        /*003c*/ 	.word	0x00000000
        /*0040*/ 	.short	0x0001
        /*0042*/ 	.short	0x0008
        /*0044*/ 	.byte	0x00, 0xf5, 0x21, 0x00


	//----- nvinfo : EIATTR_KPARAM_INFO
	.align		4
.L_271:
        /*0048*/ 	.byte	0x04, 0x17
        /*004a*/ 	.short	(.L_273 - .L_272)
.L_272:
        /*004c*/ 	.word	0x00000000
        /*0050*/ 	.short	0x0000
        /*0052*/ 	.short	0x0000
        /*0054*/ 	.byte	0x00, 0xf5, 0x21, 0x00


	//----- nvinfo : EIATTR_SPARSE_MMA_MASK
	.align		4
.L_273:
        /*0058*/ 	.byte	0x03, 0x50
        /*005a*/ 	.short	0x0000


	//----- nvinfo : EIATTR_MAXREG_COUNT
	.align		4
        /*005c*/ 	.byte	0x03, 0x1b
        /*005e*/ 	.short	0x00ff


	//----- nvinfo : EIATTR_MERCURY_ISA_VERSION
	.align		4
        /*0060*/ 	.byte	0x03, 0x5f
        /*0062*/ 	.short	0x0101


	//----- nvinfo : EIATTR_VRC_CTA_INIT_COUNT
	.align		4
        /*0064*/ 	.byte	0x02, 0x4a
	.zero		1
	.zero		1


	//----- nvinfo : EIATTR_EXIT_INSTR_OFFSETS
	.align		4
        /*0068*/ 	.byte	0x04, 0x1c
        /*006a*/ 	.short	(.L_275 - .L_274)


	//   ....[0]....
.L_274:
        /*006c*/ 	.word	0x000002a0


	//----- nvinfo : EIATTR_CRS_STACK_SIZE
	.align		4
.L_275:
        /*0070*/ 	.byte	0x04, 0x1e
        /*0072*/ 	.short	(.L_277 - .L_276)
.L_276:
        /*0074*/ 	.word	0x00000000


	//----- nvinfo : EIATTR_CBANK_PARAM_SIZE
	.align		4
.L_277:
        /*0078*/ 	.byte	0x03, 0x19
        /*007a*/ 	.short	0x0028


	//----- nvinfo : EIATTR_PARAM_CBANK
	.align		4
        /*007c*/ 	.byte	0x04, 0x0a
        /*007e*/ 	.short	(.L_279 - .L_278)
	.align		4
.L_278:
        /*0080*/ 	.word	index@(.nv.constant0._Z11genWCorrectP7ControlPfS1_S0_S0_)
        /*0084*/ 	.short	0x0380
        /*0086*/ 	.short	0x0028


	//----- nvinfo : EIATTR_SW_WAR
	.align		4
.L_279:
        /*0088*/ 	.byte	0x04, 0x36
        /*008a*/ 	.short	(.L_281 - .L_280)
.L_280:
        /*008c*/ 	.word	0x00000008
.L_281:


//--------------------- .nv.info._Z4genWP7ControlPfS1_S0_ --------------------------
	.section	.nv.info._Z4genWP7ControlPfS1_S0_,"",@"SHT_CUDA_INFO"
	.sectionflags	@""
	.align	4


	//----- nvinfo : EIATTR_CUDA_API_VERSION
	.align		4
        /*0000*/ 	.byte	0x04, 0x37
        /*0002*/ 	.short	(.L_283 - .L_282)
.L_282:
        /*0004*/ 	.word	0x00000082


	//----- nvinfo : EIATTR_KPARAM_INFO
	.align		4
.L_283:
        /*0008*/ 	.byte	0x04, 0x17
        /*000a*/ 	.short	(.L_285 - .L_284)
.L_284:
        /*000c*/ 	.word	0x00000000
        /*0010*/ 	.short	0x0003
        /*0012*/ 	.short	0x0018
        /*0014*/ 	.byte	0x00, 0xf5, 0x21, 0x00


	//----- nvinfo : EIATTR_KPARAM_INFO
	.align		4
.L_285:
        /*0018*/ 	.byte	0x04, 0x17
        /*001a*/ 	.short	(.L_287 - .L_286)
.L_286:
        /*001c*/ 	.word	0x00000000
        /*0020*/ 	.short	0x0002
        /*0022*/ 	.short	0x0010
        /*0024*/ 	.byte	0x00, 0xf5, 0x21, 0x00


	//----- nvinfo : EIATTR_KPARAM_INFO
	.align		4
.L_287:
        /*0028*/ 	.byte	0x04, 0x17
        /*002a*/ 	.short	(.L_289 - .L_288)
.L_288:
        /*002c*/ 	.word	0x00000000
        /*0030*/ 	.short	0x0001
        /*0032*/ 	.short	0x0008
        /*0034*/ 	.byte	0x00, 0xf5, 0x21, 0x00


	//----- nvinfo : EIATTR_KPARAM_INFO
	.align		4
.L_289:
        /*0038*/ 	.byte	0x04, 0x17
        /*003a*/ 	.short	(.L_291 - .L_290)
.L_290:
        /*003c*/ 	.word	0x00000000
        /*0040*/ 	.short	0x0000
        /*0042*/ 	.short	0x0000
        /*0044*/ 	.byte	0x00, 0xf5, 0x21, 0x00


	//----- nvinfo : EIATTR_SPARSE_MMA_MASK
	.align		4
.L_291:
        /*0048*/ 	.byte	0x03, 0x50
        /*004a*/ 	.short	0x0000


	//----- nvinfo : EIATTR_MAXREG_COUNT
	.align		4
        /*004c*/ 	.byte	0x03, 0x1b
        /*004e*/ 	.short	0x00ff


	//----- nvinfo : EIATTR_MERCURY_ISA_VERSION
	.align		4
        /*0050*/ 	.byte	0x03, 0x5f
        /*0052*/ 	.short	0x0101


	//----- nvinfo : EIATTR_VRC_CTA_INIT_COUNT
	.align		4
        /*0054*/ 	.byte	0x02, 0x4a
	.zero		1
	.zero		1


	//----- nvinfo : EIATTR_EXIT_INSTR_OFFSETS
	.align		4
        /*0058*/ 	.byte	0x04, 0x1c
        /*005a*/ 	.short	(.L_293 - .L_292)


	//   ....[0]....
.L_292:
        /*005c*/ 	.word	0x00000240


	//----- nvinfo : EIATTR_CRS_STACK_SIZE
	.align		4
.L_293:
        /*0060*/ 	.byte	0x04, 0x1e
        /*0062*/ 	.short	(.L_295 - .L_294)
.L_294:
        /*0064*/ 	.word	0x00000000


	//----- nvinfo : EIATTR_CBANK_PARAM_SIZE
	.align		4
.L_295:
        /*0068*/ 	.byte	0x03, 0x19
        /*006a*/ 	.short	0x0020


	//----- nvinfo : EIATTR_PARAM_CBANK
	.align		4
        /*006c*/ 	.byte	0x04, 0x0a
        /*006e*/ 	.short	(.L_297 - .L_296)
	.align		4
.L_296:
        /*0070*/ 	.word	index@(.nv.constant0._Z4genWP7ControlPfS1_S0_)
        /*0074*/ 	.short	0x0380
        /*0076*/ 	.short	0x0020


	//----- nvinfo : EIATTR_SW_WAR
	.align		4
.L_297:
        /*0078*/ 	.byte	0x04, 0x36
        /*007a*/ 	.short	(.L_299 - .L_298)
.L_298:
        /*007c*/ 	.word	0x00000008
.L_299:


//--------------------- .nv.info._Z10calcWTildePfS_S_ --------------------------
	.section	.nv.info._Z10calcWTildePfS_S_,"",@"SHT_CUDA_INFO"
	.sectionflags	@""
	.align	4


	//----- nvinfo : EIATTR_CUDA_API_VERSION
	.align		4
        /*0000*/ 	.byte	0x04, 0x37
        /*0002*/ 	.short	(.L_301 - .L_300)
.L_300:
        /*0004*/ 	.word	0x00000082


	//----- nvinfo : EIATTR_KPARAM_INFO
	.align		4
.L_301:
        /*0008*/ 	.byte	0x04, 0x17
        /*000a*/ 	.short	(.L_303 - .L_302)
.L_302:
        /*000c*/ 	.word	0x00000000
        /*0010*/ 	.short	0x0002
        /*0012*/ 	.short	0x0010
        /*0014*/ 	.byte	0x00, 0xf5, 0x21, 0x00


	//----- nvinfo : EIATTR_KPARAM_INFO
	.align		4
.L_303:
        /*0018*/ 	.byte	0x04, 0x17
        /*001a*/ 	.short	(.L_305 - .L_304)
.L_304:
        /*001c*/ 	.word	0x00000000
        /*0020*/ 	.short	0x0001
        /*0022*/ 	.short	0x0008
        /*0024*/ 	.byte	0x00, 0xf5, 0x21, 0x00


	//----- nvinfo : EIATTR_KPARAM_INFO
	.align		4
.L_305:
        /*0028*/ 	.byte	0x04, 0x17
        /*002a*/ 	.short	(.L_307 - .L_306)
.L_306:
        /*002c*/ 	.word	0x00000000
        /*0030*/ 	.short	0x0000
        /*0032*/ 	.short	0x0000
        /*0034*/ 	.byte	0x00, 0xf5, 0x21, 0x00


	//----- nvinfo : EIATTR_SPARSE_MMA_MASK
	.align		4
.L_307:
        /*0038*/ 	.byte	0x03, 0x50
        /*003a*/ 	.short	0x0000


	//----- nvinfo : EIATTR_MAXREG_COUNT
	.align		4
        /*003c*/ 	.byte	0x03, 0x1b
        /*003e*/ 	.short	0x00ff


	//----- nvinfo : EIATTR_MERCURY_ISA_VERSION
	.align		4
        /*0040*/ 	.byte	0x03, 0x5f
        /*0042*/ 	.short	0x0101


	//----- nvinfo : EIATTR_VRC_CTA_INIT_COUNT
	.align		4
        /*0044*/ 	.byte	0x02, 0x4a
	.zero		1
	.zero		1


	//----- nvinfo : EIATTR_EXIT_INSTR_OFFSETS
	.align		4
        /*0048*/ 	.byte	0x04, 0x1c
        /*004a*/ 	.short	(.L_309 - .L_308)


	//   ....[0]....
.L_308:
        /*004c*/ 	.word	0x00000150


	//----- nvinfo : EIATTR_CBANK_PARAM_SIZE
	.align		4
.L_309:
        /*0050*/ 	.byte	0x03, 0x19
        /*0052*/ 	.short	0x0018


	//----- nvinfo : EIATTR_PARAM_CBANK
	.align		4
        /*0054*/ 	.byte	0x04, 0x0a
        /*0056*/ 	.short	(.L_311 - .L_310)
	.align		4
.L_310:
        /*0058*/ 	.word	index@(.nv.constant0._Z10calcWTildePfS_S_)
        /*005c*/ 	.short	0x0380
        /*005e*/ 	.short	0x0018


	//----- nvinfo : EIATTR_SW_WAR
	.align		4
.L_311:
        /*0060*/ 	.byte	0x04, 0x36
        /*0062*/ 	.short	(.L_313 - .L_312)
.L_312:
        /*0064*/ 	.word	0x00000008
.L_313:


//--------------------- .nv.info._Z14min_reduction2PfS_ --------------------------
	.section	.nv.info._Z14min_reduction2PfS_,"",@"SHT_CUDA_INFO"
	.sectionflags	@""
	.align	4


	//----- nvinfo : EIATTR_CUDA_API_VERSION
	.align		4
        /*0000*/ 	.byte	0x04, 0x37
        /*0002*/ 	.short	(.L_315 - .L_314)
.L_314:
        /*0004*/ 	.word	0x00000082


	//----- nvinfo : EIATTR_KPARAM_INFO
	.align		4
.L_315:
        /*0008*/ 	.byte	0x04, 0x17
        /*000a*/ 	.short	(.L_317 - .L_316)
.L_316:
        /*000c*/ 	.word	0x00000000
        /*0010*/ 	.short	0x0001
        /*0012*/ 	.short	0x0008
        /*0014*/ 	.byte	0x00, 0xf5, 0x21, 0x00


	//----- nvinfo : EIATTR_KPARAM_INFO
	.align		4
.L_317:
        /*0018*/ 	.byte	0x04, 0x17
        /*001a*/ 	.short	(.L_319 - .L_318)
.L_318:
        /*001c*/ 	.word	0x00000000
        /*0020*/ 	.short	0x0000
        /*0022*/ 	.short	0x0000
        /*0024*/ 	.byte	0x00, 0xf5, 0x21, 0x00


	//----- nvinfo : EIATTR_SPARSE_MMA_MASK
	.align		4
.L_319:
        /*0028*/ 	.byte	0x03, 0x50
        /*002a*/ 	.short	0x0000


	//----- nvinfo : EIATTR_MAXREG_COUNT
	.align		4
        /*002c*/ 	.byte	0x03, 0x1b
        /*002e*/ 	.short	0x00ff


	//----- nvinfo : EIATTR_NUM_BARRIERS
	.align		4
        /*0030*/ 	.byte	0x02, 0x4c
        /*0032*/ 	.byte	0x01
	.zero		1


	//----- nvinfo : EIATTR_MERCURY_ISA_VERSION
	.align		4
        /*0034*/ 	.byte	0x03, 0x5f
        /*0036*/ 	.short	0x0101


	//----- nvinfo : EIATTR_VRC_CTA_INIT_COUNT
	.align		4
        /*0038*/ 	.byte	0x02, 0x4a
	.zero		1
	.zero		1


	//----- nvinfo : EIATTR_EXIT_INSTR_OFFSETS
	.align		4
        /*003c*/ 	.byte	0x04, 0x1c
        /*003e*/ 	.short	(.L_321 - .L_320)


	//   ....[0]....
.L_320:
        /*0040*/ 	.word	0x000001e0


	//   ....[1]....
        /*0044*/ 	.word	0x00000260


	//----- nvinfo : EIATTR_CBANK_PARAM_SIZE
	.align		4
.L_321:
        /*0048*/ 	.byte	0x03, 0x19
        /*004a*/ 	.short	0x0010


	//----- nvinfo : EIATTR_PARAM_CBANK
	.align		4
        /*004c*/ 	.byte	0x04, 0x0a
        /*004e*/ 	.short	(.L_323 - .L_322)
	.align		4
.L_322:
        /*0050*/ 	.word	index@(.nv.constant0._Z14min_reduction2PfS_)
        /*0054*/ 	.short	0x0380
        /*0056*/ 	.short	0x0010


	//----- nvinfo : EIATTR_SW_WAR
	.align		4
.L_323:
        /*0058*/ 	.byte	0x04, 0x36
        /*005a*/ 	.short	(.L_325 - .L_324)
.L_324:
        /*005c*/ 	.word	0x00000008
.L_325:


//--------------------- .nv.info._Z13min_reductionPfS_ --------------------------
	.section	.nv.info._Z13min_reductionPfS_,"",@"SHT_CUDA_INFO"
	.sectionflags	@""
	.align	4


	//----- nvinfo : EIATTR_CUDA_API_VERSION
	.align		4
        /*0000*/ 	.byte	0x04, 0x37
        /*0002*/ 	.short	(.L_327 - .L_326)
.L_326:
        /*0004*/ 	.word	0x00000082


	//----- nvinfo : EIATTR_KPARAM_INFO
	.align		4
.L_327:
        /*0008*/ 	.byte	0x04, 0x17
        /*000a*/ 	.short	(.L_329 - .L_328)
.L_328:
        /*000c*/ 	.word	0x00000000
        /*0010*/ 	.short	0x0001
        /*0012*/ 	.short	0x0008
        /*0014*/ 	.byte	0x00, 0xf5, 0x21, 0x00


	//----- nvinfo : EIATTR_KPARAM_INFO
	.align		4
.L_329:
        /*0018*/ 	.byte	0x04, 0x17
        /*001a*/ 	.short	(.L_331 - .L_330)
.L_330:
        /*001c*/ 	.word	0x00000000
        /*0020*/ 	.short	0x0000
        /*0022*/ 	.short	0x0000
        /*0024*/ 	.byte	0x00, 0xf5, 0x21, 0x00


	//----- nvinfo : EIATTR_SPARSE_MMA_MASK
	.align		4
.L_331:
        /*0028*/ 	.byte	0x03, 0x50
        /*002a*/ 	.short	0x0000


	//----- nvinfo : EIATTR_MAXREG_COUNT
	.align		4
        /*002c*/ 	.byte	0x03, 0x1b
        /*002e*/ 	.short	0x00ff


	//----- nvinfo : EIATTR_NUM_BARRIERS
	.align		4
        /*0030*/ 	.byte	0x02, 0x4c
        /*0032*/ 	.byte	0x01
	.zero		1


	//----- nvinfo : EIATTR_MERCURY_ISA_VERSION
	.align		4
        /*0034*/ 	.byte	0x03, 0x5f
        /*0036*/ 	.short	0x0101


	//----- nvinfo : EIATTR_VRC_CTA_INIT_COUNT
	.align		4
        /*0038*/ 	.byte	0x02, 0x4a
	.zero		1
	.zero		1


	//----- nvinfo : EIATTR_EXIT_INSTR_OFFSETS
	.align		4
        /*003c*/ 	.byte	0x04, 0x1c
        /*003e*/ 	.short	(.L_333 - .L_332)


	//   ....[0]....
.L_332:
        /*0040*/ 	.word	0x00000230


	//   ....[1]....
        /*0044*/ 	.word	0x000002b0


	//----- nvinfo : EIATTR_CBANK_PARAM_SIZE
	.align		4
.L_333:
        /*0048*/ 	.byte	0x03, 0x19
        /*004a*/ 	.short	0x0010


	//----- nvinfo : EIATTR_PARAM_CBANK
	.align		4
        /*004c*/ 	.byte	0x04, 0x0a
        /*004e*/ 	.short	(.L_335 - .L_334)
	.align		4
.L_334:
        /*0050*/ 	.word	index@(.nv.constant0._Z13min_reductionPfS_)
        /*0054*/ 	.short	0x0380
        /*0056*/ 	.short	0x0010


	//----- nvinfo : EIATTR_SW_WAR
	.align		4
.L_335:
        /*0058*/ 	.byte	0x04, 0x36
        /*005a*/ 	.short	(.L_337 - .L_336)
.L_336:
        /*005c*/ 	.word	0x00000008
.L_337:


//--------------------- .nv.info._Z16calcRolloutCost2PfS_ --------------------------
	.section	.nv.info._Z16calcRolloutCost2PfS_,"",@"SHT_CUDA_INFO"
	.sectionflags	@""
	.align	4


	//----- nvinfo : EIATTR_CUDA_API_VERSION
	.align		4
        /*0000*/ 	.byte	0x04, 0x37
        /*0002*/ 	.short	(.L_339 - .L_338)
.L_338:
        /*0004*/ 	.word	0x00000082


	//----- nvinfo : EIATTR_KPARAM_INFO
	.align		4
.L_339:
        /*0008*/ 	.byte	0x04, 0x17
        /*000a*/ 	.short	(.L_341 - .L_340)
.L_340:
        /*000c*/ 	.word	0x00000000
        /*0010*/ 	.short	0x0001
        /*0012*/ 	.short	0x0008
        /*0014*/ 	.byte	0x00, 0xf5, 0x21, 0x00


	//----- nvinfo : EIATTR_KPARAM_INFO
	.align		4
.L_341:
        /*0018*/ 	.byte	0x04, 0x17
        /*001a*/ 	.short	(.L_343 - .L_342)
.L_342:
        /*001c*/ 	.word	0x00000000
        /*0020*/ 	.short	0x0000
        /*0022*/ 	.short	0x0000
        /*0024*/ 	.byte	0x00, 0xf5, 0x21, 0x00


	//----- nvinfo : EIATTR_SPARSE_MMA_MASK
	.align		4
.L_343:
        /*0028*/ 	.byte	0x03, 0x50
        /*002a*/ 	.short	0x0000


	//----- nvinfo : EIATTR_MAXREG_COUNT
	.align		4
        /*002c*/ 	.byte	0x03, 0x1b
        /*002e*/ 	.short	0x00ff


	//----- nvinfo : EIATTR_NUM_BARRIERS
	.align		4
        /*0030*/ 	.byte	0x02, 0x4c
        /*0032*/ 	.byte	0x01
	.zero		1


	//----- nvinfo : EIATTR_MERCURY_ISA_VERSION
	.align		4
        /*0034*/ 	.byte	0x03, 0x5f
        /*0036*/ 	.short	0x0101


	//----- nvinfo : EIATTR_VRC_CTA_INIT_COUNT
	.align		4
        /*0038*/ 	.byte	0x02, 0x4a
	.zero		1
	.zero		1


	//----- nvinfo : EIATTR_EXIT_INSTR_OFFSETS
	.align		4
        /*003c*/ 	.byte	0x04, 0x1c
        /*003e*/ 	.short	(.L_345 - .L_344)


	//   ....[0]....
.L_344:
        /*0040*/ 	.word	0x00000210


	//   ....[1]....
        /*0044*/ 	.word	0x00000290


	//----- nvinfo : EIATTR_CBANK_PARAM_SIZE
	.align		4
.L_345:
        /*0048*/ 	.byte	0x03, 0x19
        /*004a*/ 	.short	0x0010


	//----- nvinfo : EIATTR_PARAM_CBANK
	.align		4
        /*004c*/ 	.byte	0x04, 0x0a
        /*004e*/ 	.short	(.L_347 - .L_346)
	.align		4
.L_346:
        /*0050*/ 	.word	index@(.nv.constant0._Z16calcRolloutCost2PfS_)
        /*0054*/ 	.short	0x0380
        /*0056*/ 	.short	0x0010


	//----- nvinfo : EIATTR_SW_WAR
	.align		4
.L_347:
        /*0058*/ 	.byte	0x04, 0x36
        /*005a*/ 	.short	(.L_349 - .L_348)
.L_348:
        /*005c*/ 	.word	0x00000008
.L_349:


//--------------------- .nv.info._Z15calcRolloutCostPfS_ --------------------------
	.section	.nv.info._Z15calcRolloutCostPfS_,"",@"SHT_CUDA_INFO"
	.sectionflags	@""
	.align	4


	//----- nvinfo : EIATTR_CUDA_API_VERSION
	.align		4
        /*0000*/ 	.byte	0x04, 0x37
        /*0002*/ 	.short	(.L_351 - .L_350)
.L_350:
        /*0004*/ 	.word	0x00000082


	//----- nvinfo : EIATTR_KPARAM_INFO
	.align		4
.L_351:
        /*0008*/ 	.byte	0x04, 0x17
        /*000a*/ 	.short	(.L_353 - .L_352)
.L_352:
        /*000c*/ 	.word	0x00000000
        /*0010*/ 	.short	0x0001
        /*0012*/ 	.short	0x0008
        /*0014*/ 	.byte	0x00, 0xf5, 0x21, 0x00


	//----- nvinfo : EIATTR_KPARAM_INFO
	.align		4
.L_353:
        /*0018*/ 	.byte	0x04, 0x17
        /*001a*/ 	.short	(.L_355 - .L_354)
.L_354:
        /*001c*/ 	.word	0x00000000
        /*0020*/ 	.short	0x0000
        /*0022*/ 	.short	0x0000
        /*0024*/ 	.byte	0x00, 0xf5, 0x21, 0x00


	//----- nvinfo : EIATTR_SPARSE_MMA_MASK
	.align		4
.L_355:
        /*0028*/ 	.byte	0x03, 0x50
        /*002a*/ 	.short	0x0000


	//----- nvinfo : EIATTR_MAXREG_COUNT
	.align		4
        /*002c*/ 	.byte	0x03, 0x1b
        /*002e*/ 	.short	0x00ff


	//----- nvinfo : EIATTR_NUM_BARRIERS
	.align		4
        /*0030*/ 	.byte	0x02, 0x4c
        /*0032*/ 	.byte	0x01
	.zero		1


	//----- nvinfo : EIATTR_MERCURY_ISA_VERSION
	.align		4
        /*0034*/ 	.byte	0x03, 0x5f
        /*0036*/ 	.short	0x0101


	//----- nvinfo : EIATTR_VRC_CTA_INIT_COUNT
	.align		4
        /*0038*/ 	.byte	0x02, 0x4a
	.zero		1
	.zero		1


	//----- nvinfo : EIATTR_EXIT_INSTR_OFFSETS
	.align		4
        /*003c*/ 	.byte	0x04, 0x1c
        /*003e*/ 	.short	(.L_357 - .L_356)


	//   ....[0]....
.L_356:
        /*0040*/ 	.word	0x000001e0


	//   ....[1]....
        /*0044*/ 	.word	0x00000260


	//----- nvinfo : EIATTR_CBANK_PARAM_SIZE
	.align		4
.L_357:
        /*0048*/ 	.byte	0x03, 0x19
        /*004a*/ 	.short	0x0010


	//----- nvinfo : EIATTR_PARAM_CBANK
	.align		4
        /*004c*/ 	.byte	0x04, 0x0a
        /*004e*/ 	.short	(.L_359 - .L_358)
	.align		4
.L_358:
        /*0050*/ 	.word	index@(.nv.constant0._Z15calcRolloutCostPfS_)
        /*0054*/ 	.short	0x0380
        /*0056*/ 	.short	0x0010


	//----- nvinfo : EIATTR_SW_WAR
	.align		4
.L_359:
        /*0058*/ 	.byte	0x04, 0x36
        /*005a*/ 	.short	(.L_361 - .L_360)
.L_360:
        /*005c*/ 	.word	0x00000008
.L_361:


//--------------------- .nv.info._Z7costFcnPfP5StateP5TrackS3_P3Obs --------------------------
	.section	.nv.info._Z7costFcnPfP5StateP5TrackS3_P3Obs,"",@"SHT_CUDA_INFO"
	.sectionflags	@""
	.align	4


	//----- nvinfo : EIATTR_CUDA_API_VERSION
	.align		4
        /*0000*/ 	.byte	0x04, 0x37
        /*0002*/ 	.short	(.L_363 - .L_362)
.L_362:
        /*0004*/ 	.word	0x00000082


	//----- nvinfo : EIATTR_KPARAM_INFO
	.align		4
.L_363:
        /*0008*/ 	.byte	0x04, 0x17
        /*000a*/ 	.short	(.L_365 - .L_364)
.L_364:
        /*000c*/ 	.word	0x00000000
        /*0010*/ 	.short	0x0004
        /*0012*/ 	.short	0x0020
        /*0014*/ 	.byte	0x00, 0xf5, 0x21, 0x00


	//----- nvinfo : EIATTR_KPARAM_INFO
	.align		4
.L_365:
        /*0018*/ 	.byte	0x04, 0x17
        /*001a*/ 	.short	(.L_367 - .L_366)
.L_366:
        /*001c*/ 	.word	0x00000000
        /*0020*/ 	.short	0x0003
        /*0022*/ 	.short	0x0018
        /*0024*/ 	.byte	0x00, 0xf5, 0x21, 0x00


	//----- nvinfo : EIATTR_KPARAM_INFO
	.align		4
.L_367:
        /*0028*/ 	.byte	0x04, 0x17
        /*002a*/ 	.short	(.L_369 - .L_368)
.L_368:
        /*002c*/ 	.word	0x00000000
        /*0030*/ 	.short	0x0002
        /*0032*/ 	.short	0x0010
        /*0034*/ 	.byte	0x00, 0xf5, 0x21, 0x00


	//----- nvinfo : EIATTR_KPARAM_INFO
	.align		4
.L_369:
        /*0038*/ 	.byte	0x04, 0x17
        /*003a*/ 	.short	(.L_371 - .L_370)
.L_370:
        /*003c*/ 	.word	0x00000000
        /*0040*/ 	.short	0x0001
        /*0042*/ 	.short	0x0008
        /*0044*/ 	.byte	0x00, 0xf5, 0x21, 0x00


	//----- nvinfo : EIATTR_KPARAM_INFO
	.align		4
.L_371:
        /*0048*/ 	.byte	0x04, 0x17
        /*004a*/ 	.short	(.L_373 - .L_372)
.L_372:
        /*004c*/ 	.word	0x00000000
        /*0050*/ 	.short	0x0000
        /*0052*/ 	.short	0x0000
        /*0054*/ 	.byte	0x00, 0xf5, 0x21, 0x00


	//----- nvinfo : EIATTR_SPARSE_MMA_MASK
	.align		4
.L_373:
        /*0058*/ 	.byte	0x03, 0x50
        /*005a*/ 	.short	0x0000


	//----- nvinfo : EIATTR_MAXREG_COUNT
	.align		4
        /*005c*/ 	.byte	0x03, 0x1b
        /*005e*/ 	.short	0x00ff


	//----- nvinfo : EIATTR_MERCURY_ISA_VERSION
	.align		4
        /*0060*/ 	.byte	0x03, 0x5f
        /*0062*/ 	.short	0x0101


	//----- nvinfo : EIATTR_VRC_CTA_INIT_COUNT
	.align		4
        /*0064*/ 	.byte	0x02, 0x4a
	.zero		1
	.zero		1


	//----- nvinfo : EIATTR_EXIT_INSTR_OFFSETS
	.align		4
        /*0068*/ 	.byte	0x04, 0x1c
        /*006a*/ 	.short	(.L_375 - .L_374)


	//   ....[0]....
.L_374:
        /*006c*/ 	.word	0x00004880


	//----- nvinfo : EIATTR_CRS_STACK_SIZE
	.align		4
.L_375:
        /*0070*/ 	.byte	0x04, 0x1e
        /*0072*/ 	.short	(.L_377 - .L_376)
.L_376:
        /*0074*/ 	.word	0x00000000


	//----- nvinfo : EIATTR_CBANK_PARAM_SIZE
	.align		4
.L_377:
        /*0078*/ 	.byte	0x03, 0x19
        /*007a*/ 	.short	0x0028


	//----- nvinfo : EIATTR_PARAM_CBANK
	.align		4
        /*007c*/ 	.byte	0x04, 0x0a
        /*007e*/ 	.short	(.L_379 - .L_378)
	.align		4
.L_378:
        /*0080*/ 	.word	index@(.nv.constant0._Z7costFcnPfP5StateP5TrackS3_P3Obs)
        /*0084*/ 	.short	0x0380
        /*0086*/ 	.short	0x0028


	//----- nvinfo : EIATTR_SW_WAR
	.align		4
.L_379:
        /*0088*/ 	.byte	0x04, 0x36
        /*008a*/ 	.short	(.L_381 - .L_380)
.L_380:
        /*008c*/ 	.word	0x00000008
.L_381:


//--------------------- .nv.info._Z8genStateP5StateS0_P7Control --------------------------
	.section	.nv.info._Z8genStateP5StateS0_P7Control,"",@"SHT_CUDA_INFO"
	.sectionflags	@""
	.align	4


	//----- nvinfo : EIATTR_CUDA_API_VERSION
	.align		4
        /*0000*/ 	.byte	0x04, 0x37
        /*0002*/ 	.short	(.L_383 - .L_382)
.L_382:
        /*0004*/ 	.word	0x00000082


	//----- nvinfo : EIATTR_KPARAM_INFO
	.align		4
.L_383:
        /*0008*/ 	.byte	0x04, 0x17
        /*000a*/ 	.short	(.L_385 - .L_384)
.L_384:
        /*000c*/ 	.word	0x00000000
        /*0010*/ 	.short	0x0002
        /*0012*/ 	.short	0x0010
        /*0014*/ 	.byte	0x00, 0xf5, 0x21, 0x00


	//----- nvinfo : EIATTR_KPARAM_INFO
	.align		4
.L_385:
        /*0018*/ 	.byte	0x04, 0x17
        /*001a*/ 	.short	(.L_387 - .L_386)
.L_386:
        /*001c*/ 	.word	0x00000000
        /*0020*/ 	.short	0x0001
        /*0022*/ 	.short	0x0008
        /*0024*/ 	.byte	0x00, 0xf5, 0x21, 0x00


	//----- nvinfo : EIATTR_KPARAM_INFO
	.align		4
.L_387:
        /*0028*/ 	.byte	0x04, 0x17
        /*002a*/ 	.short	(.L_389 - .L_388)
.L_388:
        /*002c*/ 	.word	0x00000000
        /*0030*/ 	.short	0x0000
        /*0032*/ 	.short	0x0000
        /*0034*/ 	.byte	0x00, 0xf5, 0x21, 0x00


	//----- nvinfo : EIATTR_SPARSE_MMA_MASK
	.align		4
.L_389:
        /*0038*/ 	.byte	0x03, 0x50
        /*003a*/ 	.short	0x0000


	//----- nvinfo : EIATTR_MAXREG_COUNT
	.align		4
        /*003c*/ 	.byte	0x03, 0x1b
        /*003e*/ 	.short	0x00ff


	//----- nvinfo : EIATTR_MERCURY_ISA_VERSION
	.align		4
        /*0040*/ 	.byte	0x03, 0x5f
        /*0042*/ 	.short	0x0101


	//----- nvinfo : EIATTR_VRC_CTA_INIT_COUNT
	.align		4
        /*0044*/ 	.byte	0x02, 0x4a
	.zero		1
	.zero		1


	//----- nvinfo : EIATTR_EXIT_INSTR_OFFSETS
	.align		4
        /*0048*/ 	.byte	0x04, 0x1c
        /*004a*/ 	.short	(.L_391 - .L_390)


	//   ....[0]....
.L_390:
        /*004c*/ 	.word	0x00000f90


	//----- nvinfo : EIATTR_CRS_STACK_SIZE
	.align		4
.L_391:
        /*0050*/ 	.byte	0x04, 0x1e
        /*0052*/ 	.short	(.L_393 - .L_392)
.L_392:
        /*0054*/ 	.word	0x00000000


	//----- nvinfo : EIATTR_CBANK_PARAM_SIZE
	.align		4
.L_393:
        /*0058*/ 	.byte	0x03, 0x19
        /*005a*/ 	.short	0x0018


	//----- nvinfo : EIATTR_PARAM_CBANK
	.align		4
        /*005c*/ 	.byte	0x04, 0x0a
        /*005e*/ 	.short	(.L_395 - .L_394)
	.align		4
.L_394:
        /*0060*/ 	.word	index@(.nv.constant0._Z8genStateP5StateS0_P7Control)
        /*0064*/ 	.short	0x0380
        /*0066*/ 	.short	0x0018


	//----- nvinfo : EIATTR_SW_WAR
	.align		4
.L_395:
        /*0068*/ 	.byte	0x04, 0x36
        /*006a*/ 	.short	(.L_397 - .L_396)
.L_396:
        /*006c*/ 	.word	0x00000008
.L_397:


//--------------------- .nv.info._Z13genControlNewmP7ControlS0_f --------------------------
	.section	.nv.info._Z13genControlNewmP7ControlS0_f,"",@"SHT_CUDA_INFO"
	.sectionflags	@""
	.align	4


	//----- nvinfo : EIATTR_CUDA_API_VERSION
	.align		4
        /*0000*/ 	.byte	0x04, 0x37
        /*0002*/ 	.short	(.L_399 - .L_398)
.L_398:
        /*0004*/ 	.word	0x00000082


	//----- nvinfo : EIATTR_KPARAM_INFO
	.align		4
.L_399:
        /*0008*/ 	.byte	0x04, 0x17
        /*000a*/ 	.short	(.L_401 - .L_400)
.L_400:
        /*000c*/ 	.word	0x00000000
        /*0010*/ 	.short	0x0003
        /*0012*/ 	.short	0x0018
        /*0014*/ 	.byte	0x00, 0xf0, 0x11, 0x00


	//----- nvinfo : EIATTR_KPARAM_INFO
	.align		4
.L_401:
        /*0018*/ 	.byte	0x04, 0x17
        /*001a*/ 	.short	(.L_403 - .L_402)
.L_402:
        /*001c*/ 	.word	0x00000000
        /*0020*/ 	.short	0x0002
        /*0022*/ 	.short	0x0010
        /*0024*/ 	.byte	0x00, 0xf5, 0x21, 0x00


	//----- nvinfo : EIATTR_KPARAM_INFO
	.align		4
.L_403:
        /*0028*/ 	.byte	0x04, 0x17
        /*002a*/ 	.short	(.L_405 - .L_404)
.L_404:
        /*002c*/ 	.word	0x00000000
        /*0030*/ 	.short	0x0001
        /*0032*/ 	.short	0x0008
        /*0034*/ 	.byte	0x00, 0xf5, 0x21, 0x00


	//----- nvinfo : EIATTR_KPARAM_INFO
	.align		4
.L_405:
        /*0038*/ 	.byte	0x04, 0x17
        /*003a*/ 	.short	(.L_407 - .L_406)
.L_406:
        /*003c*/ 	.word	0x00000000
        /*0040*/ 	.short	0x0000
        /*0042*/ 	.short	0x0000
        /*0044*/ 	.byte	0x00, 0xf0, 0x21, 0x00


	//----- nvinfo : EIATTR_SPARSE_MMA_MASK
	.align		4
.L_407:
        /*0048*/ 	.byte	0x03, 0x50
        /*004a*/ 	.short	0x0000


	//----- nvinfo : EIATTR_MAXREG_COUNT
	.align		4
        /*004c*/ 	.byte	0x03, 0x1b
        /*004e*/ 	.short	0x00ff


	//----- nvinfo : EIATTR_MERCURY_ISA_VERSION
	.align		4
        /*0050*/ 	.byte	0x03, 0x5f
        /*0052*/ 	.short	0x0101


	//----- nvinfo : EIATTR_VRC_CTA_INIT_COUNT
	.align		4
        /*0054*/ 	.byte	0x02, 0x4a
	.zero		1
	.zero		1


	//----- nvinfo : EIATTR_EXIT_INSTR_OFFSETS
	.align		4
        /*0058*/ 	.byte	0x04, 0x1c
        /*005a*/ 	.short	(.L_409 - .L_408)


	//   ....[0]....
.L_408:
        /*005c*/ 	.word	0x00000b10


	//   ....[1]....
        /*0060*/ 	.word	0x00000b30


	//   ....[2]....
        /*0064*/ 	.word	0x00000b60


	//----- nvinfo : EIATTR_CRS_STACK_SIZE
	.align		4
.L_409:
        /*0068*/ 	.byte	0x04, 0x1e
        /*006a*/ 	.short	(.L_411 - .L_410)
.L_410:
        /*006c*/ 	.word	0x00000000


	//----- nvinfo : EIATTR_CBANK_PARAM_SIZE
	.align		4
.L_411:
        /*0070*/ 	.byte	0x03, 0x19
        /*0072*/ 	.short	0x001c


	//----- nvinfo : EIATTR_PARAM_CBANK
	.align		4
        /*0074*/ 	.byte	0x04, 0x0a
        /*0076*/ 	.short	(.L_413 - .L_412)
	.align		4
.L_412:
        /*0078*/ 	.word	index@(.nv.constant0._Z13genControlNewmP7ControlS0_f)
        /*007c*/ 	.short	0x0380
        /*007e*/ 	.short	0x001c


	//----- nvinfo : EIATTR_SW_WAR
	.align		4
.L_413:
        /*0080*/ 	.byte	0x04, 0x36
        /*0082*/ 	.short	(.L_415 - .L_414)
.L_414:
        /*0084*/ 	.word	0x00000008
.L_415:


//--------------------- .nv.info._Z10genControlP17curandStateXORWOWP7ControlS2_f --------------------------
	.section	.nv.info._Z10genControlP17curandStateXORWOWP7ControlS2_f,"",@"SHT_CUDA_INFO"
	.sectionflags	@""
	.align	4


	//----- nvinfo : EIATTR_CUDA_API_VERSION
	.align		4
        /*0000*/ 	.byte	0x04, 0x37
        /*0002*/ 	.short	(.L_417 - .L_416)
.L_416:
        /*0004*/ 	.word	0x00000082


	//----- nvinfo : EIATTR_KPARAM_INFO
	.align		4
.L_417:
        /*0008*/ 	.byte	0x04, 0x17
        /*000a*/ 	.short	(.L_419 - .L_418)
.L_418:
        /*000c*/ 	.word	0x00000000
        /*0010*/ 	.short	0x0003
        /*0012*/ 	.short	0x0018
        /*0014*/ 	.byte	0x00, 0xf0, 0x11, 0x00


	//----- nvinfo : EIATTR_KPARAM_INFO
	.align		4
.L_419:
        /*0018*/ 	.byte	0x04, 0x17
        /*001a*/ 	.short	(.L_421 - .L_420)
.L_420:
        /*001c*/ 	.word	0x00000000
        /*0020*/ 	.short	0x0002
        /*0022*/ 	.short	0x0010
        /*0024*/ 	.byte	0x00, 0xf5, 0x21, 0x00


	//----- nvinfo : EIATTR_KPARAM_INFO
	.align		4
.L_421:
        /*0028*/ 	.byte	0x04, 0x17
        /*002a*/ 	.short	(.L_423 - .L_422)
.L_422:
        /*002c*/ 	.word	0x00000000
        /*0030*/ 	.short	0x0001
        /*0032*/ 	.short	0x0008
        /*0034*/ 	.byte	0x00, 0xf5, 0x21, 0x00


	//----- nvinfo : EIATTR_KPARAM_INFO
	.align		4
.L_423:
        /*0038*/ 	.byte	0x04, 0x17
        /*003a*/ 	.short	(.L_425 - .L_424)
.L_424:
        /*003c*/ 	.word	0x00000000
        /*0040*/ 	.short	0x0000
        /*0042*/ 	.short	0x0000
        /*0044*/ 	.byte	0x00, 0xf5, 0x21, 0x00


	//----- nvinfo : EIATTR_SPARSE_MMA_MASK
	.align		4
.L_425:
        /*0048*/ 	.byte	0x03, 0x50
        /*004a*/ 	.short	0x0000


	//----- nvinfo : EIATTR_MAXREG_COUNT
	.align		4
        /*004c*/ 	.byte	0x03, 0x1b
        /*004e*/ 	.short	0x00ff


	//----- nvinfo : EIATTR_MERCURY_ISA_VERSION
	.align		4
        /*0050*/ 	.byte	0x03, 0x5f
        /*0052*/ 	.short	0x0101


	//----- nvinfo : EIATTR_VRC_CTA_INIT_COUNT
	.align		4
        /*0054*/ 	.byte	0x02, 0x4a
	.zero		1
	.zero		1


	//----- nvinfo : EIATTR_EXIT_INSTR_OFFSETS
	.align		4
        /*0058*/ 	.byte	0x04, 0x1c
        /*005a*/ 	.short	(.L_427 - .L_426)


	//   ....[0]....
.L_426:
        /*005c*/ 	.word	0x00000b40


	//   ....[1]....
        /*0060*/ 	.word	0x00000b60


	//   ....[2]....
        /*0064*/ 	.word	0x00000b90


	//----- nvinfo : EIATTR_CRS_STACK_SIZE
	.align		4
.L_427:
        /*0068*/ 	.byte	0x04, 0x1e
        /*006a*/ 	.short	(.L_429 - .L_428)
.L_428:
        /*006c*/ 	.word	0x00000000


	//----- nvinfo : EIATTR_CBANK_PARAM_SIZE
	.align		4
.L_429:
        /*0070*/ 	.byte	0x03, 0x19
        /*0072*/ 	.short	0x001c


	//----- nvinfo : EIATTR_PARAM_CBANK
	.align		4
        /*0074*/ 	.byte	0x04, 0x0a
        /*0076*/ 	.short	(.L_431 - .L_430)
	.align		4
.L_430:
        /*0078*/ 	.word	index@(.nv.constant0._Z10genControlP17curandStateXORWOWP7ControlS2_f)
        /*007c*/ 	.short	0x0380
        /*007e*/ 	.short	0x001c


	//----- nvinfo : EIATTR_SW_WAR
	.align		4
.L_431:
        /*0080*/ 	.byte	0x04, 0x36
        /*0082*/ 	.short	(.L_433 - .L_432)
.L_432:
        /*0084*/ 	.word	0x00000008
.L_433:


//--------------------- .nv.info._Z13genControlOldP17curandStateXORWOWP7ControlPff --------------------------
	.section	.nv.info._Z13genControlOldP17curandStateXORWOWP7ControlPff,"",@"SHT_CUDA_INFO"
	.sectionflags	@""
	.align	4


	//----- nvinfo : EIATTR_CUDA_API_VERSION
	.align		4
        /*0000*/ 	.byte	0x04, 0x37
        /*0002*/ 	.short	(.L_435 - .L_434)
.L_434:
        /*0004*/ 	.word	0x00000082


	//----- nvinfo : EIATTR_KPARAM_INFO
	.align		4
.L_435:
        /*0008*/ 	.byte	0x04, 0x17
        /*000a*/ 	.short	(.L_437 - .L_436)
.L_436:
        /*000c*/ 	.word	0x00000000
        /*0010*/ 	.short	0x0003
        /*0012*/ 	.short	0x0018
        /*0014*/ 	.byte	0x00, 0xf0, 0x11, 0x00


	//----- nvinfo : EIATTR_KPARAM_INFO
	.align		4
.L_437:
        /*0018*/ 	.byte	0x04, 0x17
        /*001a*/ 	.short	(.L_439 - .L_438)
.L_438:
        /*001c*/ 	.word	0x00000000
        /*0020*/ 	.short	0x0002
        /*0022*/ 	.short	0x0010
        /*0024*/ 	.byte	0x00, 0xf5, 0x21, 0x00


	//----- nvinfo : EIATTR_KPARAM_INFO
	.align		4
.L_439:
        /*0028*/ 	.byte	0x04, 0x17
        /*002a*/ 	.short	(.L_441 - .L_440)
.L_440:
        /*002c*/ 	.word	0x00000000
        /*0030*/ 	.short	0x0001
        /*0032*/ 	.short	0x0008
        /*0034*/ 	.byte	0x00, 0xf5, 0x21, 0x00


	//----- nvinfo : EIATTR_KPARAM_INFO
	.align		4
.L_441:
        /*0038*/ 	.byte	0x04, 0x17
        /*003a*/ 	.short	(.L_443 - .L_442)
.L_442:
        /*003c*/ 	.word	0x00000000
        /*0040*/ 	.short	0x0000
        /*0042*/ 	.short	0x0000
        /*0044*/ 	.byte	0x00, 0xf5, 0x21, 0x00


	//----- nvinfo : EIATTR_SPARSE_MMA_MASK
	.align		4
.L_443:
        /*0048*/ 	.byte	0x03, 0x50
        /*004a*/ 	.short	0x0000


	//----- nvinfo : EIATTR_MAXREG_COUNT
	.align		4
        /*004c*/ 	.byte	0x03, 0x1b
        /*004e*/ 	.short	0x00ff


	//----- nvinfo : EIATTR_MERCURY_ISA_VERSION
	.align		4
        /*0050*/ 	.byte	0x03, 0x5f
        /*0052*/ 	.short	0x0101


	//----- nvinfo : EIATTR_VRC_CTA_INIT_COUNT
	.align		4
        /*0054*/ 	.byte	0x02, 0x4a
	.zero		1
	.zero		1


	//----- nvinfo : EIATTR_EXIT_INSTR_OFFSETS
	.align		4
        /*0058*/ 	.byte	0x04, 0x1c
        /*005a*/ 	.short	(.L_445 - .L_444)


	//   ....[0]....
.L_444:
        /*005c*/ 	.word	0x00000c90


	//   ....[1]....
        /*0060*/ 	.word	0x00000cb0


	//   ....[2]....
        /*0064*/ 	.word	0x00000ce0


	//----- nvinfo : EIATTR_CRS_STACK_SIZE
	.align		4
.L_445:
        /*0068*/ 	.byte	0x04, 0x1e
        /*006a*/ 	.short	(.L_447 - .L_446)
.L_446:
        /*006c*/ 	.word	0x00000000


	//----- nvinfo : EIATTR_CBANK_PARAM_SIZE
	.align		4
.L_447:
        /*0070*/ 	.byte	0x03, 0x19
        /*0072*/ 	.short	0x001c


	//----- nvinfo : EIATTR_PARAM_CBANK
	.align		4
        /*0074*/ 	.byte	0x04, 0x0a
        /*0076*/ 	.short	(.L_449 - .L_448)
	.align		4
.L_448:
        /*0078*/ 	.word	index@(.nv.constant0._Z13genControlOldP17curandStateXORWOWP7ControlPff)
        /*007c*/ 	.short	0x0380
        /*007e*/ 	.short	0x001c


	//----- nvinfo : EIATTR_SW_WAR
	.align		4
.L_449:
        /*0080*/ 	.byte	0x04, 0x36
        /*0082*/ 	.short	(.L_451 - .L_450)
.L_450:
        /*0084*/ 	.word	0x00000008
.L_451:


//--------------------- .nv.info._Z10normalRandP17curandStateXORWOWPff --------------------------
	.section	.nv.info._Z10normalRandP17curandStateXORWOWPff,"",@"SHT_CUDA_INFO"
	.sectionflags	@""
	.align	4


	//----- nvinfo : EIATTR_CUDA_API_VERSION
	.align		4
        /*0000*/ 	.byte	0x04, 0x37
        /*0002*/ 	.short	(.L_453 - .L_452)
.L_452:
        /*0004*/ 	.word	0x00000082


	//----- nvinfo : EIATTR_KPARAM_INFO
	.align		4
.L_453:
        /*0008*/ 	.byte	0x04, 0x17
        /*000a*/ 	.short	(.L_455 - .L_454)
.L_454:
        /*000c*/ 	.word	0x00000000
        /*0010*/ 	.short	0x0002
        /*0012*/ 	.short	0x0010
        /*0014*/ 	.byte	0x00, 0xf0, 0x11, 0x00


	//----- nvinfo : EIATTR_KPARAM_INFO
	.align		4
.L_455:
        /*0018*/ 	.byte	0x04, 0x17
        /*001a*/ 	.short	(.L_457 - .L_456)
.L_456:
        /*001c*/ 	.word	0x00000000
        /*0020*/ 	.short	0x0001
        /*0022*/ 	.short	0x0008
        /*0024*/ 	.byte	0x00, 0xf5, 0x21, 0x00


	//----- nvinfo : EIATTR_KPARAM_INFO
	.align		4
.L_457:
        /*0028*/ 	.byte	0x04, 0x17
        /*002a*/ 	.short	(.L_459 - .L_458)
.L_458:
        /*002c*/ 	.word	0x00000000
        /*0030*/ 	.short	0x0000
        /*0032*/ 	.short	0x0000
        /*0034*/ 	.byte	0x00, 0xf5, 0x21, 0x00


	//----- nvinfo : EIATTR_SPARSE_MMA_MASK
	.align		4
.L_459:
        /*0038*/ 	.byte	0x03, 0x50
        /*003a*/ 	.short	0x0000


	//----- nvinfo : EIATTR_MAXREG_COUNT
	.align		4
        /*003c*/ 	.byte	0x03, 0x1b
        /*003e*/ 	.short	0x00ff


	//----- nvinfo : EIATTR_MERCURY_ISA_VERSION
	.align		4
        /*0040*/ 	.byte	0x03, 0x5f
        /*0042*/ 	.short	0x0101


	//----- nvinfo : EIATTR_VRC_CTA_INIT_COUNT
	.align		4
        /*0044*/ 	.byte	0x02, 0x4a
	.zero		1
	.zero		1


	//----- nvinfo : EIATTR_EXIT_INSTR_OFFSETS
	.align		4
        /*0048*/ 	.byte	0x04, 0x1c
        /*004a*/ 	.short	(.L_461 - .L_460)


	//   ....[0]....
.L_460:
        /*004c*/ 	.word	0x00000570


	//----- nvinfo : EIATTR_CRS_STACK_SIZE
	.align		4
.L_461:
        /*0050*/ 	.byte	0x04, 0x1e
        /*0052*/ 	.short	(.L_463 - .L_462)
.L_462:
        /*0054*/ 	.word	0x00000000


	//----- nvinfo : EIATTR_CBANK_PARAM_SIZE
	.align		4
.L_463:
        /*0058*/ 	.byte	0x03, 0x19
        /*005a*/ 	.short	0x0014


	//----- nvinfo : EIATTR_PARAM_CBANK
	.align		4
        /*005c*/ 	.byte	0x04, 0x0a
        /*005e*/ 	.short	(.L_465 - .L_464)
	.align		4
.L_464:
        /*0060*/ 	.word	index@(.nv.constant0._Z10normalRandP17curandStateXORWOWPff)
        /*0064*/ 	.short	0x0380
        /*0066*/ 	.short	0x0014


	//----- nvinfo : EIATTR_SW_WAR
	.align		4
.L_465:
        /*0068*/ 	.byte	0x04, 0x36
        /*006a*/ 	.short	(.L_467 - .L_466)
.L_466:
        /*006c*/ 	.word	0x00000008
.L_467:


//--------------------- .nv.info._Z10initCurandP17curandStateXORWOWm --------------------------
	.section	.nv.info._Z10initCurandP17curandStateXORWOWm,"",@"SHT_CUDA_INFO"
	.sectionflags	@""
	.align	4


	//----- nvinfo : EIATTR_CUDA_API_VERSION
	.align		4
        /*0000*/ 	.byte	0x04, 0x37
        /*0002*/ 	.short	(.L_469 - .L_468)
.L_468:
        /*0004*/ 	.word	0x00000082


	//----- nvinfo : EIATTR_KPARAM_INFO
	.align		4
.L_469:
        /*0008*/ 	.byte	0x04, 0x17
        /*000a*/ 	.short	(.L_471 - .L_470)
.L_470:
        /*000c*/ 	.word	0x00000000
        /*0010*/ 	.short	0x0001
        /*0012*/ 	.short	0x0008
        /*0014*/ 	.byte	0x00, 0xf0, 0x21, 0x00


	//----- nvinfo : EIATTR_KPARAM_INFO
	.align		4
.L_471:
        /*0018*/ 	.byte	0x04, 0x17
        /*001a*/ 	.short	(.L_473 - .L_472)
.L_472:
        /*001c*/ 	.word	0x00000000
        /*0020*/ 	.short	0x0000
        /*0022*/ 	.short	0x0000
        /*0024*/ 	.byte	0x00, 0xf5, 0x21, 0x00


	//----- nvinfo : EIATTR_SPARSE_MMA_MASK
	.align		4
.L_473:
        /*0028*/ 	.byte	0x03, 0x50
        /*002a*/ 	.short	0x0000


	//----- nvinfo : EIATTR_MAXREG_COUNT
	.align		4
        /*002c*/ 	.byte	0x03, 0x1b
        /*002e*/ 	.short	0x00ff


	//----- nvinfo : EIATTR_MERCURY_ISA_VERSION
	.align		4
        /*0030*/ 	.byte	0x03, 0x5f
        /*0032*/ 	.short	0x0101


	//----- nvinfo : EIATTR_VRC_CTA_INIT_COUNT
	.align		4
        /*0034*/ 	.byte	0x02, 0x4a
	.zero		1
	.zero		1


	//----- nvinfo : EIATTR_EXIT_INSTR_OFFSETS
	.align		4
        /*0038*/ 	.byte	0x04, 0x1c
        /*003a*/ 	.short	(.L_475 - .L_474)


	//   ....[0]....
.L_474:
        /*003c*/ 	.word	0x00000ed0


	//----- nvinfo : EIATTR_CRS_STACK_SIZE
	.align		4
.L_475:
        /*0040*/ 	.byte	0x04, 0x1e
        /*0042*/ 	.short	(.L_477 - .L_476)
.L_476:
        /*0044*/ 	.word	0x00000000


	//----- nvinfo : EIATTR_CBANK_PARAM_SIZE
	.align		4
.L_477:
        /*0048*/ 	.byte	0x03, 0x19
        /*004a*/ 	.short	0x0010


	//----- nvinfo : EIATTR_PARAM_CBANK
	.align		4
        /*004c*/ 	.byte	0x04, 0x0a
        /*004e*/ 	.short	(.L_479 - .L_478)
	.align		4
.L_478:
        /*0050*/ 	.word	index@(.nv.constant0._Z10initCurandP17curandStateXORWOWm)
        /*0054*/ 	.short	0x0380
        /*0056*/ 	.short	0x0010


	//----- nvinfo : EIATTR_SW_WAR
	.align		4
.L_479:
        /*0058*/ 	.byte	0x04, 0x36
        /*005a*/ 	.short	(.L_481 - .L_480)
.L_480:
        /*005c*/ 	.word	0x00000008
.L_481:


//--------------------- .nv.info._Z13sum_reductionPfS_ --------------------------
	.section	.nv.info._Z13sum_reductionPfS_,"",@"SHT_CUDA_INFO"
	.sectionflags	@""
	.align	4


	//----- nvinfo : EIATTR_CUDA_API_VERSION
	.align		4
        /*0000*/ 	.byte	0x04, 0x37
        /*0002*/ 	.short	(.L_483 - .L_482)
.L_482:
        /*0004*/ 	.word	0x00000082


	//----- nvinfo : EIATTR_KPARAM_INFO
	.align		4
.L_483:
        /*0008*/ 	.byte	0x04, 0x17
        /*000a*/ 	.short	(.L_485 - .L_484)
.L_484:
        /*000c*/ 	.word	0x00000000
        /*0010*/ 	.short	0x0001
        /*0012*/ 	.short	0x0008
        /*0014*/ 	.byte	0x00, 0xf5, 0x21, 0x00


	//----- nvinfo : EIATTR_KPARAM_INFO
	.align		4
.L_485:
        /*0018*/ 	.byte	0x04, 0x17
        /*001a*/ 	.short	(.L_487 - .L_486)
.L_486:
        /*001c*/ 	.word	0x00000000
        /*0020*/ 	.short	0x0000
        /*0022*/ 	.short	0x0000
        /*0024*/ 	.byte	0x00, 0xf5, 0x21, 0x00


	//----- nvinfo : EIATTR_SPARSE_MMA_MASK
	.align		4
.L_487:
        /*0028*/ 	.byte	0x03, 0x50
        /*002a*/ 	.short	0x0000


	//----- nvinfo : EIATTR_MAXREG_COUNT
	.align		4
        /*002c*/ 	.byte	0x03, 0x1b
        /*002e*/ 	.short	0x00ff


	//----- nvinfo : EIATTR_NUM_BARRIERS
	.align		4
        /*0030*/ 	.byte	0x02, 0x4c
        /*0032*/ 	.byte	0x01
	.zero		1


	//----- nvinfo : EIATTR_MERCURY_ISA_VERSION
	.align		4
        /*0034*/ 	.byte	0x03, 0x5f
        /*0036*/ 	.short	0x0101


	//----- nvinfo : EIATTR_VRC_CTA_INIT_COUNT
	.align		4
        /*0038*/ 	.byte	0x02, 0x4a
	.zero		1
	.zero		1


	//----- nvinfo : EIATTR_EXIT_INSTR_OFFSETS
	.align		4
        /*003c*/ 	.byte	0x04, 0x1c
        /*003e*/ 	.short	(.L_489 - .L_488)


	//   ....[0]....
.L_488:
        /*0040*/ 	.word	0x00000230


	//   ....[1]....
        /*0044*/ 	.word	0x000002b0


	//----- nvinfo : EIATTR_CBANK_PARAM_SIZE
	.align		4
.L_489:
        /*0048*/ 	.byte	0x03, 0x19
        /*004a*/ 	.short	0x0010


	//----- nvinfo : EIATTR_PARAM_CBANK
	.align		4
        /*004c*/ 	.byte	0x04, 0x0a
        /*004e*/ 	.short	(.L_491 - .L_490)
	.align		4
.L_490:
        /*0050*/ 	.word	index@(.nv.constant0._Z13sum_reductionPfS_)
        /*0054*/ 	.short	0x0380
        /*0056*/ 	.short	0x0010


	//----- nvinfo : EIATTR_SW_WAR
	.align		4
.L_491:
        /*0058*/ 	.byte	0x04, 0x36
        /*005a*/ 	.short	(.L_493 - .L_492)
.L_492:
        /*005c*/ 	.word	0x00000008
.L_493:


//--------------------- .nv.callgraph             --------------------------
	.section	.nv.callgraph,"",@"SHT_CUDA_CALLGRAPH"
	.align	4
	.sectionentsize	8
	.align		4
        /*0000*/ 	.word	0x00000000
	.align		4
        /*0004*/ 	.word	0xffffffff
	.align		4
        /*0008*/ 	.word	index@(_Z10printfloatPf)
	.align		4
        /*000c*/ 	.word	index@(vprintf)
	.align		4
        /*0010*/ 	.word	index@(_Z4linev)
	.align		4
        /*0014*/ 	.word	index@(vprintf)
	.align		4
        /*0018*/ 	.word	index@(_Z12printMinCostPf)
	.align		4
        /*001c*/ 	.word	index@(vprintf)
	.align		4
        /*0020*/ 	.word	index@(_Z12printControlP7Control)
	.align		4
        /*0024*/ 	.word	index@(vprintf)
	.align		4
        /*0028*/ 	.word	0x00000000
	.align		4
        /*002c*/ 	.word	0xfffffffe
	.align		4
        /*0030*/ 	.word	0x00000000
	.align		4
        /*0034*/ 	.word	0xfffffffd
	.align		4
        /*0038*/ 	.word	0x00000000
	.align		4
        /*003c*/ 	.word	0xfffffffc


//--------------------- .nv.constant4             --------------------------
	.section	.nv.constant4,"a",@progbits
	.align	8
	.align		8
.nv.constant4:
        /*0000*/ 	.dword	vprintf
	.align		8
        /*0008*/ 	.dword	precalc_xorwow_matrix
	.align		8
        /*0010*/ 	.dword	precalc_xorwow_offset_matrix
	.align		8
        /*0018*/ 	.dword	mrg32k3aM1
	.align		8
        /*0020*/ 	.dword	mrg32k3aM2
	.align		8
        /*0028*/ 	.dword	mrg32k3aM1SubSeq
	.align		8
        /*0030*/ 	.dword	mrg32k3aM2SubSeq
	.align		8
        /*0038*/ 	.dword	mrg32k3aM1Seq
	.align		8
        /*0040*/ 	.dword	mrg32k3aM2Seq
	.align		8
        /*0048*/ 	.dword	$str
	.align		8
        /*0050*/ 	.dword	$str$1
	.align		8
        /*0058*/ 	.dword	$str$2
	.align		8
        /*0060*/ 	.dword	$str$3
	.align		8
        /*0068*/ 	.dword	__cudart_i2opi_f


//--------------------- .nv.constant3             --------------------------
	.section	.nv.constant3,"a",@progbits
	.align	8
.nv.constant3:
	.type		__cr_lgamma_table,@object
	.size		__cr_lgamma_table,(.L_8 - __cr_lgamma_table)
__cr_lgamma_table:
        /*0000*/ 	.byte	0x00, 0x00, 0x00, 0x00, 0x00, 0x00, 0x00, 0x00, 0x00, 0x00, 0x00, 0x00, 0x00, 0x00, 0x00, 0x00
        /*0010*/ 	.byte	0xef, 0x39, 0xfa, 0xfe, 0x42, 0x2e, 0xe6, 0x3f, 0x02, 0x20, 0x2a, 0xfa, 0x0b, 0xab, 0xfc, 0x3f
        /*0020*/ 	.byte	0xf9, 0x2c, 0x92, 0x7c, 0xa7, 0x6c, 0x09, 0x40, 0xc9, 0x79, 0x44, 0x3c, 0x64, 0x26, 0x13, 0x40
        /*0030*/ 	.byte	0xca, 0x01, 0xcf, 0x3a, 0x27, 0x51, 0x1a, 0x40, 0x30, 0xcc, 0x2d, 0xf3, 0xe1, 0x0c, 0x21, 0x40
        /*0040*/ 	.byte	0x0d, 0xb7, 0xfc, 0x82, 0x8e, 0x35, 0x25, 0x40
.L_8:


//--------------------- .text._Z10printfloatPf    --------------------------
	.section	.text._Z10printfloatPf,"ax",@progbits
	.align	128
        .global         _Z10printfloatPf
        .type           _Z10printfloatPf,@function
        .size           _Z10printfloatPf,(.L_x_222 - _Z10printfloatPf)
        .other          _Z10printfloatPf,@"STO_CUDA_ENTRY STV_DEFAULT"
_Z10printfloatPf:
.text._Z10printfloatPf:
[----:B------:R-:W0:Y:S01]  /*0000*/  LDC R1, c[0x0][0x37c] ;  /* 0x0000df00ff017b82 */ /* 0x000e220000000800 */
[----:B------:R-:W1:Y:S01]  /*0010*/  S2R R5, SR_TID.X ;  /* 0x0000000000057919 */ /* 0x000e620000002100 */
[----:B------:R-:W2:Y:S06]  /*0020*/  LDCU UR6, c[0x0][0x2fc] ;  /* 0x00005f80ff0677ac */ /* 0x000eac0008000800 */
[----:B------:R-:W3:Y:S01]  /*0030*/  S2UR UR7, SR_CTAID.X ;  /* 0x00000000000779c3 */ /* 0x000ee20000002500 */
[----:B0-----:R-:W-:Y:S01]  /*0040*/  VIADD R1, R1, 0xfffffff8 ;  /* 0xfffffff801017836 */ /* 0x001fe20000000000 */
[----:B------:R-:W0:Y:S01]  /*0050*/  LDCU.64 UR4, c[0x0][0x358] ;  /* 0x00006b00ff0477ac */ /* 0x000e220008000a00 */
[----:B------:R-:W4:Y:S05]  /*0060*/  LDCU.64 UR8, c[0x4][0x60] ;  /* 0x01000c00ff0877ac */ /* 0x000f2a0008000a00 */
[----:B------:R-:W3:Y:S08]  /*0070*/  LDC R0, c[0x0][0x360] ;  /* 0x0000d800ff007b82 */ /* 0x000ef00000000800 */
[----:B------:R-:W5:Y:S01]  /*0080*/  LDC.64 R2, c[0x0][0x380] ;  /* 0x0000e000ff027b82 */ /* 0x000f620000000a00 */
[----:B---3--:R-:W-:-:S05]  /*0090*/  IMAD R0, R0, UR7, RZ ;  /* 0x0000000700007c24 */ /* 0x008fca000f8e02ff */
[----:B-1----:R-:W-:-:S05]  /*00a0*/  LEA R5, R0, R5, 0x1 ;  /* 0x0000000500057211 */ /* 0x002fca00078e08ff */
[----:B-----5:R-:W-:-:S06]  /*00b0*/  IMAD.WIDE R2, R5, 0x4, R2 ;  /* 0x0000000405027825 */ /* 0x020fcc00078e0202 */
[----:B0-----:R-:W3:Y:S01]  /*00c0*/  LDG.E R2, desc[UR4][R2.64] ;  /* 0x0000000402027981 */ /* 0x001ee2000c1e1900 */
[----:B------:R-:W-:Y:S01]  /*00d0*/  MOV R0, 0x0 ;  /* 0x0000000000007802 */ /* 0x000fe20000000f00 */
[----:B------:R-:W0:Y:S01]  /*00e0*/  LDCU UR4, c[0x0][0x2f8] ;  /* 0x00005f00ff0477ac */ /* 0x000e220008000800 */
[----:B----4-:R-:W-:Y:S01]  /*00f0*/  IMAD.U32 R4, RZ, RZ, UR8 ;  /* 0x00000008ff047e24 */ /* 0x010fe2000f8e00ff */
[----:B------:R-:W-:Y:S01]  /*0100*/  MOV R5, UR9 ;  /* 0x0000000900057c02 */ /* 0x000fe20008000f00 */
[----:B------:R1:W4:Y:S01]  /*0110*/  LDC.64 R10, c[0x4][R0] ;  /* 0x01000000000a7b82 */ /* 0x0003220000000a00 */
[----:B0-----:R-:W-:-:S05]  /*0120*/  IADD3 R6, P0, PT, R1, UR4, RZ ;  /* 0x0000000401067c10 */ /* 0x001fca000ff1e0ff */
[----:B--2---:R-:W-:Y:S01]  /*0130*/  IMAD.X R7, RZ, RZ, UR6, P0 ;  /* 0x00000006ff077e24 */ /* 0x004fe200080e06ff */
[----:B---3--:R-:W0:Y:S02]  /*0140*/  F2F.F64.F32 R8, R2 ;  /* 0x0000000200087310 */ /* 0x008e240000201800 */
[----:B0---4-:R1:W-:Y:S05]  /*0150*/  STL.64 [R1], R8 ;  /* 0x0000000801007387 */ /* 0x0113ea0000100a00 */
[----:B------:R-:W-:-:S07]  /*0160*/  LEPC R20, `(.L_x_0) ;  /* 0x000000001014794e */ /* 0x000fce0000000000 */
[----:B-1----:R-:W-:Y:S05]  /*0170*/  CALL.ABS.NOINC R10 ;  /* 0x000000000a007343 */ /* 0x002fea0003c00000 */
.L_x_0:
[----:B------:R-:W-:Y:S05]  /*0180*/  EXIT ;  /* 0x000000000000794d */ /* 0x000fea0003800000 */
.L_x_1:
[----:B------:R-:W-:-:S00]  /*0190*/  BRA `(.L_x_1) ;  /* 0xfffffffc00fc7947 */ /* 0x000fc0000383ffff */
[----:B------:R-:W-:-:S00]  /*01a0*/  NOP ;  /* 0x0000000000007918 */ /* 0x000fc00000000000 */
        /* <DEDUP_REMOVED lines=13> */
.L_x_222:


//--------------------- .text._Z4linev            --------------------------
	.section	.text._Z4linev,"ax",@progbits
	.align	128
        .global         _Z4linev
        .type           _Z4linev,@function
        .size           _Z4linev,(.L_x_223 - _Z4linev)
        .other          _Z4linev,@"STO_CUDA_ENTRY STV_DEFAULT"
_Z4linev:
.text._Z4linev:
[----:B------:R-:W0:Y:S01]  /*0000*/  LDC R1, c[0x0][0x37c] ;  /* 0x0000df00ff017b82 */ /* 0x000e220000000800 */
[----:B------:R-:W-:Y:S01]  /*0010*/  MOV R0, 0x0 ;  /* 0x0000000000007802 */ /* 0x000fe20000000f00 */
[----:B------:R-:W1:Y:S01]  /*0020*/  LDCU.64 UR4, c[0x4][0x58] ;  /* 0x01000b00ff0477ac */ /* 0x000e620008000a00 */
[----:B------:R-:W-:-:S05]  /*0030*/  CS2R R6, SRZ ;  /* 0x0000000000067805 */ /* 0x000fca000001ff00 */
[----:B------:R2:W3:Y:S01]  /*0040*/  LDC.64 R2, c[0x4][R0] ;  /* 0x0100000000027b82 */ /* 0x0004e20000000a00 */
[----:B-1----:R-:W-:Y:S02]  /*0050*/  IMAD.U32 R4, RZ, RZ, UR4 ;  /* 0x00000004ff047e24 */ /* 0x002fe4000f8e00ff */
[----:B--2---:R-:W-:-:S07]  /*0060*/  IMAD.U32 R5, RZ, RZ, UR5 ;  /* 0x00000005ff057e24 */ /* 0x004fce000f8e00ff */
[----:B------:R-:W-:-:S07]  /*0070*/  LEPC R20, `(.L_x_2) ;  /* 0x000000001014794e */ /* 0x000fce0000000000 */
[----:B0--3--:R-:W-:Y:S05]  /*0080*/  CALL.ABS.NOINC R2 ;  /* 0x0000000002007343 */ /* 0x009fea0003c00000 */
.L_x_2:
[----:B------:R-:W-:Y:S05]  /*0090*/  EXIT ;  /* 0x000000000000794d */ /* 0x000fea0003800000 */
.L_x_3:
        /* <DEDUP_REMOVED lines=14> */
.L_x_223:


//--------------------- .text._Z12printMinCostPf  --------------------------
	.section	.text._Z12printMinCostPf,"ax",@progbits
	.align	128
        .global         _Z12printMinCostPf
        .type           _Z12printMinCostPf,@function
        .size           _Z12printMinCostPf,(.L_x_224 - _Z12printMinCostPf)
        .other          _Z12printMinCostPf,@"STO_CUDA_ENTRY STV_DEFAULT"
_Z12printMinCostPf:
.text._Z12printMinCostPf:
[----:B------:R-:W0:Y:S08]  /*0000*/  LDC R1, c[0x0][0x37c] ;  /* 0x0000df00ff017b82 */ /* 0x000e300000000800 */
[----:B------:R-:W1:Y:S01]  /*0010*/  LDC.64 R2, c[0x0][0x380] ;  /* 0x0000e000ff027b82 */ /* 0x000e620000000a00 */
[----:B------:R-:W1:Y:S01]  /*0020*/  LDCU.64 UR4, c[0x0][0x358] ;  /* 0x00006b00ff0477ac */ /* 0x000e620008000a00 */
[----:B0-----:R-:W-:Y:S01]  /*0030*/  VIADD R1, R1, 0xfffffff8 ;  /* 0xfffffff801017836 */ /* 0x001fe20000000000 */
[----:B------:R-:W0:Y:S01]  /*0040*/  LDCU.64 UR6, c[0x4][0x50] ;  /* 0x01000a00ff0677ac */ /* 0x000e220008000a00 */
[----:B-1----:R-:W2:Y:S01]  /*0050*/  LDG.E R2, desc[UR4][R2.64] ;  /* 0x0000000402027981 */ /* 0x002ea2000c1e1900 */
[----:B------:R-:W-:Y:S01]  /*0060*/  MOV R0, 0x0 ;  /* 0x0000000000007802 */ /* 0x000fe20000000f00 */
[----:B------:R-:W1:Y:S01]  /*0070*/  LDCU UR4, c[0x0][0x2f8] ;  /* 0x00005f00ff0477ac */ /* 0x000e620008000800 */
[----:B0-----:R-:W-:Y:S01]  /*0080*/  IMAD.U32 R4, RZ, RZ, UR6 ;  /* 0x00000006ff047e24 */ /* 0x001fe2000f8e00ff */
[----:B------:R-:W-:Y:S01]  /*0090*/  MOV R5, UR7 ;  /* 0x0000000700057c02 */ /* 0x000fe20008000f00 */
[----:B------:R0:W3:Y:S01]  /*00a0*/  LDC.64 R10, c[0x4][R0] ;  /* 0x01000000000a7b82 */ /* 0x0000e20000000a00 */
[----:B------:R-:W4:Y:S01]  /*00b0*/  LDCU UR5, c[0x0][0x2fc] ;  /* 0x00005f80ff0577ac */ /* 0x000f220008000800 */
[----:B-1----:R-:W-:-:S05]  /*00c0*/  IADD3 R6, P0, PT, R1, UR4, RZ ;  /* 0x0000000401067c10 */ /* 0x002fca000ff1e0ff */
[----:B----4-:R-:W-:Y:S01]  /*00d0*/  IMAD.X R7, RZ, RZ, UR5, P0 ;  /* 0x00000005ff077e24 */ /* 0x010fe200080e06ff */
[----:B--2---:R-:W1:Y:S02]  /*00e0*/  F2F.F64.F32 R8, R2 ;  /* 0x0000000200087310 */ /* 0x004e640000201800 */
[----:B-1-3--:R0:W-:Y:S05]  /*00f0*/  STL.64 [R1], R8 ;  /* 0x0000000801007387 */ /* 0x00a1ea0000100a00 */
[----:B------:R-:W-:-:S07]  /*0100*/  LEPC R20, `(.L_x_4) ;  /* 0x000000001014794e */ /* 0x000fce0000000000 */
[----:B0-----:R-:W-:Y:S05]  /*0110*/  CALL.ABS.NOINC R10 ;  /* 0x000000000a007343 */ /* 0x001fea0003c00000 */
.L_x_4:
[----:B------:R-:W-:Y:S05]  /*0120*/  EXIT ;  /* 0x000000000000794d */ /* 0x000fea0003800000 */
.L_x_5:
        /* <DEDUP_REMOVED lines=13> */
.L_x_224:


//--------------------- .text._Z12printControlP7Control --------------------------
	.section	.text._Z12printControlP7Control,"ax",@progbits
	.align	128
        .global         _Z12printControlP7Control
        .type           _Z12printControlP7Control,@function
        .size           _Z12printControlP7Control,(.L_x_225 - _Z12printControlP7Control)
        .other          _Z12printControlP7Control,@"STO_CUDA_ENTRY STV_DEFAULT"
_Z12printControlP7Control:
.text._Z12printControlP7Control:
[----:B------:R-:W0:Y:S08]  /*0000*/  LDC R1, c[0x0][0x37c] ;  /* 0x0000df00ff017b82 */ /* 0x000e300000000800 */
[----:B------:R-:W1:Y:S01]  /*0010*/  LDC.64 R2, c[0x0][0x380] ;  /* 0x0000e000ff027b82 */ /* 0x000e620000000a00 */
[----:B------:R-:W1:Y:S01]  /*0020*/  LDCU.64 UR4, c[0x0][0x358] ;  /* 0x00006b00ff0477ac */ /* 0x000e620008000a00 */
[----:B0-----:R-:W-:Y:S01]  /*0030*/  VIADD R1, R1, 0xfffffff0 ;  /* 0xfffffff001017836 */ /* 0x001fe20000000000 */
[----:B------:R-:W0:Y:S01]  /*0040*/  LDCU.64 UR6, c[0x4][0x48] ;  /* 0x01000900ff0677ac */ /* 0x000e220008000a00 */
[----:B-1----:R-:W2:Y:S04]  /*0050*/  LDG.E R0, desc[UR4][R2.64] ;  /* 0x0000000402007981 */ /* 0x002ea8000c1e1900 */
[----:B------:R-:W3:Y:S01]  /*0060*/  LDG.E R10, desc[UR4][R2.64+0x4] ;  /* 0x00000404020a7981 */ /* 0x000ee2000c1e1900 */
[----:B------:R-:W-:Y:S01]  /*0070*/  MOV R12, 0x0 ;  /* 0x00000000000c7802 */ /* 0x000fe20000000f00 */
[----:B------:R-:W1:Y:S01]  /*0080*/  LDCU UR4, c[0x0][0x2f8] ;  /* 0x00005f00ff0477ac */ /* 0x000e620008000800 */
[----:B0-----:R-:W-:Y:S01]  /*0090*/  IMAD.U32 R4, RZ, RZ, UR6 ;  /* 0x00000006ff047e24 */ /* 0x001fe2000f8e00ff */
[----:B------:R-:W-:Y:S01]  /*00a0*/  MOV R5, UR7 ;  /* 0x0000000700057c02 */ /* 0x000fe20008000f00 */
[----:B------:R-:W0:Y:S02]  /*00b0*/  LDCU UR5, c[0x0][0x2fc] ;  /* 0x00005f80ff0577ac */ /* 0x000e240008000800 */
[----:B------:R-:W4:Y:S01]  /*00c0*/  LDC.64 R12, c[0x4][R12] ;  /* 0x010000000c0c7b82 */ /* 0x000f220000000a00 */
[----:B-1----:R-:W-:-:S05]  /*00d0*/  IADD3 R6, P0, PT, R1, UR4, RZ ;  /* 0x0000000401067c10 */ /* 0x002fca000ff1e0ff */
[----:B0-----:R-:W-:Y:S01]  /*00e0*/  IMAD.X R7, RZ, RZ, UR5, P0 ;  /* 0x00000005ff077e24 */ /* 0x001fe200080e06ff */
[----:B--2---:R-:W-:Y:S08]  /*00f0*/  F2F.F64.F32 R8, R0 ;  /* 0x0000000000087310 */ /* 0x004ff00000201800 */
[----:B---3--:R-:W0:Y:S02]  /*0100*/  F2F.F64.F32 R10, R10 ;  /* 0x0000000a000a7310 */ /* 0x008e240000201800 */
[----:B0---4-:R0:W-:Y:S02]  /*0110*/  STL.128 [R1], R8 ;  /* 0x0000000801007387 */ /* 0x0111e40000100c00 */
[----:B------:R-:W-:-:S07]  /*0120*/  LEPC R20, `(.L_x_6) ;  /* 0x000000001014794e */ /* 0x000fce0000000000 */
[----:B0-----:R-:W-:Y:S05]  /*0130*/  CALL.ABS.NOINC R12 ;  /* 0x000000000c007343 */ /* 0x001fea0003c00000 */
.L_x_6:
[----:B------:R-:W-:Y:S05]  /*0140*/  EXIT ;  /* 0x000000000000794d */ /* 0x000fea0003800000 */
.L_x_7:
        /* <DEDUP_REMOVED lines=11> */
.L_x_225:


//--------------------- .text._Z22wsum_reduction_partialP7ControlS0_i --------------------------
	.section	.text._Z22wsum_reduction_partialP7ControlS0_i,"ax",@progbits
	.align	128
        .global         _Z22wsum_reduction_partialP7ControlS0_i
        .type           _Z22wsum_reduction_partialP7ControlS0_i,@function
        .size           _Z22wsum_reduction_partialP7ControlS0_i,(.L_x_226 - _Z22wsum_reduction_partialP7ControlS0_i)
        .other          _Z22wsum_reduction_partialP7ControlS0_i,@"STO_CUDA_ENTRY STV_DEFAULT"
_Z22wsum_reduction_partialP7ControlS0_i:
.text._Z22wsum_reduction_partialP7ControlS0_i:
[----:B------:R-:W-:Y:S01]  /*0000*/  LDC R1, c[0x0][0x37c] ;  /* 0x0000df00ff017b82 */ /* 0x000fe20000000800 */
[----:B------:R-:W0:Y:S01]  /*0010*/  S2R R6, SR_TID.X ;  /* 0x0000000000067919 */ /* 0x000e220000002100 */
[----:B------:R-:W0:Y:S06]  /*0020*/  LDCU UR5, c[0x0][0x390] ;  /* 0x00007200ff0577ac */ /* 0x000e2c0008000800 */
[----:B------:R-:W1:Y:S01]  /*0030*/  LDC.64 R2, c[0x0][0x380] ;  /* 0x0000e000ff027b82 */ /* 0x000e620000000a00 */
[----:B------:R-:W2:Y:S01]  /*0040*/  S2R R9, SR_CTAID.X ;  /* 0x0000000000097919 */ /* 0x000ea20000002500 */
[----:B------:R-:W2:Y:S01]  /*0050*/  LDCU UR4, c[0x0][0x370] ;  /* 0x00006e00ff0477ac */ /* 0x000ea20008000800 */
[----:B------:R-:W3:Y:S01]  /*0060*/  LDCU.64 UR6, c[0x0][0x358] ;  /* 0x00006b00ff0677ac */ /* 0x000ee20008000a00 */
[----:B0-----:R-:W-:-:S04]  /*0070*/  VIADD R0, R6, UR5 ;  /* 0x0000000506007c36 */ /* 0x001fc80008000000 */
[----:B--2---:R-:W-:-:S04]  /*0080*/  IMAD R5, R0, UR4, R9 ;  /* 0x0000000400057c24 */ /* 0x004fc8000f8e0209 */
[----:B-1----:R-:W-:-:S05]  /*0090*/  IMAD.WIDE R2, R5, 0x8, R2 ;  /* 0x0000000805027825 */ /* 0x002fca00078e0202 */
[----:B---3--:R-:W2:Y:S04]  /*00a0*/  LDG.E R4, desc[UR6][R2.64] ;  /* 0x0000000602047981 */ /* 0x008ea8000c1e1900 */
[----:B------:R-:W2:Y:S01]  /*00b0*/  LDG.E R5, desc[UR6][R2.64+0x4] ;  /* 0x0000040602057981 */ /* 0x000ea2000c1e1900 */
[----:B------:R-:W0:Y:S01]  /*00c0*/  S2UR UR5, SR_CgaCtaId ;  /* 0x00000000000579c3 */ /* 0x000e220000008800 */
[----:B------:R-:W-:Y:S02]  /*00d0*/  UMOV UR4, 0x400 ;  /* 0x0000040000047882 */ /* 0x000fe40000000000 */
[----:B0-----:R-:W-:-:S06]  /*00e0*/  ULEA UR4, UR5, UR4, 0x18 ;  /* 0x0000000405047291 */ /* 0x001fcc000f8ec0ff */
[----:B------:R-:W-:-:S05]  /*00f0*/  LEA R0, R6, UR4, 0x3 ;  /* 0x0000000406007c11 */ /* 0x000fca000f8e18ff */
[----:B------:R-:W0:Y:S02]  /*0100*/  LDCU UR4, c[0x0][0x360] ;  /* 0x00006c00ff0477ac */ /* 0x000e240008000800 */
[----:B0-----:R-:W-:Y:S01]  /*0110*/  UISETP.GE.U32.AND UP0, UPT, UR4, 0x2, UPT ;  /* 0x000000020400788c */ /* 0x001fe2000bf06070 */
[----:B--2---:R0:W-:Y:S01]  /*0120*/  STS.64 [R0], R4 ;  /* 0x0000000400007388 */ /* 0x0041e20000000a00 */
[----:B------:R-:W-:Y:S07]  /*0130*/  BAR.SYNC.DEFER_BLOCKING 0x0 ;  /* 0x0000000000007b1d */ /* 0x000fee0000010000 */
[----:B------:R-:W-:Y:S05]  /*0140*/  BRA.U !UP0, `(.L_x_8) ;  /* 0x00000001084c7547 */ /* 0x000fea000b800000 */
[----:B------:R-:W-:-:S07]  /*0150*/  IMAD.U32 R2, RZ, RZ, UR4 ;  /* 0x00000004ff027e24 */ /* 0x000fce000f8e00ff */
.L_x_11:
[----:B------:R-:W-:Y:S01]  /*0160*/  SHF.R.U32.HI R11, RZ, 0x1, R2 ;  /* 0x00000001ff0b7819 */ /* 0x000fe20000011602 */
[----:B------:R-:W-:Y:S03]  /*0170*/  BSSY.RECONVERGENT B0, `(.L_x_9) ;  /* 0x000000c000007945 */ /* 0x000fe60003800200 */
[----:B------:R-:W-:-:S13]  /*0180*/  ISETP.GE.U32.AND P0, PT, R6, R11, PT ;  /* 0x0000000b0600720c */ /* 0x000fda0003f06070 */
[----:B-1----:R-:W-:Y:S05]  /*0190*/  @P0 BRA `(.L_x_10) ;  /* 0x0000000000240947 */ /* 0x002fea0003800000 */
[----:B------:R-:W-:Y:S01]  /*01a0*/  LEA R3, R11, R0, 0x3 ;  /* 0x000000000b037211 */ /* 0x000fe200078e18ff */
[----:B0-----:R-:W-:Y:S04]  /*01b0*/  LDS R5, [R0] ;  /* 0x0000000000057984 */ /* 0x001fe80000000800 */
[----:B------:R-:W0:Y:S04]  /*01c0*/  LDS R4, [R3] ;  /* 0x0000000003047984 */ /* 0x000e280000000800 */
[----:B------:R-:W-:Y:S01]  /*01d0*/  LDS R7, [R0+0x4] ;  /* 0x0000040000077984 */ /* 0x000fe20000000800 */
[----:B0-----:R-:W-:-:S05]  /*01e0*/  FADD R5, R4, R5 ;  /* 0x0000000504057221 */ /* 0x001fca0000000000 */
[----:B------:R-:W-:Y:S04]  /*01f0*/  STS [R0], R5 ;  /* 0x0000000500007388 */ /* 0x000fe80000000800 */
[----:B------:R-:W0:Y:S02]  /*0200*/  LDS R4, [R3+0x4] ;  /* 0x0000040003047984 */ /* 0x000e240000000800 */
[----:B0-----:R-:W-:-:S05]  /*0210*/  FADD R7, R4, R7 ;  /* 0x0000000704077221 */ /* 0x001fca0000000000 */
[----:B------:R1:W-:Y:S02]  /*0220*/  STS [R0+0x4], R7 ;  /* 0x0000040700007388 */ /* 0x0003e40000000800 */
.L_x_10:
[----:B------:R-:W-:Y:S05]  /*0230*/  BSYNC.RECONVERGENT B0 ;  /* 0x0000000000007941 */ /* 0x000fea0003800200 */
.L_x_9:
[----:B------:R-:W-:Y:S01]  /*0240*/  BAR.SYNC.DEFER_BLOCKING 0x0 ;  /* 0x0000000000007b1d */ /* 0x000fe20000010000 */
[----:B------:R-:W-:Y:S02]  /*0250*/  ISETP.GT.U32.AND P0, PT, R2, 0x3, PT ;  /* 0x000000030200780c */ /* 0x000fe40003f04070 */
[----:B------:R-:W-:-:S11]  /*0260*/  MOV R2, R11 ;  /* 0x0000000b00027202 */ /* 0x000fd60000000f00 */
[----:B------:R-:W-:Y:S05]  /*0270*/  @P0 BRA `(.L_x_11) ;  /* 0xfffffffc00b80947 */ /* 0x000fea000383ffff */
.L_x_8:
[----:B------:R-:W-:-:S13]  /*0280*/  ISETP.NE.AND P0, PT, R6, RZ, PT ;  /* 0x000000ff0600720c */ /* 0x000fda0003f05270 */
[----:B------:R-:W-:Y:S05]  /*0290*/  @P0 EXIT ;  /* 0x000000000000094d */ /* 0x000fea0003800000 */
[----:B------:R-:W2:Y:S01]  /*02a0*/  S2UR UR5, SR_CgaCtaId ;  /* 0x00000000000579c3 */ /* 0x000ea20000008800 */
[----:B------:R-:W-:-:S07]  /*02b0*/  UMOV UR4, 0x400 ;  /* 0x0000040000047882 */ /* 0x000fce0000000000 */
[----:B------:R-:W3:Y:S01]  /*02c0*/  LDC.64 R2, c[0x0][0x388] ;  /* 0x0000e200ff027b82 */ /* 0x000ee20000000a00 */
[----:B--2---:R-:W-:Y:S01]  /*02d0*/  ULEA UR4, UR5, UR4, 0x18 ;  /* 0x0000000405047291 */ /* 0x004fe2000f8ec0ff */
[----:B---3--:R-:W-:-:S08]  /*02e0*/  IMAD.WIDE.U32 R2, R9, 0x8, R2 ;  /* 0x0000000809027825 */ /* 0x008fd000078e0002 */
[----:B0-----:R-:W0:Y:S04]  /*02f0*/  LDS.64 R4, [UR4] ;  /* 0x00000004ff047984 */ /* 0x001e280008000a00 */
[----:B0-----:R-:W-:Y:S04]  /*0300*/  STG.E desc[UR6][R2.64], R4 ;  /* 0x0000000402007986 */ /* 0x001fe8000c101906 */
[----:B------:R-:W-:Y:S01]  /*0310*/  STG.E desc[UR6][R2.64+0x4], R5 ;  /* 0x0000040502007986 */ /* 0x000fe2000c101906 */
[----:B------:R-:W-:Y:S05]  /*0320*/  EXIT ;  /* 0x000000000000794d */ /* 0x000fea0003800000 */
.L_x_12:
        /* <DEDUP_REMOVED lines=13> */
.L_x_226:


//--------------------- .text._Z10sumControlP7ControlS0_ --------------------------
	.section	.text._Z10sumControlP7ControlS0_,"ax",@progbits
	.align	128
        .global         _Z10sumControlP7ControlS0_
        .type           _Z10sumControlP7ControlS0_,@function
        .size           _Z10sumControlP7ControlS0_,(.L_x_227 - _Z10sumControlP7ControlS0_)
        .other          _Z10sumControlP7ControlS0_,@"STO_CUDA_ENTRY STV_DEFAULT"
_Z10sumControlP7ControlS0_:
.text._Z10sumControlP7ControlS0_:
[----:B------:R-:W-:Y:S01]  /*0000*/  LDC R1, c[0x0][0x37c] ;  /* 0x0000df00ff017b82 */ /* 0x000fe20000000800 */
[----:B------:R-:W0:Y:S07]  /*0010*/  S2R R0, SR_TID.X ;  /* 0x0000000000007919 */ /* 0x000e2e0000002100 */
[----:B------:R-:W0:Y:S01]  /*0020*/  S2UR UR6, SR_CTAID.X ;  /* 0x00000000000679c3 */ /* 0x000e220000002500 */
[----:B------:R-:W1:Y:S07]  /*0030*/  LDCU.64 UR4, c[0x0][0x358] ;  /* 0x00006b00ff0477ac */ /* 0x000e6e0008000a00 */
[----:B------:R-:W0:Y:S08]  /*0040*/  LDC R7, c[0x0][0x360] ;  /* 0x0000d800ff077b82 */ /* 0x000e300000000800 */
[----:B------:R-:W2:Y:S08]  /*0050*/  LDC.64 R2, c[0x0][0x380] ;  /* 0x0000e000ff027b82 */ /* 0x000eb00000000a00 */
[----:B------:R-:W3:Y:S01]  /*0060*/  LDC.64 R4, c[0x0][0x388] ;  /* 0x0000e200ff047b82 */ /* 0x000ee20000000a00 */
[----:B0-----:R-:W-:-:S04]  /*0070*/  IMAD R7, R7, UR6, R0 ;  /* 0x0000000607077c24 */ /* 0x001fc8000f8e0200 */
[----:B--2---:R-:W-:-:S05]  /*0080*/  IMAD.WIDE R2, R7, 0x8, R2 ;  /* 0x0000000807027825 */ /* 0x004fca00078e0202 */
[----:B-1----:R-:W2:Y:S01]  /*0090*/  LDG.E R0, desc[UR4][R2.64] ;  /* 0x0000000402007981 */ /* 0x002ea2000c1e1900 */
[----:B---3--:R-:W-:-:S05]  /*00a0*/  IMAD.WIDE R4, R7, 0x8, R4 ;  /* 0x0000000807047825 */ /* 0x008fca00078e0204 */
[----:B------:R-:W2:Y:S04]  /*00b0*/  LDG.E R7, desc[UR4][R4.64] ;  /* 0x0000000404077981 */ /* 0x000ea8000c1e1900 */
[----:B------:R-:W3:Y:S01]  /*00c0*/  LDG.E R9, desc[UR4][R4.64+0x4] ;  /* 0x0000040404097981 */ /* 0x000ee2000c1e1900 */
[----:B--2---:R-:W-:-:S05]  /*00d0*/  FADD R7, R0, R7 ;  /* 0x0000000700077221 */ /* 0x004fca0000000000 */
[----:B------:R-:W-:Y:S04]  /*00e0*/  STG.E desc[UR4][R4.64], R7 ;  /* 0x0000000704007986 */ /* 0x000fe8000c101904 */
[----:B------:R-:W3:Y:S02]  /*00f0*/  LDG.E R0, desc[UR4][R2.64+0x4] ;  /* 0x0000040402007981 */ /* 0x000ee4000c1e1900 */
[----:B---3--:R-:W-:-:S05]  /*0100*/  FADD R9, R0, R9 ;  /* 0x0000000900097221 */ /* 0x008fca0000000000 */
[----:B------:R-:W-:Y:S01]  /*0110*/  STG.E desc[UR4][R4.64+0x4], R9 ;  /* 0x0000040904007986 */ /* 0x000fe2000c101904 */
[----:B------:R-:W-:Y:S05]  /*0120*/  EXIT ;  /* 0x000000000000794d */ /* 0x000fea0003800000 */
.L_x_13:
        /* <DEDUP_REMOVED lines=13> */
.L_x_227:


//--------------------- .text._Z14wsum_reductionP7ControlS0_ --------------------------
	.section	.text._Z14wsum_reductionP7ControlS0_,"ax",@progbits
	.align	128
        .global         _Z14wsum_reductionP7ControlS0_
        .type           _Z14wsum_reductionP7ControlS0_,@function
        .size           _Z14wsum_reductionP7ControlS0_,(.L_x_228 - _Z14wsum_reductionP7ControlS0_)
        .other          _Z14wsum_reductionP7ControlS0_,@"STO_CUDA_ENTRY STV_DEFAULT"
_Z14wsum_reductionP7ControlS0_:
.text._Z14wsum_reductionP7ControlS0_:
[----:B------:R-:W-:Y:S01]  /*0000*/  LDC R1, c[0x0][0x37c] ;  /* 0x0000df00ff017b82 */ /* 0x000fe20000000800 */
[----:B------:R-:W0:Y:S07]  /*0010*/  S2R R6, SR_TID.X ;  /* 0x0000000000067919 */ /* 0x000e2e0000002100 */
[----:B------:R-:W1:Y:S01]  /*0020*/  LDC.64 R2, c[0x0][0x380] ;  /* 0x0000e000ff027b82 */ /* 0x000e620000000a00 */
[----:B------:R-:W0:Y:S01]  /*0030*/  LDCU UR4, c[0x0][0x370] ;  /* 0x00006e00ff0477ac */ /* 0x000e220008000800 */
[----:B------:R-:W0:Y:S01]  /*0040*/  S2R R9, SR_CTAID.X ;  /* 0x0000000000097919 */ /* 0x000e220000002500 */
[----:B------:R-:W2:Y:S01]  /*0050*/  LDCU.64 UR6, c[0x0][0x358] ;  /* 0x00006b00ff0677ac */ /* 0x000ea20008000a00 */
[----:B0-----:R-:W-:-:S04]  /*0060*/  IMAD R5, R6, UR4, R9 ;  /* 0x0000000406057c24 */ /* 0x001fc8000f8e0209 */
[----:B-1----:R-:W-:-:S05]  /*0070*/  IMAD.WIDE R2, R5, 0x8, R2 ;  /* 0x0000000805027825 */ /* 0x002fca00078e0202 */
[----:B--2---:R-:W2:Y:S04]  /*0080*/  LDG.E R4, desc[UR6][R2.64] ;  /* 0x0000000602047981 */ /* 0x004ea8000c1e1900 */
        /* <DEDUP_REMOVED lines=10> */
[----:B------:R-:W-:-:S07]  /*0130*/  MOV R2, UR4 ;  /* 0x0000000400027c02 */ /* 0x000fce0008000f00 */
.L_x_17:
        /* <DEDUP_REMOVED lines=13> */
.L_x_16:
[----:B------:R-:W-:Y:S05]  /*0210*/  BSYNC.RECONVERGENT B0 ;  /* 0x0000000000007941 */ /* 0x000fea0003800200 */
.L_x_15:
[----:B------:R-:W-:Y:S01]  /*0220*/  BAR.SYNC.DEFER_BLOCKING 0x0 ;  /* 0x0000000000007b1d */ /* 0x000fe20000010000 */
[----:B------:R-:W-:Y:S02]  /*0230*/  ISETP.GT.U32.AND P0, PT, R2, 0x3, PT ;  /* 0x000000030200780c */ /* 0x000fe40003f04070 */
[----:B------:R-:W-:-:S11]  /*0240*/  MOV R2, R11 ;  /* 0x0000000b00027202 */ /* 0x000fd60000000f00 */
[----:B------:R-:W-:Y:S05]  /*0250*/  @P0 BRA `(.L_x_17) ;  /* 0xfffffffc00b80947 */ /* 0x000fea000383ffff */
.L_x_14:
        /* <DEDUP_REMOVED lines=11> */
.L_x_18:
        /* <DEDUP_REMOVED lines=15> */
.L_x_228:


//--------------------- .text._Z11genWCorrectP7ControlPfS1_S0_S0_ --------------------------
	.section	.text._Z11genWCorrectP7ControlPfS1_S0_S0_,"ax",@progbits
	.align	128
        .global         _Z11genWCorrectP7ControlPfS1_S0_S0_
        .type           _Z11genWCorrectP7ControlPfS1_S0_S0_,@function
        .size           _Z11genWCorrectP7ControlPfS1_S0_S0_,(.L_x_211 - _Z11genWCorrectP7ControlPfS1_S0_S0_)
        .other          _Z11genWCorrectP7ControlPfS1_S0_S0_,@"STO_CUDA_ENTRY STV_DEFAULT"
_Z11genWCorrectP7ControlPfS1_S0_S0_:
.text._Z11genWCorrectP7ControlPfS1_S0_S0_:
[----:B------:R-:W-:Y:S08]  /*0000*/  LDC R1, c[0x0][0x37c] ;  /* 0x0000df00ff017b82 */ /* 0x000ff00000000800 */
[----:B------:R-:W0:Y:S01]  /*0010*/  LDC.64 R2, c[0x0][0x388] ;  /* 0x0000e200ff027b82 */ /* 0x000e220000000a00 */
[----:B------:R-:W1:Y:S01]  /*0020*/  S2R R11, SR_CTAID.X ;  /* 0x00000000000b7919 */ /* 0x000e620000002500 */
[----:B------:R-:W0:Y:S06]  /*0030*/  LDCU.64 UR6, c[0x0][0x358] ;  /* 0x00006b00ff0677ac */ /* 0x000e2c0008000a00 */
[----:B------:R-:W1:Y:S01]  /*0040*/  LDC.64 R6, c[0x0][0x390] ;  /* 0x0000e400ff067b82 */ /* 0x000e620000000a00 */
[----:B0-----:R0:W2:Y:S01]  /*0050*/  LDG.E R3, desc[UR6][R2.64] ;  /* 0x0000000602037981 */ /* 0x0010a2000c1e1900 */
[----:B-1----:R-:W-:-:S05]  /*0060*/  IMAD.WIDE.U32 R6, R11, 0x4, R6 ;  /* 0x000000040b067825 */ /* 0x002fca00078e0006 */
[----:B------:R-:W3:Y:S01]  /*0070*/  LDG.E R0, desc[UR6][R6.64] ;  /* 0x0000000606007981 */ /* 0x000ee2000c1e1900 */
[----:B------:R-:W0:Y:S01]  /*0080*/  LDCU UR4, c[0x0][0x360] ;  /* 0x00006c00ff0477ac */ /* 0x000e220008000800 */
[----:B------:R-:W0:Y:S02]  /*0090*/  S2R R4, SR_TID.X ;  /* 0x0000000000047919 */ /* 0x000e240000002100 */
[----:B0-----:R-:W-:Y:S01]  /*00a0*/  IMAD R2, R11, UR4, R4 ;  /* 0x000000040b027c24 */ /* 0x001fe2000f8e0204 */
[----:B--2---:R-:W0:Y:S08]  /*00b0*/  MUFU.RCP R8, R3 ;  /* 0x0000000300087308 */ /* 0x004e300000001000 */
[----:B---3--:R-:W1:Y:S01]  /*00c0*/  FCHK P0, R0, R3 ;  /* 0x0000000300007302 */ /* 0x008e620000000000 */
[----:B0-----:R-:W-:-:S04]  /*00d0*/  FFMA R5, -R3, R8, 1 ;  /* 0x3f80000003057423 */ /* 0x001fc80000000108 */
[----:B------:R-:W-:-:S04]  /*00e0*/  FFMA R5, R8, R5, R8 ;  /* 0x0000000508057223 */ /* 0x000fc80000000008 */
[----:B------:R-:W-:-:S04]  /*00f0*/  FFMA R8, R0, R5, RZ ;  /* 0x0000000500087223 */ /* 0x000fc800000000ff */
[----:B------:R-:W-:-:S04]  /*0100*/  FFMA R9, -R3, R8, R0 ;  /* 0x0000000803097223 */ /* 0x000fc80000000100 */
[----:B------:R-:W-:Y:S01]  /*0110*/  FFMA R10, R5, R9, R8 ;  /* 0x00000009050a7223 */ /* 0x000fe20000000008 */
[----:B-1----:R-:W-:Y:S06]  /*0120*/  @!P0 BRA `(.L_x_19) ;  /* 0x00000000000c8947 */ /* 0x002fec0003800000 */
[----:B------:R-:W-:-:S07]  /*0130*/  MOV R6, 0x150 ;  /* 0x0000015000067802 */ /* 0x000fce0000000f00 */
[----:B------:R-:W-:Y:S05]  /*0140*/  CALL.REL.NOINC `($__internal_0_$__cuda_sm3x_div_rn_noftz_f32_slowpath) ;  /* 0x0000000000587944 */ /* 0x000fea0003c00000 */
[----:B------:R-:W-:-:S07]  /*0150*/  IMAD.MOV.U32 R10, RZ, RZ, R0 ;  /* 0x000000ffff0a7224 */ /* 0x000fce00078e0000 */
.L_x_19:
[----:B------:R-:W0:Y:S08]  /*0160*/  LDC.64 R6, c[0x0][0x3a0] ;  /* 0x0000e800ff067b82 */ /* 0x000e300000000a00 */
[----:B------:R-:W1:Y:S01]  /*0170*/  LDC.64 R8, c[0x0][0x398] ;  /* 0x0000e600ff087b82 */ /* 0x000e620000000a00 */
[----:B0-----:R-:W-:-:S05]  /*0180*/  IMAD.WIDE.U32 R6, R4, 0x8, R6 ;  /* 0x0000000804067825 */ /* 0x001fca00078e0006 */
[----:B------:R-:W2:Y:S01]  /*0190*/  LDG.E R3, desc[UR6][R6.64] ;  /* 0x0000000606037981 */ /* 0x000ea2000c1e1900 */
[----:B-1----:R-:W-:Y:S02]  /*01a0*/  IMAD.WIDE R4, R2, 0x8, R8 ;  /* 0x0000000802047825 */ /* 0x002fe400078e0208 */
[----:B------:R-:W0:Y:S03]  /*01b0*/  LDC.64 R8, c[0x0][0x380] ;  /* 0x0000e000ff087b82 */ /* 0x000e260000000a00 */
[----:B------:R-:W2:Y:S05]  /*01c0*/  LDG.E R0, desc[UR6][R4.64] ;  /* 0x0000000604007981 */ /* 0x000eaa000c1e1900 */
[----:B------:R-:W1:Y:S01]  /*01d0*/  S2UR UR5, SR_CgaCtaId ;  /* 0x00000000000579c3 */ /* 0x000e620000008800 */
[----:B--2---:R-:W-:Y:S01]  /*01e0*/  FADD R11, R0, -R3 ;  /* 0x80000003000b7221 */ /* 0x004fe20000000000 */
[----:B0-----:R-:W-:-:S04]  /*01f0*/  IMAD.WIDE R2, R2, 0x8, R8 ;  /* 0x0000000802027825 */ /* 0x001fc800078e0208 */
[----:B------:R-:W-:-:S05]  /*0200*/  FMUL R11, R11, R10 ;  /* 0x0000000a0b0b7220 */ /* 0x000fca0000400000 */
[----:B------:R-:W-:Y:S04]  /*0210*/  STG.E desc[UR6][R2.64], R11 ;  /* 0x0000000b02007986 */ /* 0x000fe8000c101906 */
[----:B------:R-:W2:Y:S04]  /*0220*/  LDG.E R0, desc[UR6][R4.64+0x4] ;  /* 0x0000040604007981 */ /* 0x000ea8000c1e1900 */
[----:B------:R-:W2:Y:S01]  /*0230*/  LDG.E R9, desc[UR6][R6.64+0x4] ;  /* 0x0000040606097981 */ /* 0x000ea2000c1e1900 */
[----:B------:R-:W-:Y:S02]  /*0240*/  UMOV UR4, 0x400 ;  /* 0x0000040000047882 */ /* 0x000fe40000000000 */
[----:B-1----:R-:W-:-:S09]  /*0250*/  ULEA UR4, UR5, UR4, 0x18 ;  /* 0x0000000405047291 */ /* 0x002fd2000f8ec0ff */
[----:B------:R-:W-:Y:S01]  /*0260*/  STS [UR4], R10 ;  /* 0x0000000aff007988 */ /* 0x000fe20008000804 */
[----:B--2---:R-:W-:-:S04]  /*0270*/  FADD R9, R0, -R9 ;  /* 0x8000000900097221 */ /* 0x004fc80000000000 */
[----:B------:R-:W-:-:S05]  /*0280*/  FMUL R9, R9, R10 ;  /* 0x0000000a09097220 */ /* 0x000fca0000400000 */
[----:B------:R-:W-:Y:S01]  /*0290*/  STG.E desc[UR6][R2.64+0x4], R9 ;  /* 0x0000040902007986 */ /* 0x000fe2000c101906 */
[----:B------:R-:W-:Y:S05]  /*02a0*/  EXIT ;  /* 0x000000000000794d */ /* 0x000fea0003800000 */
        .weak           $__internal_0_$__cuda_sm3x_div_rn_noftz_f32_slowpath
        .type           $__internal_0_$__cuda_sm3x_div_rn_noftz_f32_slowpath,@function
        .size           $__internal_0_$__cuda_sm3x_div_rn_noftz_f32_slowpath,(.L_x_211 - $__internal_0_$__cuda_sm3x_div_rn_noftz_f32_slowpath)
$__internal_0_$__cuda_sm3x_div_rn_noftz_f32_slowpath:
[--C-:B------:R-:W-:Y:S01]  /*02b0*/  SHF.R.U32.HI R7, RZ, 0x17, R3.reuse ;  /* 0x00000017ff077819 */ /* 0x100fe20000011603 */
[--C-:B------:R-:W-:Y:S01]  /*02c0*/  IMAD.MOV.U32 R8, RZ, RZ, R0.reuse ;  /* 0x000000ffff087224 */ /* 0x100fe200078e0000 */
[----:B------:R-:W-:Y:S01]  /*02d0*/  SHF.R.U32.HI R5, RZ, 0x17, R0 ;  /* 0x00000017ff057819 */ /* 0x000fe20000011600 */
[----:B------:R-:W-:Y:S01]  /*02e0*/  IMAD.MOV.U32 R9, RZ, RZ, R3 ;  /* 0x000000ffff097224 */ /* 0x000fe200078e0003 */
[----:B------:R-:W-:Y:S02]  /*02f0*/  LOP3.LUT R7, R7, 0xff, RZ, 0xc0, !PT ;  /* 0x000000ff07077812 */ /* 0x000fe400078ec0ff */
[----:B------:R-:W-:-:S03]  /*0300*/  LOP3.LUT R5, R5, 0xff, RZ, 0xc0, !PT ;  /* 0x000000ff05057812 */ /* 0x000fc600078ec0ff */
[----:B------:R-:W-:Y:S02]  /*0310*/  VIADD R12, R7, 0xffffffff ;  /* 0xffffffff070c7836 */ /* 0x000fe40000000000 */
[----:B------:R-:W-:-:S03]  /*0320*/  VIADD R11, R5, 0xffffffff ;  /* 0xffffffff050b7836 */ /* 0x000fc60000000000 */
[----:B------:R-:W-:-:S04]  /*0330*/  ISETP.GT.U32.AND P0, PT, R12, 0xfd, PT ;  /* 0x000000fd0c00780c */ /* 0x000fc80003f04070 */
[----:B------:R-:W-:-:S13]  /*0340*/  ISETP.GT.U32.OR P0, PT, R11, 0xfd, P0 ;  /* 0x000000fd0b00780c */ /* 0x000fda0000704470 */
[----:B------:R-:W-:Y:S01]  /*0350*/  @!P0 IMAD.MOV.U32 R10, RZ, RZ, RZ ;  /* 0x000000ffff0a8224 */ /* 0x000fe200078e00ff */
[----:B------:R-:W-:Y:S06]  /*0360*/  @!P0 BRA `(.L_x_20) ;  /* 0x00000000005c8947 */ /* 0x000fec0003800000 */
[----:B------:R-:W-:Y:S02]  /*0370*/  FSETP.GTU.FTZ.AND P0, PT, |R0|, +INF , PT ;  /* 0x7f8000000000780b */ /* 0x000fe40003f1c200 */
[----:B------:R-:W-:-:S04]  /*0380*/  FSETP.GTU.FTZ.AND P1, PT, |R3|, +INF , PT ;  /* 0x7f8000000300780b */ /* 0x000fc80003f3c200 */
[----:B------:R-:W-:-:S13]  /*0390*/  PLOP3.LUT P0, PT, P0, P1, PT, 0xf8, 0x8f ;  /* 0x00000000008f781c */ /* 0x000fda0000703f70 */
[----:B------:R-:W-:Y:S05]  /*03a0*/  @P0 BRA `(.L_x_21) ;  /* 0x0000000400440947 */ /* 0x000fea0003800000 */
[----:B------:R-:W-:-:S13]  /*03b0*/  LOP3.LUT P0, RZ, R9, 0x7fffffff, R8, 0xc8, !PT ;  /* 0x7fffffff09ff7812 */ /* 0x000fda000780c808 */
[----:B------:R-:W-:Y:S05]  /*03c0*/  @!P0 BRA `(.L_x_22) ;  /* 0x0000000400348947 */ /* 0x000fea0003800000 */
[C---:B------:R-:W-:Y:S02]  /*03d0*/  FSETP.NEU.FTZ.AND P2, PT, |R0|.reuse, +INF , PT ;  /* 0x7f8000000000780b */ /* 0x040fe40003f5d200 */
[----:B------:R-:W-:Y:S02]  /*03e0*/  FSETP.NEU.FTZ.AND P1, PT, |R3|, +INF , PT ;  /* 0x7f8000000300780b */ /* 0x000fe40003f3d200 */
[----:B------:R-:W-:-:S11]  /*03f0*/  FSETP.NEU.FTZ.AND P0, PT, |R0|, +INF , PT ;  /* 0x7f8000000000780b */ /* 0x000fd60003f1d200 */
[----:B------:R-:W-:Y:S05]  /*0400*/  @!P1 BRA !P2, `(.L_x_22) ;  /* 0x0000000400249947 */ /* 0x000fea0005000000 */
[----:B------:R-:W-:-:S04]  /*0410*/  LOP3.LUT P2, RZ, R8, 0x7fffffff, RZ, 0xc0, !PT ;  /* 0x7fffffff08ff7812 */ /* 0x000fc8000784c0ff */
[----:B------:R-:W-:-:S13]  /*0420*/  PLOP3.LUT P1, PT, P1, P2, PT, 0x2f, 0xf2 ;  /* 0x0000000000f2781c */ /* 0x000fda0000f24577 */
[----:B------:R-:W-:Y:S05]  /*0430*/  @P1 BRA `(.L_x_23) ;  /* 0x0000000400101947 */ /* 0x000fea0003800000 */
[----:B------:R-:W-:-:S04]  /*0440*/  LOP3.LUT P1, RZ, R9, 0x7fffffff, RZ, 0xc0, !PT ;  /* 0x7fffffff09ff7812 */ /* 0x000fc8000782c0ff */
[----:B------:R-:W-:-:S13]  /*0450*/  PLOP3.LUT P0, PT, P0, P1, PT, 0x2f, 0xf2 ;  /* 0x0000000000f2781c */ /* 0x000fda0000702577 */
[----:B------:R-:W-:Y:S05]  /*0460*/  @P0 BRA `(.L_x_24) ;  /* 0x0000000000f80947 */ /* 0x000fea0003800000 */
[----:B------:R-:W-:Y:S02]  /*0470*/  ISETP.GE.AND P0, PT, R11, RZ, PT ;  /* 0x000000ff0b00720c */ /* 0x000fe40003f06270 */
[----:B------:R-:W-:-:S11]  /*0480*/  ISETP.GE.AND P1, PT, R12, RZ, PT ;  /* 0x000000ff0c00720c */ /* 0x000fd60003f26270 */
[----:B------:R-:W-:Y:S02]  /*0490*/  @P0 IMAD.MOV.U32 R10, RZ, RZ, RZ ;  /* 0x000000ffff0a0224 */ /* 0x000fe400078e00ff */
[----:B------:R-:W-:Y:S01]  /*04a0*/  @!P0 FFMA R8, R0, 1.84467440737095516160e+19, RZ ;  /* 0x5f80000000088823 */ /* 0x000fe200000000ff */
[----:B------:R-:W-:Y:S02]  /*04b0*/  @!P0 IMAD.MOV.U32 R10, RZ, RZ, -0x40 ;  /* 0xffffffc0ff0a8424 */ /* 0x000fe400078e00ff */
[----:B------:R-:W-:Y:S02]  /*04c0*/  @!P1 FFMA R9, R3, 1.84467440737095516160e+19, RZ ;  /* 0x5f80000003099823 */ /* 0x000fe400000000ff */
[----:B------:R-:W-:-:S07]  /*04d0*/  @!P1 VIADD R10, R10, 0x40 ;  /* 0x000000400a0a9836 */ /* 0x000fce0000000000 */
.L_x_20:
[----:B------:R-:W-:Y:S01]  /*04e0*/  LEA R0, R7, 0xc0800000, 0x17 ;  /* 0xc080000007007811 */ /* 0x000fe200078eb8ff */
[----:B------:R-:W-:-:S04]  /*04f0*/  VIADD R5, R5, 0xffffff81 ;  /* 0xffffff8105057836 */ /* 0x000fc80000000000 */
[----:B------:R-:W-:Y:S02]  /*0500*/  IMAD.IADD R9, R9, 0x1, -R0 ;  /* 0x0000000109097824 */ /* 0x000fe400078e0a00 */
[C---:B------:R-:W-:Y:S01]  /*0510*/  IMAD R0, R5.reuse, -0x800000, R8 ;  /* 0xff80000005007824 */ /* 0x040fe200078e0208 */
[----:B------:R-:W-:Y:S01]  /*0520*/  IADD3 R5, PT, PT, R5, 0x7f, -R7 ;  /* 0x0000007f05057810 */ /* 0x000fe20007ffe807 */
[----:B------:R-:W0:Y:S01]  /*0530*/  MUFU.RCP R3, R9 ;  /* 0x0000000900037308 */ /* 0x000e220000001000 */
[----:B------:R-:W-:-:S03]  /*0540*/  FADD.FTZ R11, -R9, -RZ ;  /* 0x800000ff090b7221 */ /* 0x000fc60000010100 */
[----:B------:R-:W-:Y:S02]  /*0550*/  IMAD.IADD R5, R5, 0x1, R10 ;  /* 0x0000000105057824 */ /* 0x000fe400078e020a */
[----:B0-----:R-:W-:-:S04]  /*0560*/  FFMA R12, R3, R11, 1 ;  /* 0x3f800000030c7423 */ /* 0x001fc8000000000b */
[----:B------:R-:W-:-:S04]  /*0570*/  FFMA R12, R3, R12, R3 ;  /* 0x0000000c030c7223 */ /* 0x000fc80000000003 */
[----:B------:R-:W-:-:S04]  /*0580*/  FFMA R3, R0, R12, RZ ;  /* 0x0000000c00037223 */ /* 0x000fc800000000ff */
[----:B------:R-:W-:-:S04]  /*0590*/  FFMA R8, R11, R3, R0 ;  /* 0x000000030b087223 */ /* 0x000fc80000000000 */
[----:B------:R-:W-:-:S04]  /*05a0*/  FFMA R13, R12, R8, R3 ;  /* 0x000000080c0d7223 */ /* 0x000fc80000000003 */
[----:B------:R-:W-:-:S04]  /*05b0*/  FFMA R8, R11, R13, R0 ;  /* 0x0000000d0b087223 */ /* 0x000fc80000000000 */
[----:B------:R-:W-:-:S05]  /*05c0*/  FFMA R0, R12, R8, R13 ;  /* 0x000000080c007223 */ /* 0x000fca000000000d */
[----:B------:R-:W-:-:S04]  /*05d0*/  SHF.R.U32.HI R3, RZ, 0x17, R0 ;  /* 0x00000017ff037819 */ /* 0x000fc80000011600 */
[----:B------:R-:W-:-:S05]  /*05e0*/  LOP3.LUT R3, R3, 0xff, RZ, 0xc0, !PT ;  /* 0x000000ff03037812 */ /* 0x000fca00078ec0ff */
[----:B------:R-:W-:-:S04]  /*05f0*/  IMAD.IADD R7, R3, 0x1, R5 ;  /* 0x0000000103077824 */ /* 0x000fc800078e0205 */
[----:B------:R-:W-:-:S05]  /*0600*/  VIADD R3, R7, 0xffffffff ;  /* 0xffffffff07037836 */ /* 0x000fca0000000000 */
[----:B------:R-:W-:-:S13]  /*0610*/  ISETP.GE.U32.AND P0, PT, R3, 0xfe, PT ;  /* 0x000000fe0300780c */ /* 0x000fda0003f06070 */
[----:B------:R-:W-:Y:S05]  /*0620*/  @!P0 BRA `(.L_x_25) ;  /* 0x0000000000808947 */ /* 0x000fea0003800000 */
[----:B------:R-:W-:-:S13]  /*0630*/  ISETP.GT.AND P0, PT, R7, 0xfe, PT ;  /* 0x000000fe0700780c */ /* 0x000fda0003f04270 */
[----:B------:R-:W-:Y:S05]  /*0640*/  @P0 BRA `(.L_x_26) ;  /* 0x00000000006c0947 */ /* 0x000fea0003800000 */
[----:B------:R-:W-:-:S13]  /*0650*/  ISETP.GE.AND P0, PT, R7, 0x1, PT ;  /* 0x000000010700780c */ /* 0x000fda0003f06270 */
[----:B------:R-:W-:Y:S05]  /*0660*/  @P0 BRA `(.L_x_27) ;  /* 0x0000000000980947 */ /* 0x000fea0003800000 */
[----:B------:R-:W-:Y:S02]  /*0670*/  ISETP.GE.AND P0, PT, R7, -0x18, PT ;  /* 0xffffffe80700780c */ /* 0x000fe40003f06270 */
[----:B------:R-:W-:-:S11]  /*0680*/  LOP3.LUT R0, R0, 0x80000000, RZ, 0xc0, !PT ;  /* 0x8000000000007812 */ /* 0x000fd600078ec0ff */
[----:B------:R-:W-:Y:S05]  /*0690*/  @!P0 BRA `(.L_x_27) ;  /* 0x00000000008c8947 */ /* 0x000fea0003800000 */
[CC--:B------:R-:W-:Y:S01]  /*06a0*/  FFMA.RZ R3, R12.reuse, R8.reuse, R13 ;  /* 0x000000080c037223 */ /* 0x0c0fe2000000c00d */
[C---:B------:R-:W-:Y:S01]  /*06b0*/  VIADD R10, R7.reuse, 0x20 ;  /* 0x00000020070a7836 */ /* 0x040fe20000000000 */
[C---:B------:R-:W-:Y:S02]  /*06c0*/  ISETP.NE.AND P2, PT, R7.reuse, RZ, PT ;  /* 0x000000ff0700720c */ /* 0x040fe40003f45270 */
[----:B------:R-:W-:Y:S01]  /*06d0*/  ISETP.NE.AND P1, PT, R7, RZ, PT ;  /* 0x000000ff0700720c */ /* 0x000fe20003f25270 */
[----:B------:R-:W-:Y:S01]  /*06e0*/  IMAD.MOV R7, RZ, RZ, -R7 ;  /* 0x000000ffff077224 */ /* 0x000fe200078e0a07 */
[----:B------:R-:W-:Y:S01]  /*06f0*/  LOP3.LUT R5, R3, 0x7fffff, RZ, 0xc0, !PT ;  /* 0x007fffff03057812 */ /* 0x000fe200078ec0ff */
[CCC-:B------:R-:W-:Y:S01]  /*0700*/  FFMA.RP R3, R12.reuse, R8.reuse, R13.reuse ;  /* 0x000000080c037223 */ /* 0x1c0fe2000000800d */
[----:B------:R-:W-:Y:S02]  /*0710*/  FFMA.RM R8, R12, R8, R13 ;  /* 0x000000080c087223 */ /* 0x000fe4000000400d */
[----:B------:R-:W-:-:S03]  /*0720*/  LOP3.LUT R5, R5, 0x800000, RZ, 0xfc, !PT ;  /* 0x0080000005057812 */ /* 0x000fc600078efcff */
[----:B------:R-:W-:Y:S02]  /*0730*/  FSETP.NEU.FTZ.AND P0, PT, R3, R8, PT ;  /* 0x000000080300720b */ /* 0x000fe40003f1d000 */
[----:B------:R-:W-:Y:S02]  /*0740*/  SHF.L.U32 R10, R5, R10, RZ ;  /* 0x0000000a050a7219 */ /* 0x000fe400000006ff */
[----:B------:R-:W-:Y:S02]  /*0750*/  SEL R8, R7, RZ, P2 ;  /* 0x000000ff07087207 */ /* 0x000fe40001000000 */
[----:B------:R-:W-:Y:S02]  /*0760*/  ISETP.NE.AND P1, PT, R10, RZ, P1 ;  /* 0x000000ff0a00720c */ /* 0x000fe40000f25270 */
[----:B------:R-:W-:Y:S02]  /*0770*/  SHF.R.U32.HI R8, RZ, R8, R5 ;  /* 0x00000008ff087219 */ /* 0x000fe40000011605 */
[----:B------:R-:W-:-:S02]  /*0780*/  PLOP3.LUT P0, PT, P0, P1, PT, 0xf8, 0x8f ;  /* 0x00000000008f781c */ /* 0x000fc40000703f70 */
[----:B------:R-:W-:Y:S02]  /*0790*/  SHF.R.U32.HI R10, RZ, 0x1, R8 ;  /* 0x00000001ff0a7819 */ /* 0x000fe40000011608 */
[----:B------:R-:W-:-:S04]  /*07a0*/  SEL R3, RZ, 0x1, !P0 ;  /* 0x00000001ff037807 */ /* 0x000fc80004000000 */
[----:B------:R-:W-:-:S04]  /*07b0*/  LOP3.LUT R3, R3, 0x1, R10, 0xf8, !PT ;  /* 0x0000000103037812 */ /* 0x000fc800078ef80a */
[----:B------:R-:W-:-:S05]  /*07c0*/  LOP3.LUT R3, R3, R8, RZ, 0xc0, !PT ;  /* 0x0000000803037212 */ /* 0x000fca00078ec0ff */
[----:B------:R-:W-:-:S05]  /*07d0*/  IMAD.IADD R3, R10, 0x1, R3 ;  /* 0x000000010a037824 */ /* 0x000fca00078e0203 */
[----:B------:R-:W-:Y:S01]  /*07e0*/  LOP3.LUT R0, R3, R0, RZ, 0xfc, !PT ;  /* 0x0000000003007212 */ /* 0x000fe200078efcff */
[----:B------:R-:W-:Y:S06]  /*07f0*/  BRA `(.L_x_27) ;  /* 0x0000000000347947 */ /* 0x000fec0003800000 */
.L_x_26:
[----:B------:R-:W-:-:S04]  /*0800*/  LOP3.LUT R0, R0, 0x80000000, RZ, 0xc0, !PT ;  /* 0x8000000000007812 */ /* 0x000fc800078ec0ff */
[----:B------:R-:W-:Y:S01]  /*0810*/  LOP3.LUT R0, R0, 0x7f800000, RZ, 0xfc, !PT ;  /* 0x7f80000000007812 */ /* 0x000fe200078efcff */
[----:B------:R-:W-:Y:S06]  /*0820*/  BRA `(.L_x_27) ;  /* 0x0000000000287947 */ /* 0x000fec0003800000 */
.L_x_25:
[----:B------:R-:W-:Y:S01]  /*0830*/  IMAD R0, R5, 0x800000, R0 ;  /* 0x0080000005007824 */ /* 0x000fe200078e0200 */
[----:B------:R-:W-:Y:S06]  /*0840*/  BRA `(.L_x_27) ;  /* 0x0000000000207947 */ /* 0x000fec0003800000 */
.L_x_24:
[----:B------:R-:W-:-:S04]  /*0850*/  LOP3.LUT R0, R9, 0x80000000, R8, 0x48, !PT ;  /* 0x8000000009007812 */ /* 0x000fc800078e4808 */
[----:B------:R-:W-:Y:S01]  /*0860*/  LOP3.LUT R0, R0, 0x7f800000, RZ, 0xfc, !PT ;  /* 0x7f80000000007812 */ /* 0x000fe200078efcff */
[----:B------:R-:W-:Y:S06]  /*0870*/  BRA `(.L_x_27) ;  /* 0x0000000000147947 */ /* 0x000fec0003800000 */
.L_x_23:
[----:B------:R-:W-:Y:S01]  /*0880*/  LOP3.LUT R0, R9, 0x80000000, R8, 0x48, !PT ;  /* 0x8000000009007812 */ /* 0x000fe200078e4808 */
[----:B------:R-:W-:Y:S06]  /*0890*/  BRA `(.L_x_27) ;  /* 0x00000000000c7947 */ /* 0x000fec0003800000 */
.L_x_22:
[----:B------:R-:W0:Y:S01]  /*08a0*/  MUFU.RSQ R0, -QNAN ;  /* 0xffc0000000007908 */ /* 0x000e220000001400 */
[----:B------:R-:W-:Y:S05]  /*08b0*/  BRA `(.L_x_27) ;  /* 0x0000000000047947 */ /* 0x000fea0003800000 */
.L_x_21:
[----:B------:R-:W-:-:S07]  /*08c0*/  FADD.FTZ R0, R0, R3 ;  /* 0x0000000300007221 */ /* 0x000fce0000010000 */
.L_x_27:
[----:B------:R-:W-:-:S04]  /*08d0*/  IMAD.MOV.U32 R7, RZ, RZ, 0x0 ;  /* 0x00000000ff077424 */ /* 0x000fc800078e00ff */
[----:B0-----:R-:W-:Y:S05]  /*08e0*/  RET.REL.NODEC R6 `(_Z11genWCorrectP7ControlPfS1_S0_S0_) ;  /* 0xfffffff406c47950 */ /* 0x001fea0003c3ffff */
.L_x_28:
        /* <DEDUP_REMOVED lines=9> */
.L_x_211:


//--------------------- .text._Z4genWP7ControlPfS1_S0_ --------------------------
	.section	.text._Z4genWP7ControlPfS1_S0_,"ax",@progbits
	.align	128
        .global         _Z4genWP7ControlPfS1_S0_
        .type           _Z4genWP7ControlPfS1_S0_,@function
        .size           _Z4genWP7ControlPfS1_S0_,(.L_x_212 - _Z4genWP7ControlPfS1_S0_)
        .other          _Z4genWP7ControlPfS1_S0_,@"STO_CUDA_ENTRY STV_DEFAULT"
_Z4genWP7ControlPfS1_S0_:
.text._Z4genWP7ControlPfS1_S0_:
        /* <DEDUP_REMOVED lines=20> */
[----:B------:R-:W-:Y:S05]  /*0140*/  CALL.REL.NOINC `($__internal_1_$__cuda_sm3x_div_rn_noftz_f32_slowpath) ;  /* 0x0000000000407944 */ /* 0x000fea0003c00000 */
[----:B------:R-:W-:-:S07]  /*0150*/  IMAD.MOV.U32 R8, RZ, RZ, R0 ;  /* 0x000000ffff087224 */ /* 0x000fce00078e0000 */
.L_x_29:
[----:B------:R-:W0:Y:S08]  /*0160*/  LDC.64 R4, c[0x0][0x398] ;  /* 0x0000e600ff047b82 */ /* 0x000e300000000a00 */
[----:B------:R-:W1:Y:S01]  /*0170*/  LDC.64 R6, c[0x0][0x380] ;  /* 0x0000e000ff067b82 */ /* 0x000e620000000a00 */
[----:B0-----:R-:W-:-:S05]  /*0180*/  IMAD.WIDE R4, R2, 0x8, R4 ;  /* 0x0000000802047825 */ /* 0x001fca00078e0204 */
[----:B------:R-:W2:Y:S01]  /*0190*/  LDG.E R9, desc[UR6][R4.64] ;  /* 0x0000000604097981 */ /* 0x000ea2000c1e1900 */
[----:B-1----:R-:W-:Y:S01]  /*01a0*/  IMAD.WIDE R2, R2, 0x8, R6 ;  /* 0x0000000802027825 */ /* 0x002fe200078e0206 */
[----:B------:R-:W0:Y:S03]  /*01b0*/  S2UR UR5, SR_CgaCtaId ;  /* 0x00000000000579c3 */ /* 0x000e260000008800 */
[----:B--2---:R-:W-:-:S05]  /*01c0*/  FMUL R9, R9, R8 ;  /* 0x0000000809097220 */ /* 0x004fca0000400000 */
[----:B------:R-:W-:Y:S04]  /*01d0*/  STG.E desc[UR6][R2.64], R9 ;  /* 0x0000000902007986 */ /* 0x000fe8000c101906 */
[----:B------:R-:W2:Y:S01]  /*01e0*/  LDG.E R7, desc[UR6][R4.64+0x4] ;  /* 0x0000040604077981 */ /* 0x000ea2000c1e1900 */
[----:B------:R-:W-:Y:S02]  /*01f0*/  UMOV UR4, 0x400 ;  /* 0x0000040000047882 */ /* 0x000fe40000000000 */
[----:B0-----:R-:W-:-:S09]  /*0200*/  ULEA UR4, UR5, UR4, 0x18 ;  /* 0x0000000405047291 */ /* 0x001fd2000f8ec0ff */
[----:B------:R-:W-:Y:S01]  /*0210*/  STS [UR4], R8 ;  /* 0x00000008ff007988 */ /* 0x000fe20008000804 */
[----:B--2---:R-:W-:-:S05]  /*0220*/  FMUL R7, R7, R8 ;  /* 0x0000000807077220 */ /* 0x004fca0000400000 */
[----:B------:R-:W-:Y:S01]  /*0230*/  STG.E desc[UR6][R2.64+0x4], R7 ;  /* 0x0000040702007986 */ /* 0x000fe2000c101906 */
[----:B------:R-:W-:Y:S05]  /*0240*/  EXIT ;  /* 0x000000000000794d */ /* 0x000fea0003800000 */
        .weak           $__internal_1_$__cuda_sm3x_div_rn_noftz_f32_slowpath
        .type           $__internal_1_$__cuda_sm3x_div_rn_noftz_f32_slowpath,@function
        .size           $__internal_1_$__cuda_sm3x_div_rn_noftz_f32_slowpath,(.L_x_212 - $__internal_1_$__cuda_sm3x_div_rn_noftz_f32_slowpath)
$__internal_1_$__cuda_sm3x_div_rn_noftz_f32_slowpath:
        /* <DEDUP_REMOVED lines=35> */
.L_x_30:
[----:B------:R-:W-:Y:S01]  /*0480*/  LEA R3, R6, 0xc0800000, 0x17 ;  /* 0xc080000006037811 */ /* 0x000fe200078eb8ff */
[----:B------:R-:W-:-:S04]  /*0490*/  VIADD R5, R5, 0xffffff81 ;  /* 0xffffff8105057836 */ /* 0x000fc80000000000 */
[----:B------:R-:W-:Y:S01]  /*04a0*/  IMAD.IADD R3, R8, 0x1, -R3 ;  /* 0x0000000108037824 */ /* 0x000fe200078e0a03 */
[C---:B------:R-:W-:Y:S01]  /*04b0*/  IADD3 R6, PT, PT, R5.reuse, 0x7f, -R6 ;  /* 0x0000007f05067810 */ /* 0x040fe20007ffe806 */
[----:B------:R-:W-:Y:S02]  /*04c0*/  IMAD R0, R5, -0x800000, R7 ;  /* 0xff80000005007824 */ /* 0x000fe400078e0207 */
[----:B------:R-:W0:Y:S01]  /*04d0*/  MUFU.RCP R8, R3 ;  /* 0x0000000300087308 */ /* 0x000e220000001000 */
[----:B------:R-:W-:Y:S01]  /*04e0*/  FADD.FTZ R11, -R3, -RZ ;  /* 0x800000ff030b7221 */ /* 0x000fe20000010100 */
[----:B------:R-:W-:-:S03]  /*04f0*/  IMAD.IADD R6, R6, 0x1, R9 ;  /* 0x0000000106067824 */ /* 0x000fc600078e0209 */
        /* <DEDUP_REMOVED lines=20> */
[CCC-:B------:R-:W-:Y:S01]  /*0640*/  FFMA.RZ R3, R10.reuse, R8.reuse, R7.reuse ;  /* 0x000000080a037223 */ /* 0x1c0fe2000000c007 */
[CCC-:B------:R-:W-:Y:S01]  /*0650*/  FFMA.RM R6, R10.reuse, R8.reuse, R7.reuse ;  /* 0x000000080a067223 */ /* 0x1c0fe20000004007 */
[C---:B------:R-:W-:Y:S02]  /*0660*/  ISETP.NE.AND P2, PT, R9.reuse, RZ, PT ;  /* 0x000000ff0900720c */ /* 0x040fe40003f45270 */
[----:B------:R-:W-:Y:S02]  /*0670*/  ISETP.NE.AND P1, PT, R9, RZ, PT ;  /* 0x000000ff0900720c */ /* 0x000fe40003f25270 */
[----:B------:R-:W-:Y:S01]  /*0680*/  LOP3.LUT R5, R3, 0x7fffff, RZ, 0xc0, !PT ;  /* 0x007fffff03057812 */ /* 0x000fe200078ec0ff */
[----:B------:R-:W-:Y:S01]  /*0690*/  FFMA.RP R3, R10, R8, R7 ;  /* 0x000000080a037223 */ /* 0x000fe20000008007 */
[----:B------:R-:W-:Y:S02]  /*06a0*/  VIADD R8, R9, 0x20 ;  /* 0x0000002009087836 */ /* 0x000fe40000000000 */
[----:B------:R-:W-:Y:S01]  /*06b0*/  LOP3.LUT R5, R5, 0x800000, RZ, 0xfc, !PT ;  /* 0x0080000005057812 */ /* 0x000fe200078efcff */
[----:B------:R-:W-:Y:S01]  /*06c0*/  IMAD.MOV R7, RZ, RZ, -R9 ;  /* 0x000000ffff077224 */ /* 0x000fe200078e0a09 */
[----:B------:R-:W-:-:S02]  /*06d0*/  FSETP.NEU.FTZ.AND P0, PT, R3, R6, PT ;  /* 0x000000060300720b */ /* 0x000fc40003f1d000 */
[----:B------:R-:W-:Y:S02]  /*06e0*/  SHF.L.U32 R8, R5, R8, RZ ;  /* 0x0000000805087219 */ /* 0x000fe400000006ff */
[----:B------:R-:W-:Y:S02]  /*06f0*/  SEL R6, R7, RZ, P2 ;  /* 0x000000ff07067207 */ /* 0x000fe40001000000 */
[----:B------:R-:W-:Y:S02]  /*0700*/  ISETP.NE.AND P1, PT, R8, RZ, P1 ;  /* 0x000000ff0800720c */ /* 0x000fe40000f25270 */
[----:B------:R-:W-:Y:S02]  /*0710*/  SHF.R.U32.HI R6, RZ, R6, R5 ;  /* 0x00000006ff067219 */ /* 0x000fe40000011605 */
[----:B------:R-:W-:Y:S02]  /*0720*/  PLOP3.LUT P0, PT, P0, P1, PT, 0xf8, 0x8f ;  /* 0x00000000008f781c */ /* 0x000fe40000703f70 */
[----:B------:R-:W-:-:S02]  /*0730*/  SHF.R.U32.HI R8, RZ, 0x1, R6 ;  /* 0x00000001ff087819 */ /* 0x000fc40000011606 */
[----:B------:R-:W-:-:S04]  /*0740*/  SEL R3, RZ, 0x1, !P0 ;  /* 0x00000001ff037807 */ /* 0x000fc80004000000 */
[----:B------:R-:W-:-:S04]  /*0750*/  LOP3.LUT R3, R3, 0x1, R8, 0xf8, !PT ;  /* 0x0000000103037812 */ /* 0x000fc800078ef808 */
[----:B------:R-:W-:-:S05]  /*0760*/  LOP3.LUT R3, R3, R6, RZ, 0xc0, !PT ;  /* 0x0000000603037212 */ /* 0x000fca00078ec0ff */
[----:B------:R-:W-:-:S05]  /*0770*/  IMAD.IADD R3, R8, 0x1, R3 ;  /* 0x0000000108037824 */ /* 0x000fca00078e0203 */
[----:B------:R-:W-:Y:S01]  /*0780*/  LOP3.LUT R0, R3, R0, RZ, 0xfc, !PT ;  /* 0x0000000003007212 */ /* 0x000fe200078efcff */
[----:B------:R-:W-:Y:S06]  /*0790*/  BRA `(.L_x_37) ;  /* 0x0000000000347947 */ /* 0x000fec0003800000 */
.L_x_36:
[----:B------:R-:W-:-:S04]  /*07a0*/  LOP3.LUT R0, R0, 0x80000000, RZ, 0xc0, !PT ;  /* 0x8000000000007812 */ /* 0x000fc800078ec0ff */
[----:B------:R-:W-:Y:S01]  /*07b0*/  LOP3.LUT R0, R0, 0x7f800000, RZ, 0xfc, !PT ;  /* 0x7f80000000007812 */ /* 0x000fe200078efcff */
[----:B------:R-:W-:Y:S06]  /*07c0*/  BRA `(.L_x_37) ;  /* 0x0000000000287947 */ /* 0x000fec0003800000 */
.L_x_35:
[----:B------:R-:W-:Y:S01]  /*07d0*/  IMAD R0, R6, 0x800000, R0 ;  /* 0x0080000006007824 */ /* 0x000fe200078e0200 */
[----:B------:R-:W-:Y:S06]  /*07e0*/  BRA `(.L_x_37) ;  /* 0x0000000000207947 */ /* 0x000fec0003800000 */
.L_x_34:
[----:B------:R-:W-:-:S04]  /*07f0*/  LOP3.LUT R0, R8, 0x80000000, R7, 0x48, !PT ;  /* 0x8000000008007812 */ /* 0x000fc800078e4807 */
[----:B------:R-:W-:Y:S01]  /*0800*/  LOP3.LUT R0, R0, 0x7f800000, RZ, 0xfc, !PT ;  /* 0x7f80000000007812 */ /* 0x000fe200078efcff */
[----:B------:R-:W-:Y:S06]  /*0810*/  BRA `(.L_x_37) ;  /* 0x0000000000147947 */ /* 0x000fec0003800000 */
.L_x_33:
[----:B------:R-:W-:Y:S01]  /*0820*/  LOP3.LUT R0, R8, 0x80000000, R7, 0x48, !PT ;  /* 0x8000000008007812 */ /* 0x000fe200078e4807 */
[----:B------:R-:W-:Y:S06]  /*0830*/  BRA `(.L_x_37) ;  /* 0x00000000000c7947 */ /* 0x000fec0003800000 */
.L_x_32:
[----:B------:R-:W0:Y:S01]  /*0840*/  MUFU.RSQ R0, -QNAN ;  /* 0xffc0000000007908 */ /* 0x000e220000001400 */
[----:B------:R-:W-:Y:S05]  /*0850*/  BRA `(.L_x_37) ;  /* 0x0000000000047947 */ /* 0x000fea0003800000 */
.L_x_31:
[----:B------:R-:W-:-:S07]  /*0860*/  FADD.FTZ R0, R0, R3 ;  /* 0x0000000300007221 */ /* 0x000fce0000010000 */
.L_x_37:
[----:B------:R-:W-:-:S04]  /*0870*/  IMAD.MOV.U32 R5, RZ, RZ, 0x0 ;  /* 0x00000000ff057424 */ /* 0x000fc800078e00ff */
[----:B0-----:R-:W-:Y:S05]  /*0880*/  RET.REL.NODEC R4 `(_Z4genWP7ControlPfS1_S0_) ;  /* 0xfffffff404dc7950 */ /* 0x001fea0003c3ffff */
.L_x_38:
        /* <DEDUP_REMOVED lines=15> */
.L_x_212:


//--------------------- .text._Z10calcWTildePfS_S_ --------------------------
	.section	.text._Z10calcWTildePfS_S_,"ax",@progbits
	.align	128
        .global         _Z10calcWTildePfS_S_
        .type           _Z10calcWTildePfS_S_,@function
        .size           _Z10calcWTildePfS_S_,(.L_x_231 - _Z10calcWTildePfS_S_)
        .other          _Z10calcWTildePfS_S_,@"STO_CUDA_ENTRY STV_DEFAULT"
_Z10calcWTildePfS_S_:
.text._Z10calcWTildePfS_S_:
[----:B------:R-:W-:Y:S01]  /*0000*/  LDC R1, c[0x0][0x37c] ;  /* 0x0000df00ff017b82 */ /* 0x000fe20000000800 */
[----:B------:R-:W0:Y:S07]  /*0010*/  S2R R0, SR_TID.X ;  /* 0x0000000000007919 */ /* 0x000e2e0000002100 */
[----:B------:R-:W0:Y:S01]  /*0020*/  S2UR UR6, SR_CTAID.X ;  /* 0x00000000000679c3 */ /* 0x000e220000002500 */
[----:B------:R-:W1:Y:S07]  /*0030*/  LDCU.64 UR4, c[0x0][0x358] ;  /* 0x00006b00ff0477ac */ /* 0x000e6e0008000a00 */
[----:B------:R-:W0:Y:S08]  /*0040*/  LDC R9, c[0x0][0x360] ;  /* 0x0000d800ff097b82 */ /* 0x000e300000000800 */
[----:B------:R-:W2:Y:S08]  /*0050*/  LDC.64 R2, c[0x0][0x390] ;  /* 0x0000e400ff027b82 */ /* 0x000eb00000000a00 */
[----:B------:R-:W3:Y:S01]  /*0060*/  LDC.64 R4, c[0x0][0x388] ;  /* 0x0000e200ff047b82 */ /* 0x000ee20000000a00 */
[----:B0-----:R-:W-:-:S07]  /*0070*/  IMAD R9, R9, UR6, R0 ;  /* 0x0000000609097c24 */ /* 0x001fce000f8e0200 */
[----:B------:R-:W0:Y:S01]  /*0080*/  LDC.64 R6, c[0x0][0x380] ;  /* 0x0000e000ff067b82 */ /* 0x000e220000000a00 */
[----:B--2---:R-:W-:-:S06]  /*0090*/  IMAD.WIDE R2, R9, 0x4, R2 ;  /* 0x0000000409027825 */ /* 0x004fcc00078e0202 */
[----:B-1----:R-:W2:Y:S04]  /*00a0*/  LDG.E R2, desc[UR4][R2.64] ;  /* 0x0000000402027981 */ /* 0x002ea8000c1e1900 */
[----:B---3--:R-:W2:Y:S01]  /*00b0*/  LDG.E R5, desc[UR4][R4.64] ;  /* 0x0000000404057981 */ /* 0x008ea2000c1e1900 */
[----:B0-----:R-:W-:-:S04]  /*00c0*/  IMAD.WIDE R6, R9, 0x4, R6 ;  /* 0x0000000409067825 */ /* 0x001fc800078e0206 */
[----:B--2---:R-:W-:-:S04]  /*00d0*/  FADD R0, R2, -R5 ;  /* 0x8000000502007221 */ /* 0x004fc80000000000 */
[----:B------:R-:W-:-:S04]  /*00e0*/  FMUL R0, R0, -0.0099999997764825820923 ;  /* 0xbc23d70a00007820 */ /* 0x000fc80000400000 */
[----:B------:R-:W-:-:S05]  /*00f0*/  FMUL R0, R0, 1.4426950216293334961 ;  /* 0x3fb8aa3b00007820 */ /* 0x000fca0000400000 */
[----:B------:R-:W-:-:S13]  /*0100*/  FSETP.GEU.AND P0, PT, R0, -126, PT ;  /* 0xc2fc00000000780b */ /* 0x000fda0003f0e000 */
[----:B------:R-:W-:-:S04]  /*0110*/  @!P0 FMUL R0, R0, 0.5 ;  /* 0x3f00000000008820 */ /* 0x000fc80000400000 */
[----:B------:R-:W0:Y:S02]  /*0120*/  MUFU.EX2 R11, R0 ;  /* 0x00000000000b7308 */ /* 0x000e240000000800 */
[----:B0-----:R-:W-:-:S05]  /*0130*/  @!P0 FMUL R11, R11, R11 ;  /* 0x0000000b0b0b8220 */ /* 0x001fca0000400000 */
[----:B------:R-:W-:Y:S01]  /*0140*/  STG.E desc[UR4][R6.64], R11 ;  /* 0x0000000b06007986 */ /* 0x000fe2000c101904 */
[----:B------:R-:W-:Y:S05]  /*0150*/  EXIT ;  /* 0x000000000000794d */ /* 0x000fea0003800000 */
.L_x_39:
        /* <DEDUP_REMOVED lines=10> */
.L_x_231:


//--------------------- .text._Z14min_reduction2PfS_ --------------------------
	.section	.text._Z14min_reduction2PfS_,"ax",@progbits
	.align	128
        .global         _Z14min_reduction2PfS_
        .type           _Z14min_reduction2PfS_,@function
        .size           _Z14min_reduction2PfS_,(.L_x_232 - _Z14min_reduction2PfS_)
        .other          _Z14min_reduction2PfS_,@"STO_CUDA_ENTRY STV_DEFAULT"
_Z14min_reduction2PfS_:
.text._Z14min_reduction2PfS_:
[----:B------:R-:W-:Y:S01]  /*0000*/  LDC R1, c[0x0][0x37c] ;  /* 0x0000df00ff017b82 */ /* 0x000fe20000000800 */
[----:B------:R-:W0:Y:S07]  /*0010*/  S2R R7, SR_CTAID.X ;  /* 0x0000000000077919 */ /* 0x000e2e0000002500 */
[----:B------:R-:W1:Y:S01]  /*0020*/  LDC.64 R2, c[0x0][0x380] ;  /* 0x0000e000ff027b82 */ /* 0x000e620000000a00 */
[----:B------:R-:W0:Y:S01]  /*0030*/  LDCU UR6, c[0x0][0x360] ;  /* 0x00006c00ff0677ac */ /* 0x000e220008000800 */
[----:B------:R-:W0:Y:S01]  /*0040*/  S2R R4, SR_TID.X ;  /* 0x0000000000047919 */ /* 0x000e220000002100 */
[----:B------:R-:W2:Y:S01]  /*0050*/  LDCU.64 UR8, c[0x0][0x358] ;  /* 0x00006b00ff0877ac */ /* 0x000ea20008000a00 */
[----:B0-----:R-:W-:-:S04]  /*0060*/  IMAD R5, R7, UR6, R4 ;  /* 0x0000000607057c24 */ /* 0x001fc8000f8e0204 */
[----:B-1----:R-:W-:-:S06]  /*0070*/  IMAD.WIDE R2, R5, 0x4, R2 ;  /* 0x0000000405027825 */ /* 0x002fcc00078e0202 */
[----:B--2---:R-:W2:Y:S01]  /*0080*/  LDG.E R2, desc[UR8][R2.64] ;  /* 0x0000000802027981 */ /* 0x004ea2000c1e1900 */
[----:B------:R-:W0:Y:S01]  /*0090*/  S2UR UR5, SR_CgaCtaId ;  /* 0x00000000000579c3 */ /* 0x000e220000008800 */
[----:B------:R-:W-:Y:S01]  /*00a0*/  UMOV UR4, 0x400 ;  /* 0x0000040000047882 */ /* 0x000fe20000000000 */
[----:B------:R-:W-:Y:S01]  /*00b0*/  UISETP.GE.U32.AND UP0, UPT, UR6, 0x4, UPT ;  /* 0x000000040600788c */ /* 0x000fe2000bf06070 */
[----:B------:R-:W-:Y:S01]  /*00c0*/  ISETP.NE.AND P0, PT, R4, RZ, PT ;  /* 0x000000ff0400720c */ /* 0x000fe20003f05270 */
[----:B0-----:R-:W-:-:S06]  /*00d0*/  ULEA UR4, UR5, UR4, 0x18 ;  /* 0x0000000405047291 */ /* 0x001fcc000f8ec0ff */
[----:B------:R-:W-:-:S05]  /*00e0*/  LEA R5, R4, UR4, 0x2 ;  /* 0x0000000404057c11 */ /* 0x000fca000f8e10ff */
[----:B--2---:R0:W-:Y:S01]  /*00f0*/  STS [R5], R2 ;  /* 0x0000000205007388 */ /* 0x0041e20000000800 */
[----:B------:R-:W-:Y:S06]  /*0100*/  BAR.SYNC.DEFER_BLOCKING 0x0 ;  /* 0x0000000000007b1d */ /* 0x000fec0000010000 */
[----:B------:R-:W-:Y:S05]  /*0110*/  BRA.U !UP0, `(.L_x_40) ;  /* 0x0000000108307547 */ /* 0x000fea000b800000 */
[----:B------:R-:W-:-:S06]  /*0120*/  USHF.R.U32.HI UR4, URZ, 0x2, UR6 ;  /* 0x00000002ff047899 */ /* 0x000fcc0008011606 */
[----:B------:R-:W-:-:S07]  /*0130*/  IMAD.U32 R0, RZ, RZ, UR4 ;  /* 0x00000004ff007e24 */ /* 0x000fce000f8e00ff */
.L_x_41:
[----:B------:R-:W-:-:S13]  /*0140*/  ISETP.GE.U32.AND P1, PT, R4, R0, PT ;  /* 0x000000000400720c */ /* 0x000fda0003f26070 */
[----:B------:R-:W-:Y:S01]  /*0150*/  @!P1 IMAD R3, R0, 0x4, R5 ;  /* 0x0000000400039824 */ /* 0x000fe200078e0205 */
[----:B0-----:R-:W-:Y:S05]  /*0160*/  @!P1 LDS R2, [R5] ;  /* 0x0000000005029984 */ /* 0x001fea0000000800 */
[----:B------:R-:W0:Y:S02]  /*0170*/  @!P1 LDS R3, [R3] ;  /* 0x0000000003039984 */ /* 0x000e240000000800 */
[----:B0-----:R-:W-:-:S05]  /*0180*/  @!P1 FMNMX R2, R2, R3, PT ;  /* 0x0000000302029209 */ /* 0x001fca0003800000 */
[----:B------:R1:W-:Y:S01]  /*0190*/  @!P1 STS [R5], R2 ;  /* 0x0000000205009388 */ /* 0x0003e20000000800 */
[----:B------:R-:W-:Y:S01]  /*01a0*/  BAR.SYNC.DEFER_BLOCKING 0x0 ;  /* 0x0000000000007b1d */ /* 0x000fe20000010000 */
[----:B------:R-:W-:Y:S02]  /*01b0*/  ISETP.GT.U32.AND P1, PT, R0, 0x1, PT ;  /* 0x000000010000780c */ /* 0x000fe40003f24070 */
[----:B------:R-:W-:-:S11]  /*01c0*/  SHF.R.U32.HI R0, RZ, 0x1, R0 ;  /* 0x00000001ff007819 */ /* 0x000fd60000011600 */
[----:B-1----:R-:W-:Y:S05]  /*01d0*/  @P1 BRA `(.L_x_41) ;  /* 0xfffffffc00d81947 */ /* 0x002fea000383ffff */
.L_x_40:
[----:B------:R-:W-:Y:S05]  /*01e0*/  @P0 EXIT ;  /* 0x000000000000094d */ /* 0x000fea0003800000 */
[----:B------:R-:W1:Y:S01]  /*01f0*/  S2UR UR5, SR_CgaCtaId ;  /* 0x00000000000579c3 */ /* 0x000e620000008800 */
[----:B------:R-:W-:-:S07]  /*0200*/  UMOV UR4, 0x400 ;  /* 0x0000040000047882 */ /* 0x000fce0000000000 */
[----:B0-----:R-:W0:Y:S01]  /*0210*/  LDC.64 R2, c[0x0][0x388] ;  /* 0x0000e200ff027b82 */ /* 0x001e220000000a00 */
[----:B-1----:R-:W-:Y:S01]  /*0220*/  ULEA UR4, UR5, UR4, 0x18 ;  /* 0x0000000405047291 */ /* 0x002fe2000f8ec0ff */
[----:B0-----:R-:W-:-:S08]  /*0230*/  IMAD.WIDE.U32 R2, R7, 0x4, R2 ;  /* 0x0000000407027825 */ /* 0x001fd000078e0002 */
[----:B------:R-:W0:Y:S04]  /*0240*/  LDS R5, [UR4] ;  /* 0x00000004ff057984 */ /* 0x000e280008000800 */
[----:B0-----:R-:W-:Y:S01]  /*0250*/  STG.E desc[UR8][R2.64], R5 ;  /* 0x0000000502007986 */ /* 0x001fe2000c101908 */
[----:B------:R-:W-:Y:S05]  /*0260*/  EXIT ;  /* 0x000000000000794d */ /* 0x000fea0003800000 */
.L_x_42:
        /* <DEDUP_REMOVED lines=9> */
.L_x_232:


//--------------------- .text._Z13min_reductionPfS_ --------------------------
	.section	.text._Z13min_reductionPfS_,"ax",@progbits
	.align	128
        .global         _Z13min_reductionPfS_
        .type           _Z13min_reductionPfS_,@function
        .size           _Z13min_reductionPfS_,(.L_x_233 - _Z13min_reductionPfS_)
        .other          _Z13min_reductionPfS_,@"STO_CUDA_ENTRY STV_DEFAULT"
_Z13min_reductionPfS_:
.text._Z13min_reductionPfS_:
[----:B------:R-:W-:Y:S01]  /*0000*/  LDC R1, c[0x0][0x37c] ;  /* 0x0000df00ff017b82 */ /* 0x000fe20000000800 */
[----:B------:R-:W0:Y:S01]  /*0010*/  S2R R9, SR_CTAID.X ;  /* 0x0000000000097919 */ /* 0x000e220000002500 */
[----:B------:R-:W0:Y:S06]  /*0020*/  LDCU UR8, c[0x0][0x360] ;  /* 0x00006c00ff0877ac */ /* 0x000e2c0008000800 */
[----:B------:R-:W1:Y:S01]  /*0030*/  LDC.64 R4, c[0x0][0x380] ;  /* 0x0000e000ff047b82 */ /* 0x000e620000000a00 */
[----:B------:R-:W2:Y:S01]  /*0040*/  S2R R11, SR_TID.X ;  /* 0x00000000000b7919 */ /* 0x000ea20000002100 */
[----:B------:R-:W3:Y:S01]  /*0050*/  LDCU.64 UR6, c[0x0][0x358] ;  /* 0x00006b00ff0677ac */ /* 0x000ee20008000a00 */
[----:B0-----:R-:W-:-:S04]  /*0060*/  IMAD R0, R9, UR8, RZ ;  /* 0x0000000809007c24 */ /* 0x001fc8000f8e02ff */
[----:B--2---:R-:W-:-:S04]  /*0070*/  IMAD R3, R0, 0x2, R11 ;  /* 0x0000000200037824 */ /* 0x004fc800078e020b */
[C---:B------:R-:W-:Y:S02]  /*0080*/  VIADD R7, R3.reuse, UR8 ;  /* 0x0000000803077c36 */ /* 0x040fe40008000000 */
[----:B-1----:R-:W-:-:S04]  /*0090*/  IMAD.WIDE R2, R3, 0x4, R4 ;  /* 0x0000000403027825 */ /* 0x002fc800078e0204 */
[----:B------:R-:W-:Y:S02]  /*00a0*/  IMAD.WIDE.U32 R4, R7, 0x4, R4 ;  /* 0x0000000407047825 */ /* 0x000fe400078e0004 */
[----:B---3--:R-:W2:Y:S04]  /*00b0*/  LDG.E R2, desc[UR6][R2.64] ;  /* 0x0000000602027981 */ /* 0x008ea8000c1e1900 */
[----:B------:R-:W2:Y:S01]  /*00c0*/  LDG.E R5, desc[UR6][R4.64] ;  /* 0x0000000604057981 */ /* 0x000ea2000c1e1900 */
[----:B------:R-:W0:Y:S01]  /*00d0*/  S2UR UR5, SR_CgaCtaId ;  /* 0x00000000000579c3 */ /* 0x000e220000008800 */
[----:B------:R-:W-:Y:S01]  /*00e0*/  UMOV UR4, 0x400 ;  /* 0x0000040000047882 */ /* 0x000fe20000000000 */
[----:B------:R-:W-:Y:S01]  /*00f0*/  UISETP.GE.U32.AND UP0, UPT, UR8, 0x2, UPT ;  /* 0x000000020800788c */ /* 0x000fe2000bf06070 */
[----:B------:R-:W-:Y:S01]  /*0100*/  ISETP.NE.AND P0, PT, R11, RZ, PT ;  /* 0x000000ff0b00720c */ /* 0x000fe20003f05270 */
[----:B0-----:R-:W-:-:S06]  /*0110*/  ULEA UR4, UR5, UR4, 0x18 ;  /* 0x0000000405047291 */ /* 0x001fcc000f8ec0ff */
[----:B------:R-:W-:Y:S02]  /*0120*/  LEA R7, R11, UR4, 0x2 ;  /* 0x000000040b077c11 */ /* 0x000fe4000f8e10ff */
[----:B--2---:R-:W-:-:S05]  /*0130*/  FMNMX R0, R2, R5, PT ;  /* 0x0000000502007209 */ /* 0x004fca0003800000 */
[----:B------:R0:W-:Y:S01]  /*0140*/  STS [R7], R0 ;  /* 0x0000000007007388 */ /* 0x0001e20000000800 */
[----:B------:R-:W-:Y:S06]  /*0150*/  BAR.SYNC.DEFER_BLOCKING 0x0 ;  /* 0x0000000000007b1d */ /* 0x000fec0000010000 */
[----:B------:R-:W-:Y:S05]  /*0160*/  BRA.U !UP0, `(.L_x_43) ;  /* 0x0000000108307547 */ /* 0x000fea000b800000 */
[----:B0-----:R-:W-:-:S07]  /*0170*/  MOV R0, UR8 ;  /* 0x0000000800007c02 */ /* 0x001fce0008000f00 */
.L_x_44:
[----:B------:R-:W-:-:S04]  /*0180*/  SHF.R.U32.HI R4, RZ, 0x1, R0 ;  /* 0x00000001ff047819 */ /* 0x000fc80000011600 */
[----:B------:R-:W-:-:S13]  /*0190*/  ISETP.GE.U32.AND P1, PT, R11, R4, PT ;  /* 0x000000040b00720c */ /* 0x000fda0003f26070 */
[----:B------:R-:W-:Y:S01]  /*01a0*/  @!P1 IMAD R3, R4, 0x4, R7 ;  /* 0x0000000404039824 */ /* 0x000fe200078e0207 */
[----:B------:R-:W-:Y:S05]  /*01b0*/  @!P1 LDS R2, [R7] ;  /* 0x0000000007029984 */ /* 0x000fea0000000800 */
[----:B------:R-:W0:Y:S02]  /*01c0*/  @!P1 LDS R3, [R3] ;  /* 0x0000000003039984 */ /* 0x000e240000000800 */
[----:B0-----:R-:W-:-:S05]  /*01d0*/  @!P1 FMNMX R2, R2, R3, PT ;  /* 0x0000000302029209 */ /* 0x001fca0003800000 */
[----:B------:R1:W-:Y:S01]  /*01e0*/  @!P1 STS [R7], R2 ;  /* 0x0000000207009388 */ /* 0x0003e20000000800 */
[----:B------:R-:W-:Y:S01]  /*01f0*/  BAR.SYNC.DEFER_BLOCKING 0x0 ;  /* 0x0000000000007b1d */ /* 0x000fe20000010000 */
[----:B------:R-:W-:Y:S02]  /*0200*/  ISETP.GT.U32.AND P1, PT, R0, 0x3, PT ;  /* 0x000000030000780c */ /* 0x000fe40003f24070 */
[----:B------:R-:W-:-:S11]  /*0210*/  MOV R0, R4 ;  /* 0x0000000400007202 */ /* 0x000fd60000000f00 */
[----:B-1----:R-:W-:Y:S05]  /*0220*/  @P1 BRA `(.L_x_44) ;  /* 0xfffffffc00d41947 */ /* 0x002fea000383ffff */
.L_x_43:
[----:B------:R-:W-:Y:S05]  /*0230*/  @P0 EXIT ;  /* 0x000000000000094d */ /* 0x000fea0003800000 */
[----:B------:R-:W1:Y:S01]  /*0240*/  S2UR UR5, SR_CgaCtaId ;  /* 0x00000000000579c3 */ /* 0x000e620000008800 */
[----:B------:R-:W-:-:S07]  /*0250*/  UMOV UR4, 0x400 ;  /* 0x0000040000047882 */ /* 0x000fce0000000000 */
[----:B------:R-:W2:Y:S01]  /*0260*/  LDC.64 R2, c[0x0][0x388] ;  /* 0x0000e200ff027b82 */ /* 0x000ea20000000a00 */
[----:B-1----:R-:W-:Y:S01]  /*0270*/  ULEA UR4, UR5, UR4, 0x18 ;  /* 0x0000000405047291 */ /* 0x002fe2000f8ec0ff */
[----:B--2---:R-:W-:-:S08]  /*0280*/  IMAD.WIDE.U32 R2, R9, 0x4, R2 ;  /* 0x0000000409027825 */ /* 0x004fd000078e0002 */
[----:B------:R-:W1:Y:S04]  /*0290*/  LDS R5, [UR4] ;  /* 0x00000004ff057984 */ /* 0x000e680008000800 */
[----:B-1----:R-:W-:Y:S01]  /*02a0*/  STG.E desc[UR6][R2.64], R5 ;  /* 0x0000000502007986 */ /* 0x002fe2000c101906 */
[----:B------:R-:W-:Y:S05]  /*02b0*/  EXIT ;  /* 0x000000000000794d */ /* 0x000fea0003800000 */
.L_x_45:
        /* <DEDUP_REMOVED lines=12> */
.L_x_233:


//--------------------- .text._Z16calcRolloutCost2PfS_ --------------------------
	.section	.text._Z16calcRolloutCost2PfS_,"ax",@progbits
	.align	128
        .global         _Z16calcRolloutCost2PfS_
        .type           _Z16calcRolloutCost2PfS_,@function
        .size           _Z16calcRolloutCost2PfS_,(.L_x_234 - _Z16calcRolloutCost2PfS_)
        .other          _Z16calcRolloutCost2PfS_,@"STO_CUDA_ENTRY STV_DEFAULT"
_Z16calcRolloutCost2PfS_:
.text._Z16calcRolloutCost2PfS_:
        /* <DEDUP_REMOVED lines=18> */
[----:B------:R-:W-:-:S05]  /*0120*/  UMOV UR5, 0x1 ;  /* 0x0000000100057882 */ /* 0x000fca0000000000 */
.L_x_47:
[----:B------:R-:W-:-:S04]  /*0130*/  USHF.L.U32 UR6, UR5, 0x1, URZ ;  /* 0x0000000105067899 */ /* 0x000fc800080006ff */
[----:B------:R-:W-:Y:S02]  /*0140*/  UISETP.GE.U32.AND UP0, UPT, UR6, UR7, UPT ;  /* 0x000000070600728c */ /* 0x000fe4000bf06070 */
[----:B01----:R-:W-:-:S05]  /*0150*/  IMAD R2, R4, UR6, RZ ;  /* 0x0000000604027c24 */ /* 0x003fca000f8e02ff */
[----:B------:R-:W-:-:S13]  /*0160*/  ISETP.GE.U32.AND P0, PT, R2, UR7, PT ;  /* 0x0000000702007c0c */ /* 0x000fda000bf06070 */
[C---:B------:R-:W-:Y:S01]  /*0170*/  @!P0 IADD3 R0, PT, PT, R2.reuse, UR5, RZ ;  /* 0x0000000502008c10 */ /* 0x040fe2000fffe0ff */
[----:B------:R-:W-:Y:S01]  /*0180*/  UMOV UR5, UR6 ;  /* 0x0000000600057c82 */ /* 0x000fe20008000000 */
[----:B------:R-:W-:Y:S02]  /*0190*/  @!P0 LEA R2, R2, UR4, 0x2 ;  /* 0x0000000402028c11 */ /* 0x000fe4000f8e10ff */
[----:B------:R-:W-:-:S03]  /*01a0*/  @!P0 LEA R0, R0, UR4, 0x2 ;  /* 0x0000000400008c11 */ /* 0x000fc6000f8e10ff */
[----:B------:R-:W-:Y:S04]  /*01b0*/  @!P0 LDS R3, [R2] ;  /* 0x0000000002038984 */ /* 0x000fe80000000800 */
[----:B------:R-:W0:Y:S02]  /*01c0*/  @!P0 LDS R0, [R0] ;  /* 0x0000000000008984 */ /* 0x000e240000000800 */
[----:B0-----:R-:W-:-:S05]  /*01d0*/  @!P0 FADD R3, R0, R3 ;  /* 0x0000000300038221 */ /* 0x001fca0000000000 */
[----:B------:R1:W-:Y:S01]  /*01e0*/  @!P0 STS [R2], R3 ;  /* 0x0000000302008388 */ /* 0x0003e20000000800 */
[----:B------:R-:W-:Y:S06]  /*01f0*/  BAR.SYNC.DEFER_BLOCKING 0x0 ;  /* 0x0000000000007b1d */ /* 0x000fec0000010000 */
[----:B------:R-:W-:Y:S05]  /*0200*/  BRA.U !UP0, `(.L_x_47) ;  /* 0xfffffffd08c87547 */ /* 0x000fea000b83ffff */
.L_x_46:
[----:B------:R-:W-:Y:S05]  /*0210*/  @P1 EXIT ;  /* 0x000000000000194d */ /* 0x000fea0003800000 */
[----:B------:R-:W2:Y:S01]  /*0220*/  S2UR UR5, SR_CgaCtaId ;  /* 0x00000000000579c3 */ /* 0x000ea20000008800 */
[----:B------:R-:W-:-:S07]  /*0230*/  UMOV UR4, 0x400 ;  /* 0x0000040000047882 */ /* 0x000fce0000000000 */
[----:B01----:R-:W0:Y:S01]  /*0240*/  LDC.64 R2, c[0x0][0x388] ;  /* 0x0000e200ff027b82 */ /* 0x003e220000000a00 */
[----:B--2---:R-:W-:Y:S01]  /*0250*/  ULEA UR4, UR5, UR4, 0x18 ;  /* 0x0000000405047291 */ /* 0x004fe2000f8ec0ff */
[----:B0-----:R-:W-:-:S08]  /*0260*/  IMAD.WIDE.U32 R2, R7, 0x4, R2 ;  /* 0x0000000407027825 */ /* 0x001fd000078e0002 */
[----:B------:R-:W0:Y:S04]  /*0270*/  LDS R5, [UR4] ;  /* 0x00000004ff057984 */ /* 0x000e280008000800 */
[----:B0-----:R-:W-:Y:S01]  /*0280*/  STG.E desc[UR8][R2.64], R5 ;  /* 0x0000000502007986 */ /* 0x001fe2000c101908 */
[----:B------:R-:W-:Y:S05]  /*0290*/  EXIT ;  /* 0x000000000000794d */ /* 0x000fea0003800000 */
.L_x_48:
        /* <DEDUP_REMOVED lines=14> */
.L_x_234:


//--------------------- .text._Z15calcRolloutCostPfS_ --------------------------
	.section	.text._Z15calcRolloutCostPfS_,"ax",@progbits
	.align	128
        .global         _Z15calcRolloutCostPfS_
        .type           _Z15calcRolloutCostPfS_,@function
        .size           _Z15calcRolloutCostPfS_,(.L_x_235 - _Z15calcRolloutCostPfS_)
        .other          _Z15calcRolloutCostPfS_,@"STO_CUDA_ENTRY STV_DEFAULT"
_Z15calcRolloutCostPfS_:
.text._Z15calcRolloutCostPfS_:
        /* <DEDUP_REMOVED lines=18> */
[----:B------:R-:W-:-:S07]  /*0120*/  IMAD.U32 R0, RZ, RZ, UR8 ;  /* 0x00000008ff007e24 */ /* 0x000fce000f8e00ff */
.L_x_50:
[----:B------:R-:W-:-:S04]  /*0130*/  SHF.R.U32.HI R8, RZ, 0x1, R0 ;  /* 0x00000001ff087819 */ /* 0x000fc80000011600 */
[----:B------:R-:W-:-:S13]  /*0140*/  ISETP.GE.U32.AND P1, PT, R6, R8, PT ;  /* 0x000000080600720c */ /* 0x000fda0003f26070 */
[----:B0-----:R-:W-:Y:S01]  /*0150*/  @!P1 LEA R2, R8, R5, 0x2 ;  /* 0x0000000508029211 */ /* 0x001fe200078e10ff */
[----:B------:R-:W-:Y:S05]  /*0160*/  @!P1 LDS R3, [R5] ;  /* 0x0000000005039984 */ /* 0x000fea0000000800 */
[----:B------:R-:W0:Y:S02]  /*0170*/  @!P1 LDS R2, [R2] ;  /* 0x0000000002029984 */ /* 0x000e240000000800 */
[----:B0-----:R-:W-:-:S05]  /*0180*/  @!P1 FADD R4, R2, R3 ;  /* 0x0000000302049221 */ /* 0x001fca0000000000 */
[----:B------:R1:W-:Y:S01]  /*0190*/  @!P1 STS [R5], R4 ;  /* 0x0000000405009388 */ /* 0x0003e20000000800 */
[----:B------:R-:W-:Y:S01]  /*01a0*/  BAR.SYNC.DEFER_BLOCKING 0x0 ;  /* 0x0000000000007b1d */ /* 0x000fe20000010000 */
[----:B------:R-:W-:Y:S01]  /*01b0*/  ISETP.GT.U32.AND P1, PT, R0, 0x3, PT ;  /* 0x000000030000780c */ /* 0x000fe20003f24070 */
[----:B------:R-:W-:-:S12]  /*01c0*/  IMAD.MOV.U32 R0, RZ, RZ, R8 ;  /* 0x000000ffff007224 */ /* 0x000fd800078e0008 */
[----:B-1----:R-:W-:Y:S05]  /*01d0*/  @P1 BRA `(.L_x_50) ;  /* 0xfffffffc00d41947 */ /* 0x002fea000383ffff */
.L_x_49:
        /* <DEDUP_REMOVED lines=9> */
.L_x_51:
        /* <DEDUP_REMOVED lines=9> */
.L_x_235:


//--------------------- .text._Z7costFcnPfP5StateP5TrackS3_P3Obs --------------------------
	.section	.text._Z7costFcnPfP5StateP5TrackS3_P3Obs,"ax",@progbits
	.align	128
        .global         _Z7costFcnPfP5StateP5TrackS3_P3Obs
        .type           _Z7costFcnPfP5StateP5TrackS3_P3Obs,@function
        .size           _Z7costFcnPfP5StateP5TrackS3_P3Obs,(.L_x_216 - _Z7costFcnPfP5StateP5TrackS3_P3Obs)
        .other          _Z7costFcnPfP5StateP5TrackS3_P3Obs,@"STO_CUDA_ENTRY STV_DEFAULT"
_Z7costFcnPfP5StateP5TrackS3_P3Obs:
.text._Z7costFcnPfP5StateP5TrackS3_P3Obs:
        /* <DEDUP_REMOVED lines=9> */
[----:B--2---:R-:W-:-:S05]  /*0090*/  IMAD.WIDE R6, R39, 0x10, R6 ;  /* 0x0000001027067825 */ /* 0x004fca00078e0206 */
[----:B-1----:R-:W2:Y:S04]  /*00a0*/  LDG.E R38, desc[UR6][R6.64] ;  /* 0x0000000606267981 */ /* 0x002ea8000c1e1900 */
[----:B---3--:R-:W2:Y:S04]  /*00b0*/  LDG.E R15, desc[UR6][R4.64+0x10] ;  /* 0x00001006040f7981 */ /* 0x008ea8000c1e1900 */
[----:B------:R-:W3:Y:S04]  /*00c0*/  LDG.E R21, desc[UR6][R4.64+0x4] ;  /* 0x0000040604157981 */ /* 0x000ee8000c1e1900 */
[----:B------:R2:W4:Y:S04]  /*00d0*/  LDG.E R37, desc[UR6][R6.64+0x4] ;  /* 0x0000040606257981 */ /* 0x000528000c1e1900 */
[----:B------:R-:W4:Y:S04]  /*00e0*/  LDG.E R10, desc[UR6][R4.64+0xc] ;  /* 0x00000c06040a7981 */ /* 0x000f28000c1e1900 */
        /* <DEDUP_REMOVED lines=8> */
[----:B------:R1:W4:Y:S04]  /*0170*/  LDG.E R33, desc[UR6][R4.64+0x2c] ;  /* 0x00002c0604217981 */ /* 0x000328000c1e1900 */
[----:B0-----:R-:W4:Y:S04]  /*0180*/  LDG.E R23, desc[UR6][R2.64+0x4] ;  /* 0x0000040602177981 */ /* 0x001f28000c1e1900 */
[----:B------:R-:W4:Y:S04]  /*0190*/  LDG.E R0, desc[UR6][R2.64] ;  /* 0x0000000602007981 */ /* 0x000f28000c1e1900 */
[----:B------:R-:W4:Y:S04]  /*01a0*/  LDG.E R25, desc[UR6][R2.64+0x10] ;  /* 0x0000100602197981 */ /* 0x000f28000c1e1900 */
[----:B------:R-:W4:Y:S04]  /*01b0*/  LDG.E R27, desc[UR6][R2.64+0x1c] ;  /* 0x00001c06021b7981 */ /* 0x000f28000c1e1900 */
[----:B------:R-:W4:Y:S04]  /*01c0*/  LDG.E R29, desc[UR6][R2.64+0x28] ;  /* 0x00002806021d7981 */ /* 0x000f28000c1e1900 */
[----:B------:R-:W4:Y:S04]  /*01d0*/  LDG.E R14, desc[UR6][R2.64+0xc] ;  /* 0x00000c06020e7981 */ /* 0x000f28000c1e1900 */
[----:B------:R-:W4:Y:S04]  /*01e0*/  LDG.E R16, desc[UR6][R2.64+0x18] ;  /* 0x0000180602107981 */ /* 0x000f28000c1e1900 */
[----:B------:R-:W4:Y:S01]  /*01f0*/  LDG.E R18, desc[UR6][R2.64+0x24] ;  /* 0x0000240602127981 */ /* 0x000f22000c1e1900 */
[----:B------:R-:W-:Y:S03]  /*0200*/  BSSY.RECONVERGENT B0, `(.L_x_52) ;  /* 0x0000358000007945 */ /* 0x000fe60003800200 */
[----:B------:R-:W5:Y:S04]  /*0210*/  LDG.E R32, desc[UR6][R2.64+0x8] ;  /* 0x0000080602207981 */ /* 0x000f68000c1e1900 */
[----:B------:R-:W5:Y:S04]  /*0220*/  LDG.E R13, desc[UR6][R2.64+0x14] ;  /* 0x00001406020d7981 */ /* 0x000f68000c1e1900 */
[----:B------:R-:W5:Y:S04]  /*0230*/  LDG.E R12, desc[UR6][R2.64+0x20] ;  /* 0x00002006020c7981 */ /* 0x000f68000c1e1900 */
[----:B------:R0:W5:Y:S01]  /*0240*/  LDG.E R11, desc[UR6][R2.64+0x2c] ;  /* 0x00002c06020b7981 */ /* 0x000162000c1e1900 */
[C---:B--2---:R-:W-:Y:S01]  /*0250*/  FMUL R6, R38.reuse, R15 ;  /* 0x0000000f26067220 */ /* 0x044fe20000400000 */
[----:B---3--:R-:W-:-:S03]  /*0260*/  FMUL R9, R38, R21 ;  /* 0x0000001526097220 */ /* 0x008fc60000400000 */
[C---:B----4-:R-:W-:Y:S01]  /*0270*/  FFMA R10, R37.reuse, R10, R6 ;  /* 0x0000000a250a7223 */ /* 0x050fe20000000006 */
[----:B------:R-:W-:Y:S01]  /*0280*/  FFMA R9, R37, R8, R9 ;  /* 0x0000000825097223 */ /* 0x000fe20000000009 */
[----:B------:R-:W-:-:S03]  /*0290*/  FMUL R8, R38, R19 ;  /* 0x0000001326087220 */ /* 0x000fc60000400000 */
[----:B------:R-:W-:Y:S01]  /*02a0*/  FSETP.GEU.AND P0, PT, R36, -R10, PT ;  /* 0x8000000a2400720b */ /* 0x000fe20003f0e000 */
[----:B-1----:R-:W-:Y:S01]  /*02b0*/  FMUL R5, R38, R17 ;  /* 0x0000001126057220 */ /* 0x002fe20000400000 */
[----:B------:R-:W-:Y:S02]  /*02c0*/  FFMA R8, R37, R20, R8 ;  /* 0x0000001425087223 */ /* 0x000fe40000000008 */
[----:B------:R-:W-:Y:S01]  /*02d0*/  FSETP.GEU.OR P1, PT, R35, -R9, P0 ;  /* 0x800000092300720b */ /* 0x000fe2000072e400 */
[----:B------:R-:W-:-:S03]  /*02e0*/  FFMA R6, R37, R22, R5 ;  /* 0x0000001625067223 */ /* 0x000fc60000000005 */
[----:B------:R-:W-:-:S04]  /*02f0*/  FSETP.GEU.OR P1, PT, R34, -R8, P1 ;  /* 0x800000082200720b */ /* 0x000fc80000f2e400 */
[----:B------:R-:W-:Y:S01]  /*0300*/  FSETP.LEU.OR P1, PT, R33, -R6, P1 ;  /* 0x800000062100720b */ /* 0x000fe20000f2b400 */
[----:B------:R-:W-:-:S04]  /*0310*/  FMUL R7, R38, R23 ;  /* 0x0000001726077220 */ /* 0x000fc80000400000 */
[----:B------:R-:W-:Y:S01]  /*0320*/  FFMA R7, R37, R0, R7 ;  /* 0x0000000025077223 */ /* 0x000fe20000000007 */
[C---:B------:R-:W-:Y:S01]  /*0330*/  FMUL R0, R38.reuse, R25 ;  /* 0x0000001926007220 */ /* 0x040fe20000400000 */
[C---:B------:R-:W-:Y:S01]  /*0340*/  FMUL R27, R38.reuse, R27 ;  /* 0x0000001b261b7220 */ /* 0x040fe20000400000 */
[----:B0-----:R-:W-:Y:S01]  /*0350*/  FMUL R3, R38, R29 ;  /* 0x0000001d26037220 */ /* 0x001fe20000400000 */
[----:B------:R-:W-:Y:S01]  /*0360*/  FADD R41, R10, R36 ;  /* 0x000000240a297221 */ /* 0x000fe20000000000 */
[----:B------:R-:W-:Y:S01]  /*0370*/  FADD R43, R9, R35 ;  /* 0x00000023092b7221 */ /* 0x000fe20000000000 */
[----:B------:R-:W-:Y:S01]  /*0380*/  FADD R2, R8, R34 ;  /* 0x0000002208027221 */ /* 0x000fe20000000000 */
[C---:B------:R-:W-:Y:S01]  /*0390*/  FFMA R5, R37.reuse, R14, R0 ;  /* 0x0000000e25057223 */ /* 0x040fe20000000000 */
[----:B------:R-:W-:Y:S01]  /*03a0*/  FADD R42, R6, R33 ;  /* 0x00000021062a7221 */ /* 0x000fe20000000000 */
[C---:B------:R-:W-:Y:S01]  /*03b0*/  FFMA R4, R37.reuse, R16, R27 ;  /* 0x0000001025047223 */ /* 0x040fe2000000001b */
[----:B------:R-:W-:Y:S01]  /*03c0*/  FFMA R3, R37, R18, R3 ;  /* 0x0000001225037223 */ /* 0x000fe20000000003 */
[----:B------:R-:W-:Y:S06]  /*03d0*/  @P1 BRA `(.L_x_53) ;  /* 0x0000000800781947 */ /* 0x000fec0003800000 */
[----:B------:R-:W0:Y:S01]  /*03e0*/  MUFU.RCP R0, |R21| ;  /* 0x4000001500007308 */ /* 0x000e220000001000 */
[----:B------:R-:W-:Y:S01]  /*03f0*/  FSETP.GT.AND P0, PT, |R21|, 1, PT ;  /* 0x3f8000001500780b */ /* 0x000fe20003f04200 */
[----:B------:R-:W-:Y:S02]  /*0400*/  IMAD.MOV.U32 R15, RZ, RZ, 0x3b2090aa ;  /* 0x3b2090aaff0f7424 */ /* 0x000fe400078e00ff */
[----:B------:R-:W-:Y:S01]  /*0410*/  IMAD.MOV.U32 R17, RZ, RZ, 0x3f6ee581 ;  /* 0x3f6ee581ff117424 */ /* 0x000fe200078e00ff */
[----:B0-----:R-:W-:-:S05]  /*0420*/  FSEL R0, R0, |R21|, P0 ;  /* 0x4000001500007208 */ /* 0x001fca0000000000 */
[----:B------:R-:W-:-:S04]  /*0430*/  FMUL R2, R0, R0 ;  /* 0x0000000000027220 */ /* 0x000fc80000400000 */
[----:B------:R-:W-:-:S04]  /*0440*/  FFMA R15, R2, R15, -0.014396979473531246185 ;  /* 0xbc6be14f020f7423 */ /* 0x000fc8000000000f */
[----:B------:R-:W-:-:S04]  /*0450*/  FFMA R15, R2, R15, 0.039849750697612762451 ;  /* 0x3d23397e020f7423 */ /* 0x000fc8000000000f */
[----:B------:R-:W-:-:S04]  /*0460*/  FFMA R15, R2, R15, -0.072529748082160949707 ;  /* 0xbd948a7a020f7423 */ /* 0x000fc8000000000f */
[----:B------:R-:W-:-:S04]  /*0470*/  FFMA R15, R2, R15, 0.10518480092287063599 ;  /* 0x3dd76b21020f7423 */ /* 0x000fc8000000000f */
[----:B------:R-:W-:-:S04]  /*0480*/  FFMA R15, R2, R15, -0.14171802997589111328 ;  /* 0xbe111e88020f7423 */ /* 0x000fc8000000000f */
[----:B------:R-:W-:-:S04]  /*0490*/  FFMA R15, R2, R15, 0.19988775253295898438 ;  /* 0x3e4caf60020f7423 */ /* 0x000fc8000000000f */
[----:B------:R-:W-:-:S04]  /*04a0*/  FFMA R15, R2, R15, -0.33332940936088562012 ;  /* 0xbeaaaa27020f7423 */ /* 0x000fc8000000000f */
[----:B------:R-:W-:-:S04]  /*04b0*/  FMUL R15, R2, R15 ;  /* 0x0000000f020f7220 */ /* 0x000fc80000400000 */
[----:B------:R-:W-:Y:S01]  /*04c0*/  FFMA R0, R0, R15, R0 ;  /* 0x0000000f00007223 */ /* 0x000fe20000000000 */
[----:B------:R-:W-:-:S03]  /*04d0*/  FADD R15, -R21, -RZ ;  /* 0x800000ff150f7221 */ /* 0x000fc60000000100 */
[----:B------:R-:W-:Y:S01]  /*04e0*/  @P0 FFMA R0, R17, 1.6832555532455444336, -R0 ;  /* 0x3fd774eb11000823 */ /* 0x000fe20000000800 */
[----:B------:R-:W-:-:S04]  /*04f0*/  FSETP.NAN.AND P0, PT, |R21|, |R21|, PT ;  /* 0x400000151500720b */ /* 0x000fc80003f08200 */
[----:B------:R-:W-:-:S04]  /*0500*/  LOP3.LUT R15, R0, 0x80000000, R15, 0xb8, !PT ;  /* 0x80000000000f7812 */ /* 0x000fc800078eb80f */
[----:B------:R-:W-:-:S04]  /*0510*/  FSEL R0, R15, R0, !P0 ;  /* 0x000000000f007208 */ /* 0x000fc80004000000 */
[C---:B------:R-:W-:Y:S01]  /*0520*/  FSETP.GE.AND P0, PT, |R0|.reuse, 105615, PT ;  /* 0x47ce47800000780b */ /* 0x040fe20003f06200 */
[----:B------:R-:W-:-:S06]  /*0530*/  FMUL R2, R0, 0.63661974668502807617 ;  /* 0x3f22f98300027820 */ /* 0x000fcc0000400000 */
[----:B------:R-:W0:Y:S02]  /*0540*/  F2I.NTZ R2, R2 ;  /* 0x0000000200027305 */ /* 0x000e240000203100 */
[----:B0-----:R-:W-:-:S05]  /*0550*/  I2FP.F32.S32 R15, R2 ;  /* 0x00000002000f7245 */ /* 0x001fca0000201400 */
[----:B------:R-:W-:-:S04]  /*0560*/  FFMA R14, R15, -1.5707962512969970703, R0 ;  /* 0xbfc90fda0f0e7823 */ /* 0x000fc80000000000 */
[----:B------:R-:W-:-:S04]  /*0570*/  FFMA R14, R15, -7.5497894158615963534e-08, R14 ;  /* 0xb3a221680f0e7823 */ /* 0x000fc8000000000e */
[----:B------:R-:W-:Y:S01]  /*0580*/  FFMA R14, R15, -5.3903029534742383927e-15, R14 ;  /* 0xa7c234c50f0e7823 */ /* 0x000fe2000000000e */
[----:B------:R-:W-:Y:S06]  /*0590*/  @!P0 BRA `(.L_x_54) ;  /* 0x0000000400748947 */ /* 0x000fec0003800000 */
[----:B------:R-:W-:-:S13]  /*05a0*/  FSETP.NEU.AND P0, PT, |R0|, +INF , PT ;  /* 0x7f8000000000780b */ /* 0x000fda0003f0d200 */
[----:B------:R-:W-:Y:S01]  /*05b0*/  @!P0 FMUL R14, RZ, R0 ;  /* 0x00000000ff0e8220 */ /* 0x000fe20000400000 */
[----:B------:R-:W-:Y:S01]  /*05c0*/  @!P0 IMAD.MOV.U32 R2, RZ, RZ, RZ ;  /* 0x000000ffff028224 */ /* 0x000fe200078e00ff */
[----:B------:R-:W-:Y:S06]  /*05d0*/  @!P0 BRA `(.L_x_54) ;  /* 0x0000000400648947 */ /* 0x000fec0003800000 */
[----:B------:R-:W-:Y:S01]  /*05e0*/  SHF.L.U32 R2, R0, 0x8, RZ ;  /* 0x0000000800027819 */ /* 0x000fe200000006ff */
[----:B------:R-:W-:Y:S02]  /*05f0*/  HFMA2 R26, -RZ, RZ, 0, 0 ;  /* 0x00000000ff1a7431 */ /* 0x000fe400000001ff */
[----:B------:R-:W-:Y:S01]  /*0600*/  IMAD.MOV.U32 R19, RZ, RZ, RZ ;  /* 0x000000ffff137224 */ /* 0x000fe200078e00ff */
[----:B------:R-:W0:Y:S01]  /*0610*/  LDCU.64 UR8, c[0x4][0x68] ;  /* 0x01000d00ff0877ac */ /* 0x000e220008000a00 */
[----:B------:R-:W-:Y:S01]  /*0620*/  IMAD.MOV.U32 R21, RZ, RZ, RZ ;  /* 0x000000ffff157224 */ /* 0x000fe200078e00ff */
[----:B------:R-:W-:Y:S01]  /*0630*/  LOP3.LUT R18, R2, 0x80000000, RZ, 0xfc, !PT ;  /* 0x8000000002127812 */ /* 0x000fe200078efcff */
[----:B------:R-:W-:-:S06]  /*0640*/  UMOV UR4, URZ ;  /* 0x000000ff00047c82 */ /* 0x000fcc0008000000 */
.L_x_55:
[----:B0-----:R-:W-:Y:S02]  /*0650*/  IMAD.U32 R15, RZ, RZ, UR9 ;  /* 0x00000009ff0f7e24 */ /* 0x001fe4000f8e00ff */
[----:B------:R-:W-:-:S05]  /*0660*/  IMAD.U32 R14, RZ, RZ, UR8 ;  /* 0x00000008ff0e7e24 */ /* 0x000fca000f8e00ff */
[----:B------:R-:W2:Y:S01]  /*0670*/  LDG.E.CONSTANT R15, desc[UR6][R14.64] ;  /* 0x000000060e0f7981 */ /* 0x000ea2000c1e9900 */
[----:B------:R-:W-:Y:S01]  /*0680*/  UIADD3 UR4, UPT, UPT, UR4, 0x1, URZ ;  /* 0x0000000104047890 */ /* 0x000fe2000fffe0ff */
[C---:B------:R-:W-:Y:S01]  /*0690*/  ISETP.EQ.AND P0, PT, R26.reuse, RZ, PT ;  /* 0x000000ff1a00720c */ /* 0x040fe20003f02270 */
[----:B------:R-:W-:Y:S01]  /*06a0*/  UIADD3 UR8, UP1, UPT, UR8, 0x4, URZ ;  /* 0x0000000408087890 */ /* 0x000fe2000ff3e0ff */
[C---:B------:R-:W-:Y:S01]  /*06b0*/  ISETP.EQ.AND P1, PT, R26.reuse, 0x4, PT ;  /* 0x000000041a00780c */ /* 0x040fe20003f22270 */
[----:B------:R-:W-:Y:S01]  /*06c0*/  UISETP.NE.AND UP0, UPT, UR4, 0x6, UPT ;  /* 0x000000060400788c */ /* 0x000fe2000bf05270 */
[C---:B------:R-:W-:Y:S01]  /*06d0*/  ISETP.EQ.AND P2, PT, R26.reuse, 0x8, PT ;  /* 0x000000081a00780c */ /* 0x040fe20003f42270 */
[----:B------:R-:W-:Y:S01]  /*06e0*/  UIADD3.X UR9, UPT, UPT, URZ, UR9, URZ, UP1, !UPT ;  /* 0x00000009ff097290 */ /* 0x000fe20008ffe4ff */
[C---:B------:R-:W-:Y:S02]  /*06f0*/  ISETP.EQ.AND P3, PT, R26.reuse, 0xc, PT ;  /* 0x0000000c1a00780c */ /* 0x040fe40003f62270 */
[----:B------:R-:W-:-:S02]  /*0700*/  ISETP.EQ.AND P4, PT, R26, 0x10, PT ;  /* 0x000000101a00780c */ /* 0x000fc40003f82270 */
[C---:B------:R-:W-:Y:S01]  /*0710*/  ISETP.EQ.AND P5, PT, R26.reuse, 0x14, PT ;  /* 0x000000141a00780c */ /* 0x040fe20003fa2270 */
[----:B------:R-:W-:Y:S02]  /*0720*/  VIADD R26, R26, 0x4 ;  /* 0x000000041a1a7836 */ /* 0x000fe40000000000 */
[----:B--2---:R-:W-:-:S03]  /*0730*/  IMAD.WIDE.U32 R16, R15, R18, RZ ;  /* 0x000000120f107225 */ /* 0x004fc600078e00ff */
[----:B------:R-:W-:-:S04]  /*0740*/  IADD3 R16, P6, PT, R16, R19, RZ ;  /* 0x0000001310107210 */ /* 0x000fc80007fde0ff */
[----:B------:R-:W-:Y:S01]  /*0750*/  IADD3.X R19, PT, PT, R17, R21, RZ, P6, !PT ;  /* 0x0000001511137210 */ /* 0x000fe200037fe4ff */
[--C-:B------:R-:W-:Y:S01]  /*0760*/  @P0 IMAD.MOV.U32 R2, RZ, RZ, R16.reuse ;  /* 0x000000ffff020224 */ /* 0x100fe200078e0010 */
[-C--:B------:R-:W-:Y:S01]  /*0770*/  @P2 MOV R24, R16.reuse ;  /* 0x0000001000182202 */ /* 0x080fe20000000f00 */
[--C-:B------:R-:W-:Y:S01]  /*0780*/  @P1 IMAD.MOV.U32 R25, RZ, RZ, R16.reuse ;  /* 0x000000ffff191224 */ /* 0x100fe200078e0010 */
[----:B------:R-:W-:Y:S01]  /*0790*/  @P5 MOV R20, R16 ;  /* 0x0000001000145202 */ /* 0x000fe20000000f00 */
[--C-:B------:R-:W-:Y:S02]  /*07a0*/  @P3 IMAD.MOV.U32 R23, RZ, RZ, R16.reuse ;  /* 0x000000ffff173224 */ /* 0x100fe400078e0010 */
[----:B------:R-:W-:Y:S01]  /*07b0*/  @P4 IMAD.MOV.U32 R22, RZ, RZ, R16 ;  /* 0x000000ffff164224 */ /* 0x000fe200078e0010 */
[----:B------:R-:W-:Y:S06]  /*07c0*/  BRA.U UP0, `(.L_x_55) ;  /* 0xfffffffd00a07547 */ /* 0x000fec000b83ffff */
[----:B------:R-:W-:-:S04]  /*07d0*/  SHF.R.U32.HI R14, RZ, 0x17, R0 ;  /* 0x00000017ff0e7819 */ /* 0x000fc80000011600 */
[C---:B------:R-:W-:Y:S02]  /*07e0*/  LOP3.LUT R15, R14.reuse, 0xe0, RZ, 0xc0, !PT ;  /* 0x000000e00e0f7812 */ /* 0x040fe400078ec0ff */
[----:B------:R-:W-:-:S03]  /*07f0*/  LOP3.LUT P6, RZ, R14, 0x1f, RZ, 0xc0, !PT ;  /* 0x0000001f0eff7812 */ /* 0x000fc600078cc0ff */
[----:B------:R-:W-:-:S05]  /*0800*/  VIADD R15, R15, 0xffffff80 ;  /* 0xffffff800f0f7836 */ /* 0x000fca0000000000 */
[----:B------:R-:W-:-:S04]  /*0810*/  SHF.R.U32.HI R15, RZ, 0x5, R15 ;  /* 0x00000005ff0f7819 */ /* 0x000fc8000001160f */
[----:B------:R-:W-:-:S04]  /*0820*/  LEA R17, -R15, RZ, 0x2 ;  /* 0x000000ff0f117211 */ /* 0x000fc800078e11ff */
[C---:B------:R-:W-:Y:S02]  /*0830*/  ISETP.EQ.AND P3, PT, R17.reuse, -0x18, PT ;  /* 0xffffffe81100780c */ /* 0x040fe40003f62270 */
[C---:B------:R-:W-:Y:S02]  /*0840*/  ISETP.EQ.AND P4, PT, R17.reuse, -0x14, PT ;  /* 0xffffffec1100780c */ /* 0x040fe40003f82270 */
[C---:B------:R-:W-:Y:S02]  /*0850*/  ISETP.EQ.AND P2, PT, R17.reuse, -0x10, PT ;  /* 0xfffffff01100780c */ /* 0x040fe40003f42270 */
[C---:B------:R-:W-:Y:S02]  /*0860*/  ISETP.EQ.AND P1, PT, R17.reuse, -0xc, PT ;  /* 0xfffffff41100780c */ /* 0x040fe40003f22270 */
[C---:B------:R-:W-:Y:S02]  /*0870*/  ISETP.EQ.AND P0, PT, R17.reuse, -0x8, PT ;  /* 0xfffffff81100780c */ /* 0x040fe40003f02270 */
[----:B------:R-:W-:-:S03]  /*0880*/  ISETP.EQ.AND P5, PT, R17, RZ, PT ;  /* 0x000000ff1100720c */ /* 0x000fc60003fa2270 */
[--C-:B------:R-:W-:Y:S01]  /*0890*/  @P3 IMAD.MOV.U32 R15, RZ, RZ, R2.reuse ;  /* 0x000000ffff0f3224 */ /* 0x100fe200078e0002 */
[C---:B------:R-:W-:Y:S01]  /*08a0*/  ISETP.EQ.AND P3, PT, R17.reuse, -0x4, PT ;  /* 0xfffffffc1100780c */ /* 0x040fe20003f62270 */
[----:B------:R-:W-:Y:S01]  /*08b0*/  @P4 IMAD.MOV.U32 R16, RZ, RZ, R2 ;  /* 0x000000ffff104224 */ /* 0x000fe200078e0002 */
[----:B------:R-:W-:Y:S01]  /*08c0*/  @P4 MOV R15, R25 ;  /* 0x00000019000f4202 */ /* 0x000fe20000000f00 */
[----:B------:R-:W-:Y:S01]  /*08d0*/  @P2 IMAD.MOV.U32 R15, RZ, RZ, R24 ;  /* 0x000000ffff0f2224 */ /* 0x000fe200078e0018 */
[----:B------:R-:W-:Y:S01]  /*08e0*/  ISETP.EQ.AND P4, PT, R17, 0x4, PT ;  /* 0x000000041100780c */ /* 0x000fe20003f82270 */
[----:B------:R-:W-:Y:S02]  /*08f0*/  @P1 IMAD.MOV.U32 R15, RZ, RZ, R23 ;  /* 0x000000ffff0f1224 */ /* 0x000fe400078e0017 */
[----:B------:R-:W-:Y:S01]  /*0900*/  @P0 MOV R15, R22 ;  /* 0x00000016000f0202 */ /* 0x000fe20000000f00 */
[----:B------:R-:W-:Y:S01]  /*0910*/  @P2 IMAD.MOV.U32 R16, RZ, RZ, R25 ;  /* 0x000000ffff102224 */ /* 0x000fe200078e0019 */
[----:B------:R-:W-:Y:S01]  /*0920*/  @P1 MOV R16, R24 ;  /* 0x0000001800101202 */ /* 0x000fe20000000f00 */
[----:B------:R-:W-:-:S03]  /*0930*/  @P0 IMAD.MOV.U32 R16, RZ, RZ, R23 ;  /* 0x000000ffff100224 */ /* 0x000fc600078e0017 */
[----:B------:R-:W-:Y:S02]  /*0940*/  @P3 IMAD.MOV.U32 R15, RZ, RZ, R20 ;  /* 0x000000ffff0f3224 */ /* 0x000fe400078e0014 */
[--C-:B------:R-:W-:Y:S02]  /*0950*/  @P5 IMAD.MOV.U32 R15, RZ, RZ, R19.reuse ;  /* 0x000000ffff0f5224 */ /* 0x100fe400078e0013 */
[----:B------:R-:W-:Y:S01]  /*0960*/  @P3 IMAD.MOV.U32 R16, RZ, RZ, R22 ;  /* 0x000000ffff103224 */ /* 0x000fe200078e0016 */
[----:B------:R-:W-:Y:S01]  /*0970*/  @P5 MOV R16, R20 ;  /* 0x0000001400105202 */ /* 0x000fe20000000f00 */
[----:B------:R-:W-:Y:S01]  /*0980*/  @P4 IMAD.MOV.U32 R16, RZ, RZ, R19 ;  /* 0x000000ffff104224 */ /* 0x000fe200078e0013 */
[----:B------:R-:W-:Y:S01]  /*0990*/  MOV R21, R15 ;  /* 0x0000000f00157202 */ /* 0x000fe20000000f00 */
[----:B------:R-:W-:Y:S06]  /*09a0*/  @!P6 BRA `(.L_x_56) ;  /* 0x000000000028e947 */ /* 0x000fec0003800000 */
[----:B------:R-:W-:Y:S01]  /*09b0*/  @P1 IMAD.MOV.U32 R2, RZ, RZ, R25 ;  /* 0x000000ffff021224 */ /* 0x000fe200078e0019 */
[----:B------:R-:W-:Y:S01]  /*09c0*/  LOP3.LUT R14, R14, 0x1f, RZ, 0xc0, !PT ;  /* 0x0000001f0e0e7812 */ /* 0x000fe200078ec0ff */
[----:B------:R-:W-:Y:S01]  /*09d0*/  @P0 IMAD.MOV.U32 R2, RZ, RZ, R24 ;  /* 0x000000ffff020224 */ /* 0x000fe200078e0018 */
[----:B------:R-:W-:Y:S02]  /*09e0*/  ISETP.EQ.AND P0, PT, R17, 0x8, PT ;  /* 0x000000081100780c */ /* 0x000fe40003f02270 */
[----:B------:R-:W-:Y:S01]  /*09f0*/  @P3 MOV R2, R23 ;  /* 0x0000001700023202 */ /* 0x000fe20000000f00 */
[----:B------:R-:W-:Y:S01]  /*0a00*/  @P5 IMAD.MOV.U32 R2, RZ, RZ, R22 ;  /* 0x000000ffff025224 */ /* 0x000fe200078e0016 */
[----:B------:R-:W-:Y:S01]  /*0a10*/  SHF.L.W.U32.HI R21, R16, R14, R21 ;  /* 0x0000000e10157219 */ /* 0x000fe20000010e15 */
[----:B------:R-:W-:-:S08]  /*0a20*/  @P4 IMAD.MOV.U32 R2, RZ, RZ, R20 ;  /* 0x000000ffff024224 */ /* 0x000fd000078e0014 */
[----:B------:R-:W-:-:S04]  /*0a30*/  @P0 MOV R2, R19 ;  /* 0x0000001300020202 */ /* 0x000fc80000000f00 */
[----:B------:R-:W-:-:S07]  /*0a40*/  SHF.L.W.U32.HI R16, R2, R14, R16 ;  /* 0x0000000e02107219 */ /* 0x000fce0000010e10 */
.L_x_56:
[C---:B------:R-:W-:Y:S01]  /*0a50*/  SHF.L.W.U32.HI R19, R16.reuse, 0x2, R21 ;  /* 0x0000000210137819 */ /* 0x040fe20000010e15 */
[----:B------:R-:W-:Y:S01]  /*0a60*/  IMAD.SHL.U32 R14, R16, 0x4, RZ ;  /* 0x00000004100e7824 */ /* 0x000fe200078e00ff */
[----:B------:R-:W-:Y:S01]  /*0a70*/  UMOV UR4, 0x54442d19 ;  /* 0x54442d1900047882 */ /* 0x000fe20000000000 */
[----:B------:R-:W-:Y:S01]  /*0a80*/  UMOV UR5, 0x3bf921fb ;  /* 0x3bf921fb00057882 */ /* 0x000fe20000000000 */
[----:B------:R-:W-:Y:S02]  /*0a90*/  SHF.R.S32.HI R2, RZ, 0x1f, R19 ;  /* 0x0000001fff027819 */ /* 0x000fe40000011413 */
[----:B------:R-:W-:Y:S02]  /*0aa0*/  ISETP.GE.AND P0, PT, R0, RZ, PT ;  /* 0x000000ff0000720c */ /* 0x000fe40003f06270 */
[C---:B------:R-:W-:Y:S02]  /*0ab0*/  LOP3.LUT R14, R2.reuse, R14, RZ, 0x3c, !PT ;  /* 0x0000000e020e7212 */ /* 0x040fe400078e3cff */
[----:B------:R-:W-:-:S02]  /*0ac0*/  LOP3.LUT R15, R2, R19, RZ, 0x3c, !PT ;  /* 0x00000013020f7212 */ /* 0x000fc400078e3cff */
[----:B------:R-:W-:Y:S02]  /*0ad0*/  SHF.R.U32.HI R2, RZ, 0x1e, R21 ;  /* 0x0000001eff027819 */ /* 0x000fe40000011615 */
[C---:B------:R-:W-:Y:S02]  /*0ae0*/  LOP3.LUT R0, R19.reuse, R0, RZ, 0x3c, !PT ;  /* 0x0000000013007212 */ /* 0x040fe400078e3cff */
[----:B------:R-:W0:Y:S01]  /*0af0*/  I2F.F64.S64 R14, R14 ;  /* 0x0000000e000e7312 */ /* 0x000e220000301c00 */
[----:B------:R-:W-:Y:S02]  /*0b00*/  LEA.HI R2, R19, R2, RZ, 0x1 ;  /* 0x0000000213027211 */ /* 0x000fe400078f08ff */
[----:B------:R-:W-:-:S03]  /*0b10*/  ISETP.GE.AND P1, PT, R0, RZ, PT ;  /* 0x000000ff0000720c */ /* 0x000fc60003f26270 */
[----:B------:R-:W-:-:S05]  /*0b20*/  IMAD.MOV R0, RZ, RZ, -R2 ;  /* 0x000000ffff007224 */ /* 0x000fca00078e0a02 */
[----:B------:R-:W-:Y:S01]  /*0b30*/  @!P0 MOV R2, R0 ;  /* 0x0000000000028202 */ /* 0x000fe20000000f00 */
[----:B0-----:R-:W-:-:S10]  /*0b40*/  DMUL R16, R14, UR4 ;  /* 0x000000040e107c28 */ /* 0x001fd40008000000 */
[----:B------:R-:W0:Y:S02]  /*0b50*/  F2F.F32.F64 R16, R16 ;  /* 0x0000001000107310 */ /* 0x000e240000301000 */
[----:B0-----:R-:W-:-:S07]  /*0b60*/  FSEL R14, -R16, R16, !P1 ;  /* 0x00000010100e7208 */ /* 0x001fce0004800100 */
.L_x_54:
[----:B------:R-:W-:Y:S02]  /*0b70*/  IMAD.MOV.U32 R0, RZ, RZ, 0x37cbac00 ;  /* 0x37cbac00ff007424 */ /* 0x000fe400078e00ff */
[----:B------:R-:W-:Y:S01]  /*0b80*/  FMUL R15, R14, R14 ;  /* 0x0000000e0e0f7220 */ /* 0x000fe20000400000 */
[C---:B------:R-:W-:Y:S01]  /*0b90*/  LOP3.LUT R16, R2.reuse, 0x1, RZ, 0xc0, !PT ;  /* 0x0000000102107812 */ /* 0x040fe200078ec0ff */
[----:B------:R-:W-:Y:S01]  /*0ba0*/  IMAD.MOV.U32 R18, RZ, RZ, 0x3c0885e4 ;  /* 0x3c0885e4ff127424 */ /* 0x000fe200078e00ff */
[----:B------:R-:W-:Y:S01]  /*0bb0*/  IADD3 R2, PT, PT, R2, 0x1, RZ ;  /* 0x0000000102027810 */ /* 0x000fe20007ffe0ff */
[----:B------:R-:W-:Y:S01]  /*0bc0*/  FFMA R0, R15, R0, -0.0013887860113754868507 ;  /* 0xbab607ed0f007423 */ /* 0x000fe20000000000 */
[----:B------:R-:W-:Y:S01]  /*0bd0*/  ISETP.NE.U32.AND P0, PT, R16, 0x1, PT ;  /* 0x000000011000780c */ /* 0x000fe20003f05070 */
[----:B------:R-:W-:Y:S01]  /*0be0*/  IMAD.MOV.U32 R19, RZ, RZ, 0x3e2aaaa8 ;  /* 0x3e2aaaa8ff137424 */ /* 0x000fe200078e00ff */
[----:B------:R-:W-:Y:S02]  /*0bf0*/  LOP3.LUT P1, RZ, R2, 0x2, RZ, 0xc0, !PT ;  /* 0x0000000202ff7812 */ /* 0x000fe4000782c0ff */
[----:B------:R-:W-:-:S02]  /*0c00*/  FSEL R16, R0, -0.00019574658654164522886, P0 ;  /* 0xb94d415300107808 */ /* 0x000fc40000000000 */
[----:B------:R-:W-:Y:S02]  /*0c10*/  FSEL R18, R18, 0.041666727513074874878, !P0 ;  /* 0x3d2aaabb12127808 */ /* 0x000fe40004000000 */
[----:B------:R-:W-:Y:S02]  /*0c20*/  FSEL R0, R14, 1, !P0 ;  /* 0x3f8000000e007808 */ /* 0x000fe40004000000 */
[----:B------:R-:W-:Y:S01]  /*0c30*/  FSEL R19, -R19, -0.4999999701976776123, !P0 ;  /* 0xbeffffff13137808 */ /* 0x000fe20004000100 */
[C---:B------:R-:W-:Y:S02]  /*0c40*/  FFMA R16, R15.reuse, R16, R18 ;  /* 0x000000100f107223 */ /* 0x040fe40000000012 */
[C---:B------:R-:W-:Y:S02]  /*0c50*/  FFMA R17, R15.reuse, R0, RZ ;  /* 0x000000000f117223 */ /* 0x040fe400000000ff */
[----:B------:R-:W-:-:S04]  /*0c60*/  FFMA R16, R15, R16, R19 ;  /* 0x000000100f107223 */ /* 0x000fc80000000013 */
[----:B------:R-:W-:-:S04]  /*0c70*/  FFMA R0, R17, R16, R0 ;  /* 0x0000001011007223 */ /* 0x000fc80000000000 */
[----:B------:R-:W-:-:S04]  /*0c80*/  @P1 FADD R0, RZ, -R0 ;  /* 0x80000000ff001221 */ /* 0x000fc80000000000 */
[----:B------:R-:W0:Y:S08]  /*0c90*/  F2F.F64.F32 R14, R0 ;  /* 0x00000000000e7310 */ /* 0x000e300000201800 */
[----:B0-----:R-:W0:Y:S01]  /*0ca0*/  MUFU.RCP64H R21, R15 ;  /* 0x0000000f00157308 */ /* 0x001e220000001800 */
[----:B------:R-:W-:-:S05]  /*0cb0*/  VIADD R20, R15, 0x300402 ;  /* 0x003004020f147836 */ /* 0x000fca0000000000 */
[----:B------:R-:W-:Y:S01]  /*0cc0*/  FSETP.GEU.AND P0, PT, |R20|, 5.8789094863358348022e-39, PT ;  /* 0x004004021400780b */ /* 0x000fe20003f0e200 */
[----:B0-----:R-:W-:-:S08]  /*0cd0*/  DFMA R18, -R14, R20, 1 ;  /* 0x3ff000000e12742b */ /* 0x001fd00000000114 */
[----:B------:R-:W-:-:S08]  /*0ce0*/  DFMA R18, R18, R18, R18 ;  /* 0x000000121212722b */ /* 0x000fd00000000012 */
[----:B------:R-:W-:-:S08]  /*0cf0*/  DFMA R18, R20, R18, R20 ;  /* 0x000000121412722b */ /* 0x000fd00000000014 */
[----:B------:R-:W-:-:S08]  /*0d00*/  DFMA R16, -R14, R18, 1 ;  /* 0x3ff000000e10742b */ /* 0x000fd00000000112 */
[----:B------:R-:W-:Y:S01]  /*0d10*/  DFMA R16, R18, R16, R18 ;  /* 0x000000101210722b */ /* 0x000fe20000000012 */
[----:B------:R-:W-:Y:S10]  /*0d20*/  @P0 BRA `(.L_x_57) ;  /* 0x0000000000100947 */ /* 0x000ff40003800000 */
[----:B------:R-:W-:-:S04]  /*0d30*/  LOP3.LUT R0, R15, 0x7fffffff, RZ, 0xc0, !PT ;  /* 0x7fffffff0f007812 */ /* 0x000fc800078ec0ff */
[----:B------:R-:W-:Y:S02]  /*0d40*/  IADD3 R23, PT, PT, R0, -0x100000, RZ ;  /* 0xfff0000000177810 */ /* 0x000fe40007ffe0ff */
[----:B------:R-:W-:-:S07]  /*0d50*/  MOV R0, 0xd70 ;  /* 0x00000d7000007802 */ /* 0x000fce0000000f00 */
[----:B-----5:R-:W-:Y:S05]  /*0d60*/  CALL.REL.NOINC `($__internal_2_$__cuda_sm20_dblrcp_rn_slowpath_v3) ;  /* 0x0000003800c87944 */ /* 0x020fea0003c00000 */
.L_x_57:
[----:B------:R-:W0:Y:S02]  /*0d70*/  F2F.F64.F32 R14, |R43| ;  /* 0x4000002b000e7310 */ /* 0x000e240000201800 */
[----:B0-----:R-:W-:-:S10]  /*0d80*/  DADD R14, R14, -R16 ;  /* 0x000000000e0e7229 */ /* 0x001fd40000000810 */
[----:B------:R-:W0:Y:S02]  /*0d90*/  F2F.F32.F64 R14, R14 ;  /* 0x0000000e000e7310 */ /* 0x000e240000301000 */
[----:B0-----:R-:W-:Y:S01]  /*0da0*/  FADD R0, |R14|, -RZ ;  /* 0x800000ff0e007221 */ /* 0x001fe20000000200 */
[----:B------:R-:W-:Y:S06]  /*0db0*/  BRA `(.L_x_58) ;  /* 0x0000002800707947 */ /* 0x000fec0003800000 */
.L_x_53:
[----:B------:R-:W-:-:S04]  /*0dc0*/  FSETP.GEU.AND P1, PT, R34, -R8, PT ;  /* 0x800000082200720b */ /* 0x000fc80003f2e000 */
[----:B------:R-:W-:-:S04]  /*0dd0*/  FSETP.GEU.OR P1, PT, R35, -R9, P1 ;  /* 0x800000092300720b */ /* 0x000fc80000f2e400 */
[----:B------:R-:W-:-:S04]  /*0de0*/  FSETP.LEU.OR P1, PT, R36, -R10, P1 ;  /* 0x8000000a2400720b */ /* 0x000fc80000f2b400 */
[----:B------:R-:W-:-:S13]  /*0df0*/  FSETP.LEU.OR P1, PT, R33, -R6, P1 ;  /* 0x800000062100720b */ /* 0x000fda0000f2b400 */
[----:B------:R-:W-:Y:S05]  /*0e00*/  @P1 BRA `(.L_x_59) ;  /* 0x0000000000d81947 */ /* 0x000fea0003800000 */
[----:B------:R-:W0:Y:S01]  /*0e10*/  F2F.F64.F32 R14, R43 ;  /* 0x0000002b000e7310 */ /* 0x000e220000201800 */
[----:B------:R-:W-:Y:S01]  /*0e20*/  BSSY.RECONVERGENT B1, `(.L_x_60) ;  /* 0x0000006000017945 */ /* 0x000fe20003800200 */
[----:B------:R-:W-:Y:S01]  /*0e30*/  MOV R40, 0xe80 ;  /* 0x00000e8000287802 */ /* 0x000fe20000000f00 */
[----:B0-----:R-:W-:-:S10]  /*0e40*/  DADD R16, -RZ, |R14| ;  /* 0x00000000ff107229 */ /* 0x001fd4000000050e */
[----:B------:R-:W-:Y:S02]  /*0e50*/  IMAD.MOV.U32 R18, RZ, RZ, R16 ;  /* 0x000000ffff127224 */ /* 0x000fe400078e0010 */
[----:B------:R-:W-:-:S07]  /*0e60*/  IMAD.MOV.U32 R0, RZ, RZ, R17 ;  /* 0x000000ffff007224 */ /* 0x000fce00078e0011 */
[----:B-----5:R-:W-:Y:S05]  /*0e70*/  CALL.REL.NOINC `($_Z7costFcnPfP5StateP5TrackS3_P3Obs$__internal_accurate_pow) ;  /* 0x0000004400247944 */ /* 0x020fea0003c00000 */
[----:B------:R-:W-:Y:S05]  /*0e80*/  BSYNC.RECONVERGENT B1 ;  /* 0x0000000000017941 */ /* 0x000fea0003800200 */
.L_x_60:
[C---:B------:R-:W-:Y:S01]  /*0e90*/  DADD R18, R14.reuse, 2 ;  /* 0x400000000e127429 */ /* 0x040fe20000000000 */
[----:B------:R-:W-:Y:S01]  /*0ea0*/  BSSY.RECONVERGENT B1, `(.L_x_61) ;  /* 0x000000d000017945 */ /* 0x000fe20003800200 */
[----:B------:R-:W-:Y:S01]  /*0eb0*/  DSETP.NEU.AND P0, PT, |R14|, +INF , PT ;  /* 0x7ff000000e00742a */ /* 0x000fe20003f0d200 */
[----:B------:R-:W-:Y:S01]  /*0ec0*/  MOV R30, R16 ;  /* 0x00000010001e7202 */ /* 0x000fe20000000f00 */
[----:B------:R-:W0:Y:S01]  /*0ed0*/  F2F.F64.F32 R14, R41 ;  /* 0x00000029000e7310 */ /* 0x000e220000201800 */
[----:B------:R-:W-:Y:S01]  /*0ee0*/  IMAD.MOV.U32 R31, RZ, RZ, R17 ;  /* 0x000000ffff1f7224 */ /* 0x000fe200078e0011 */
[----:B------:R-:W-:-:S04]  /*0ef0*/  MOV R40, 0xf70 ;  /* 0x00000f7000287802 */ /* 0x000fc80000000f00 */
[----:B------:R-:W-:-:S04]  /*0f00*/  LOP3.LUT R18, R19, 0x7ff00000, RZ, 0xc0, !PT ;  /* 0x7ff0000013127812 */ /* 0x000fc800078ec0ff */
[----:B------:R-:W-:Y:S01]  /*0f10*/  ISETP.NE.OR P0, PT, R18, 0x7ff00000, P0 ;  /* 0x7ff000001200780c */ /* 0x000fe20000705670 */
[----:B0-----:R-:W-:Y:S01]  /*0f20*/  IMAD.MOV.U32 R18, RZ, RZ, R14 ;  /* 0x000000ffff127224 */ /* 0x001fe200078e000e */
[----:B------:R-:W-:-:S11]  /*0f30*/  MOV R0, R15 ;  /* 0x0000000f00007202 */ /* 0x000fd60000000f00 */
[----:B------:R-:W-:Y:S02]  /*0f40*/  @!P0 IMAD.MOV.U32 R30, RZ, RZ, 0x0 ;  /* 0x00000000ff1e8424 */ /* 0x000fe400078e00ff */
[----:B------:R-:W-:-:S07]  /*0f50*/  @!P0 IMAD.MOV.U32 R31, RZ, RZ, 0x7ff00000 ;  /* 0x7ff00000ff1f8424 */ /* 0x000fce00078e00ff */
[----:B------:R-:W-:Y:S05]  /*0f60*/  CALL.REL.NOINC `($_Z7costFcnPfP5StateP5TrackS3_P3Obs$__internal_accurate_pow) ;  /* 0x0000004000e87944 */ /* 0x000fea0003c00000 */
[----:B------:R-:W-:Y:S05]  /*0f70*/  BSYNC.RECONVERGENT B1 ;  /* 0x0000000000017941 */ /* 0x000fea0003800200 */
.L_x_61:
[----:B------:R-:W-:Y:S01]  /*0f80*/  DADD R14, R14, 2 ;  /* 0x400000000e0e7429 */ /* 0x000fe20000000000 */
[C---:B------:R-:W-:Y:S01]  /*0f90*/  FSETP.NEU.AND P0, PT, R41.reuse, +INF , PT ;  /* 0x7f8000002900780b */ /* 0x040fe20003f0d000 */
[----:B------:R-:W-:Y:S01]  /*0fa0*/  BSSY.RECONVERGENT B1, `(.L_x_62) ;  /* 0x0000019000017945 */ /* 0x000fe20003800200 */
[----:B------:R-:W-:Y:S02]  /*0fb0*/  FSETP.NEU.AND P1, PT, R41, 1, PT ;  /* 0x3f8000002900780b */ /* 0x000fe40003f2d000 */
[----:B------:R-:W-:-:S05]  /*0fc0*/  FSETP.NEU.AND P2, PT, R43, 1, PT ;  /* 0x3f8000002b00780b */ /* 0x000fca0003f4d000 */
[----:B------:R-:W-:Y:S02]  /*0fd0*/  LOP3.LUT R14, R15, 0x7ff00000, RZ, 0xc0, !PT ;  /* 0x7ff000000f0e7812 */ /* 0x000fe400078ec0ff */
[----:B------:R-:W-:Y:S02]  /*0fe0*/  FSEL R15, R31, 1.875, P2 ;  /* 0x3ff000001f0f7808 */ /* 0x000fe40001000000 */
[----:B------:R-:W-:Y:S02]  /*0ff0*/  ISETP.NE.OR P0, PT, R14, 0x7ff00000, P0 ;  /* 0x7ff000000e00780c */ /* 0x000fe40000705670 */
[----:B------:R-:W-:-:S11]  /*1000*/  FSEL R14, R30, RZ, P2 ;  /* 0x000000ff1e0e7208 */ /* 0x000fd60001000000 */
[----:B------:R-:W-:Y:S01]  /*1010*/  @!P0 IMAD.MOV.U32 R17, RZ, RZ, 0x7ff00000 ;  /* 0x7ff00000ff118424 */ /* 0x000fe200078e00ff */
[----:B------:R-:W-:-:S04]  /*1020*/  @!P0 MOV R16, 0x0 ;  /* 0x0000000000108802 */ /* 0x000fc80000000f00 */
[----:B------:R-:W-:Y:S02]  /*1030*/  FSEL R16, R16, RZ, P1 ;  /* 0x000000ff10107208 */ /* 0x000fe40000800000 */
[----:B------:R-:W-:-:S06]  /*1040*/  FSEL R17, R17, 1.875, P1 ;  /* 0x3ff0000011117808 */ /* 0x000fcc0000800000 */
[----:B------:R-:W-:-:S10]  /*1050*/  DADD R14, R14, R16 ;  /* 0x000000000e0e7229 */ /* 0x000fd40000000010 */
[----:B------:R-:W0:Y:S02]  /*1060*/  F2F.F32.F64 R15, R14 ;  /* 0x0000000e000f7310 */ /* 0x000e240000301000 */
[----:B0-----:R-:W-:-:S06]  /*1070*/  VIADD R0, R15, 0xf3000000 ;  /* 0xf30000000f007836 */ /* 0x001fcc0000000000 */
[----:B------:R0:W1:Y:S01]  /*1080*/  MUFU.RSQ R2, R15 ;  /* 0x0000000f00027308 */ /* 0x0000620000001400 */
[----:B------:R-:W-:-:S13]  /*1090*/  ISETP.GT.U32.AND P0, PT, R0, 0x727fffff, PT ;  /* 0x727fffff0000780c */ /* 0x000fda0003f04070 */
[----:B0-----:R-:W-:Y:S05]  /*10a0*/  @!P0 BRA `(.L_x_63) ;  /* 0x0000000000108947 */ /* 0x001fea0003800000 */
[----:B------:R-:W-:Y:S02]  /*10b0*/  MOV R0, R15 ;  /* 0x0000000f00007202 */ /* 0x000fe40000000f00 */
[----:B------:R-:W-:-:S07]  /*10c0*/  MOV R18, 0x10e0 ;  /* 0x000010e000127802 */ /* 0x000fce0000000f00 */
[----:B-1----:R-:W-:Y:S05]  /*10d0*/  CALL.REL.NOINC `($__internal_3_$__cuda_sm20_sqrt_rn_f32_slowpath) ;  /* 0x0000003800907944 */ /* 0x002fea0003c00000 */
[----:B------:R-:W-:Y:S05]  /*10e0*/  BRA `(.L_x_64) ;  /* 0x0000000000107947 */ /* 0x000fea0003800000 */
.L_x_63:
[----:B-1----:R-:W-:Y:S01]  /*10f0*/  FMUL.FTZ R0, R15, R2 ;  /* 0x000000020f007220 */ /* 0x002fe20000410000 */
[----:B------:R-:W-:-:S03]  /*1100*/  FMUL.FTZ R2, R2, 0.5 ;  /* 0x3f00000002027820 */ /* 0x000fc60000410000 */
[----:B------:R-:W-:-:S04]  /*1110*/  FFMA R15, -R0, R0, R15 ;  /* 0x00000000000f7223 */ /* 0x000fc8000000010f */
[----:B------:R-:W-:-:S07]  /*1120*/  FFMA R0, R15, R2, R0 ;  /* 0x000000020f007223 */ /* 0x000fce0000000000 */
.L_x_64:
[----:B------:R-:W-:Y:S05]  /*1130*/  BSYNC.RECONVERGENT B1 ;  /* 0x0000000000017941 */ /* 0x000fea0003800200 */
.L_x_62:
[----:B------:R-:W-:-:S04]  /*1140*/  FADD R0, R0, -1 ;  /* 0xbf80000000007421 */ /* 0x000fc80000000000 */
[----:B------:R-:W-:Y:S01]  /*1150*/  FADD R0, |R0|, -RZ ;  /* 0x800000ff00007221 */ /* 0x000fe20000000200 */
[----:B------:R-:W-:Y:S06]  /*1160*/  BRA `(.L_x_58) ;  /* 0x0000002400847947 */ /* 0x000fec0003800000 */
.L_x_59:
[----:B------:R-:W-:-:S04]  /*1170*/  FSETP.GT.AND P1, PT, R36, -R10, PT ;  /* 0x8000000a2400720b */ /* 0x000fc80003f24000 */
[----:B------:R-:W-:-:S04]  /*1180*/  FSETP.GT.AND P1, PT, R35, -R9, P1 ;  /* 0x800000092300720b */ /* 0x000fc80000f24000 */
[----:B------:R-:W-:-:S04]  /*1190*/  FSETP.GEU.OR P2, PT, R34, -R8, !P1 ;  /* 0x800000082200720b */ /* 0x000fc80004f4e400 */
[----:B------:R-:W-:-:S13]  /*11a0*/  FSETP.LEU.OR P2, PT, R33, -R6, P2 ;  /* 0x800000062100720b */ /* 0x000fda000174b400 */
[----:B------:R-:W-:Y:S05]  /*11b0*/  @P2 BRA `(.L_x_65) ;  /* 0x0000000800782947 */ /* 0x000fea0003800000 */
        /* <DEDUP_REMOVED lines=30> */
[----:B------:R-:W-:Y:S01]  /*13a0*/  @!P0 MOV R2, RZ ;  /* 0x000000ff00028202 */ /* 0x000fe20000000f00 */
[----:B------:R-:W-:Y:S06]  /*13b0*/  @!P0 BRA `(.L_x_66) ;  /* 0x0000000400648947 */ /* 0x000fec0003800000 */
[----:B------:R-:W-:Y:S02]  /*13c0*/  IMAD.SHL.U32 R2, R0, 0x100, RZ ;  /* 0x0000010000027824 */ /* 0x000fe400078e00ff */
[----:B------:R-:W-:Y:S02]  /*13d0*/  HFMA2 R21, -RZ, RZ, 0, 0 ;  /* 0x00000000ff157431 */ /* 0x000fe400000001ff */
[----:B------:R-:W-:Y:S01]  /*13e0*/  IMAD.MOV.U32 R19, RZ, RZ, RZ ;  /* 0x000000ffff137224 */ /* 0x000fe200078e00ff */
[----:B------:R-:W0:Y:S01]  /*13f0*/  LDCU.64 UR8, c[0x4][0x68] ;  /* 0x01000d00ff0877ac */ /* 0x000e220008000a00 */
[----:B------:R-:W-:Y:S01]  /*1400*/  IMAD.MOV.U32 R26, RZ, RZ, RZ ;  /* 0x000000ffff1a7224 */ /* 0x000fe200078e00ff */
[----:B------:R-:W-:Y:S01]  /*1410*/  LOP3.LUT R18, R2, 0x80000000, RZ, 0xfc, !PT ;  /* 0x8000000002127812 */ /* 0x000fe200078efcff */
[----:B------:R-:W-:-:S06]  /*1420*/  UMOV UR4, URZ ;  /* 0x000000ff00047c82 */ /* 0x000fcc0008000000 */
.L_x_67:
[----:B0-----:R-:W-:Y:S01]  /*1430*/  MOV R15, UR9 ;  /* 0x00000009000f7c02 */ /* 0x001fe20008000f00 */
        /* <DEDUP_REMOVED lines=15> */
[-C--:B------:R-:W-:Y:S01]  /*1530*/  @P1 MOV R25, R16.reuse ;  /* 0x0000001000191202 */ /* 0x080fe20000000f00 */
[----:B------:R-:W-:Y:S01]  /*1540*/  IMAD.X R19, R17, 0x1, R21, P6 ;  /* 0x0000000111137824 */ /* 0x000fe200030e0615 */
[----:B------:R-:W-:Y:S01]  /*1550*/  @P4 MOV R22, R16 ;  /* 0x0000001000164202 */ /* 0x000fe20000000f00 */
[--C-:B------:R-:W-:Y:S02]  /*1560*/  @P0 IMAD.MOV.U32 R2, RZ, RZ, R16.reuse ;  /* 0x000000ffff020224 */ /* 0x100fe400078e0010 */
[--C-:B------:R-:W-:Y:S02]  /*1570*/  @P2 IMAD.MOV.U32 R24, RZ, RZ, R16.reuse ;  /* 0x000000ffff182224 */ /* 0x100fe400078e0010 */
[--C-:B------:R-:W-:Y:S02]  /*1580*/  @P3 IMAD.MOV.U32 R23, RZ, RZ, R16.reuse ;  /* 0x000000ffff173224 */ /* 0x100fe400078e0010 */
[----:B------:R-:W-:Y:S01]  /*1590*/  @P5 IMAD.MOV.U32 R20, RZ, RZ, R16 ;  /* 0x000000ffff145224 */ /* 0x000fe200078e0010 */
[----:B------:R-:W-:Y:S06]  /*15a0*/  BRA.U UP0, `(.L_x_67) ;  /* 0xfffffffd00a07547 */ /* 0x000fec000b83ffff */
[----:B------:R-:W-:-:S04]  /*15b0*/  SHF.R.U32.HI R14, RZ, 0x17, R0 ;  /* 0x00000017ff0e7819 */ /* 0x000fc80000011600 */
[C---:B------:R-:W-:Y:S02]  /*15c0*/  LOP3.LUT R15, R14.reuse, 0xe0, RZ, 0xc0, !PT ;  /* 0x000000e00e0f7812 */ /* 0x040fe400078ec0ff */
[----:B------:R-:W-:Y:S02]  /*15d0*/  LOP3.LUT P6, RZ, R14, 0x1f, RZ, 0xc0, !PT ;  /* 0x0000001f0eff7812 */ /* 0x000fe400078cc0ff */
[----:B------:R-:W-:-:S04]  /*15e0*/  IADD3 R15, PT, PT, R15, -0x80, RZ ;  /* 0xffffff800f0f7810 */ /* 0x000fc80007ffe0ff */
[----:B------:R-:W-:-:S05]  /*15f0*/  SHF.R.U32.HI R15, RZ, 0x5, R15 ;  /* 0x00000005ff0f7819 */ /* 0x000fca000001160f */
[----:B------:R-:W-:-:S05]  /*1600*/  IMAD.U32 R17, R15, -0x4, RZ ;  /* 0xfffffffc0f117824 */ /* 0x000fca00078e00ff */
[C---:B------:R-:W-:Y:S02]  /*1610*/  ISETP.EQ.AND P3, PT, R17.reuse, -0x18, PT ;  /* 0xffffffe81100780c */ /* 0x040fe40003f62270 */
[C---:B------:R-:W-:Y:S02]  /*1620*/  ISETP.EQ.AND P4, PT, R17.reuse, -0x14, PT ;  /* 0xffffffec1100780c */ /* 0x040fe40003f82270 */
[C---:B------:R-:W-:Y:S02]  /*1630*/  ISETP.EQ.AND P2, PT, R17.reuse, -0x10, PT ;  /* 0xfffffff01100780c */ /* 0x040fe40003f42270 */
[C---:B------:R-:W-:Y:S02]  /*1640*/  ISETP.EQ.AND P1, PT, R17.reuse, -0xc, PT ;  /* 0xfffffff41100780c */ /* 0x040fe40003f22270 */
[C---:B------:R-:W-:Y:S02]  /*1650*/  ISETP.EQ.AND P0, PT, R17.reuse, -0x8, PT ;  /* 0xfffffff81100780c */ /* 0x040fe40003f02270 */
[----:B------:R-:W-:-:S03]  /*1660*/  ISETP.EQ.AND P5, PT, R17, RZ, PT ;  /* 0x000000ff1100720c */ /* 0x000fc60003fa2270 */
[----:B------:R-:W-:Y:S01]  /*1670*/  @P3 IMAD.MOV.U32 R15, RZ, RZ, R2 ;  /* 0x000000ffff0f3224 */ /* 0x000fe200078e0002 */
[C---:B------:R-:W-:Y:S01]  /*1680*/  ISETP.EQ.AND P3, PT, R17.reuse, -0x4, PT ;  /* 0xfffffffc1100780c */ /* 0x040fe20003f62270 */
[--C-:B------:R-:W-:Y:S01]  /*1690*/  @P4 IMAD.MOV.U32 R15, RZ, RZ, R25.reuse ;  /* 0x000000ffff0f4224 */ /* 0x100fe200078e0019 */
[----:B------:R-:W-:Y:S01]  /*16a0*/  @P4 MOV R16, R2 ;  /* 0x0000000200104202 */ /* 0x000fe20000000f00 */
[----:B------:R-:W-:Y:S01]  /*16b0*/  @P2 IMAD.MOV.U32 R16, RZ, RZ, R25 ;  /* 0x000000ffff102224 */ /* 0x000fe200078e0019 */
[----:B------:R-:W-:Y:S01]  /*16c0*/  ISETP.EQ.AND P4, PT, R17, 0x4, PT ;  /* 0x000000041100780c */ /* 0x000fe20003f82270 */
[----:B------:R-:W-:Y:S01]  /*16d0*/  @P1 IMAD.MOV.U32 R16, RZ, RZ, R24 ;  /* 0x000000ffff101224 */ /* 0x000fe200078e0018 */
[----:B------:R-:W-:Y:S01]  /*16e0*/  @P2 MOV R15, R24 ;  /* 0x00000018000f2202 */ /* 0x000fe20000000f00 */
[----:B------:R-:W-:Y:S01]  /*16f0*/  @P1 IMAD.MOV.U32 R15, RZ, RZ, R23 ;  /* 0x000000ffff0f1224 */ /* 0x000fe200078e0017 */
[----:B------:R-:W-:Y:S01]  /*1700*/  @P0 MOV R16, R23 ;  /* 0x0000001700100202 */ /* 0x000fe20000000f00 */
[----:B------:R-:W-:-:S04]  /*1710*/  @P0 IMAD.MOV.U32 R15, RZ, RZ, R22 ;  /* 0x000000ffff0f0224 */ /* 0x000fc800078e0016 */
[----:B------:R-:W-:Y:S01]  /*1720*/  @P3 MOV R15, R20 ;  /* 0x00000014000f3202 */ /* 0x000fe20000000f00 */
[----:B------:R-:W-:Y:S02]  /*1730*/  @P5 IMAD.MOV.U32 R15, RZ, RZ, R19 ;  /* 0x000000ffff0f5224 */ /* 0x000fe400078e0013 */
[----:B------:R-:W-:Y:S02]  /*1740*/  @P3 IMAD.MOV.U32 R16, RZ, RZ, R22 ;  /* 0x000000ffff103224 */ /* 0x000fe400078e0016 */
[----:B------:R-:W-:Y:S01]  /*1750*/  @P5 IMAD.MOV.U32 R16, RZ, RZ, R20 ;  /* 0x000000ffff105224 */ /* 0x000fe200078e0014 */
[----:B------:R-:W-:Y:S01]  /*1760*/  @P4 MOV R16, R19 ;  /* 0x0000001300104202 */ /* 0x000fe20000000f00 */
[----:B------:R-:W-:Y:S01]  /*1770*/  IMAD.MOV.U32 R21, RZ, RZ, R15 ;  /* 0x000000ffff157224 */ /* 0x000fe200078e000f */
[----:B------:R-:W-:Y:S06]  /*1780*/  @!P6 BRA `(.L_x_68) ;  /* 0x000000000028e947 */ /* 0x000fec0003800000 */
[----:B------:R-:W-:Y:S01]  /*1790*/  @P1 IMAD.MOV.U32 R2, RZ, RZ, R25 ;  /* 0x000000ffff021224 */ /* 0x000fe200078e0019 */
[----:B------:R-:W-:Y:S01]  /*17a0*/  @P0 MOV R2, R24 ;  /* 0x0000001800020202 */ /* 0x000fe20000000f00 */
[----:B------:R-:W-:Y:S01]  /*17b0*/  @P3 IMAD.MOV.U32 R2, RZ, RZ, R23 ;  /* 0x000000ffff023224 */ /* 0x000fe200078e0017 */
[----:B------:R-:W-:Y:S01]  /*17c0*/  ISETP.EQ.AND P0, PT, R17, 0x8, PT ;  /* 0x000000081100780c */ /* 0x000fe20003f02270 */
[----:B------:R-:W-:Y:S01]  /*17d0*/  @P5 IMAD.MOV.U32 R2, RZ, RZ, R22 ;  /* 0x000000ffff025224 */ /* 0x000fe200078e0016 */
[----:B------:R-:W-:Y:S02]  /*17e0*/  @P4 MOV R2, R20 ;  /* 0x0000001400024202 */ /* 0x000fe40000000f00 */
[----:B------:R-:W-:-:S04]  /*17f0*/  LOP3.LUT R14, R14, 0x1f, RZ, 0xc0, !PT ;  /* 0x0000001f0e0e7812 */ /* 0x000fc800078ec0ff */
[----:B------:R-:W-:-:S05]  /*1800*/  SHF.L.W.U32.HI R21, R16, R14, R21 ;  /* 0x0000000e10157219 */ /* 0x000fca0000010e15 */
[----:B------:R-:W-:-:S05]  /*1810*/  @P0 IMAD.MOV.U32 R2, RZ, RZ, R19 ;  /* 0x000000ffff020224 */ /* 0x000fca00078e0013 */
[----:B------:R-:W-:-:S07]  /*1820*/  SHF.L.W.U32.HI R16, R2, R14, R16 ;  /* 0x0000000e02107219 */ /* 0x000fce0000010e10 */
.L_x_68:
        /* <DEDUP_REMOVED lines=12> */
[----:B------:R-:W-:Y:S02]  /*18f0*/  ISETP.GE.AND P1, PT, R0, RZ, PT ;  /* 0x000000ff0000720c */ /* 0x000fe40003f26270 */
[----:B------:R-:W-:-:S05]  /*1900*/  IADD3 R0, PT, PT, -R2, RZ, RZ ;  /* 0x000000ff02007210 */ /* 0x000fca0007ffe1ff */
[----:B------:R-:W-:Y:S01]  /*1910*/  @!P0 IMAD.MOV.U32 R2, RZ, RZ, R0 ;  /* 0x000000ffff028224 */ /* 0x000fe200078e0000 */
[----:B0-----:R-:W-:-:S10]  /*1920*/  DMUL R16, R14, UR4 ;  /* 0x000000040e107c28 */ /* 0x001fd40008000000 */
[----:B------:R-:W0:Y:S02]  /*1930*/  F2F.F32.F64 R16, R16 ;  /* 0x0000001000107310 */ /* 0x000e240000301000 */
[----:B0-----:R-:W-:-:S07]  /*1940*/  FSEL R14, -R16, R16, !P1 ;  /* 0x00000010100e7208 */ /* 0x001fce0004800100 */
.L_x_66:
[----:B------:R-:W-:Y:S02]  /*1950*/  IMAD.MOV.U32 R0, RZ, RZ, 0x37cbac00 ;  /* 0x37cbac00ff007424 */ /* 0x000fe400078e00ff */
[----:B------:R-:W-:Y:S01]  /*1960*/  FMUL R15, R14, R14 ;  /* 0x0000000e0e0f7220 */ /* 0x000fe20000400000 */
[C---:B------:R-:W-:Y:S01]  /*1970*/  LOP3.LUT R16, R2.reuse, 0x1, RZ, 0xc0, !PT ;  /* 0x0000000102107812 */ /* 0x040fe200078ec0ff */
[----:B------:R-:W-:Y:S01]  /*1980*/  VIADD R2, R2, 0x1 ;  /* 0x0000000102027836 */ /* 0x000fe20000000000 */
[----:B------:R-:W-:Y:S01]  /*1990*/  MOV R18, 0x3c0885e4 ;  /* 0x3c0885e400127802 */ /* 0x000fe20000000f00 */
        /* <DEDUP_REMOVED lines=15> */
[----:B------:R-:W-:-:S04]  /*1a90*/  IADD3 R20, PT, PT, R15, 0x300402, RZ ;  /* 0x003004020f147810 */ /* 0x000fc80007ffe0ff */
[----:B------:R-:W-:Y:S02]  /*1aa0*/  FSETP.GEU.AND P0, PT, |R20|, 5.8789094863358348022e-39, PT ;  /* 0x004004021400780b */ /* 0x000fe40003f0e200 */
[----:B0-----:R-:W-:-:S08]  /*1ab0*/  DFMA R18, -R14, R20, 1 ;  /* 0x3ff000000e12742b */ /* 0x001fd00000000114 */
[----:B------:R-:W-:-:S08]  /*1ac0*/  DFMA R18, R18, R18, R18 ;  /* 0x000000121212722b */ /* 0x000fd00000000012 */
[----:B------:R-:W-:-:S08]  /*1ad0*/  DFMA R18, R20, R18, R20 ;  /* 0x000000121412722b */ /* 0x000fd00000000014 */
[----:B------:R-:W-:-:S08]  /*1ae0*/  DFMA R16, -R14, R18, 1 ;  /* 0x3ff000000e10742b */ /* 0x000fd00000000112 */
[----:B------:R-:W-:Y:S01]  /*1af0*/  DFMA R16, R18, R16, R18 ;  /* 0x000000101210722b */ /* 0x000fe20000000012 */
[----:B------:R-:W-:Y:S10]  /*1b00*/  @P0 BRA `(.L_x_69) ;  /* 0x0000000000100947 */ /* 0x000ff40003800000 */
[----:B------:R-:W-:-:S05]  /*1b10*/  LOP3.LUT R0, R15, 0x7fffffff, RZ, 0xc0, !PT ;  /* 0x7fffffff0f007812 */ /* 0x000fca00078ec0ff */
[----:B------:R-:W-:Y:S01]  /*1b20*/  VIADD R23, R0, 0xfff00000 ;  /* 0xfff0000000177836 */ /* 0x000fe20000000000 */
[----:B------:R-:W-:-:S07]  /*1b30*/  MOV R0, 0x1b50 ;  /* 0x00001b5000007802 */ /* 0x000fce0000000f00 */
[----:B-----5:R-:W-:Y:S05]  /*1b40*/  CALL.REL.NOINC `($__internal_2_$__cuda_sm20_dblrcp_rn_slowpath_v3) ;  /* 0x0000002c00507944 */ /* 0x020fea0003c00000 */
.L_x_69:
[----:B------:R-:W0:Y:S02]  /*1b50*/  F2F.F64.F32 R14, |R41| ;  /* 0x40000029000e7310 */ /* 0x000e240000201800 */
[----:B0-----:R-:W-:-:S10]  /*1b60*/  DADD R14, R14, -R16 ;  /* 0x000000000e0e7229 */ /* 0x001fd40000000810 */
[----:B------:R-:W0:Y:S02]  /*1b70*/  F2F.F32.F64 R14, R14 ;  /* 0x0000000e000e7310 */ /* 0x000e240000301000 */
[----:B0-----:R-:W-:Y:S01]  /*1b80*/  FADD R0, |R14|, -RZ ;  /* 0x800000ff0e007221 */ /* 0x001fe20000000200 */
[----:B------:R-:W-:Y:S06]  /*1b90*/  BRA `(.L_x_58) ;  /* 0x0000001800f87947 */ /* 0x000fec0003800000 */
.L_x_65:
[----:B------:R-:W-:-:S04]  /*1ba0*/  FSETP.LEU.OR P1, PT, R34, -R8, !P1 ;  /* 0x800000082200720b */ /* 0x000fc80004f2b400 */
[----:B------:R-:W-:-:S13]  /*1bb0*/  FSETP.LEU.OR P1, PT, R33, -R6, P1 ;  /* 0x800000062100720b */ /* 0x000fda0000f2b400 */
[----:B------:R-:W-:Y:S05]  /*1bc0*/  @P1 BRA `(.L_x_70) ;  /* 0x0000000000d41947 */ /* 0x000fea0003800000 */
[----:B------:R-:W0:Y:S01]  /*1bd0*/  F2F.F64.F32 R14, R41 ;  /* 0x00000029000e7310 */ /* 0x000e220000201800 */
[----:B------:R-:W-:Y:S01]  /*1be0*/  BSSY.RECONVERGENT B1, `(.L_x_71) ;  /* 0x0000005000017945 */ /* 0x000fe20003800200 */
[----:B------:R-:W-:Y:S01]  /*1bf0*/  MOV R40, 0x1c30 ;  /* 0x00001c3000287802 */ /* 0x000fe20000000f00 */
[----:B0-----:R-:W-:Y:S01]  /*1c00*/  IMAD.MOV.U32 R18, RZ, RZ, R14 ;  /* 0x000000ffff127224 */ /* 0x001fe200078e000e */
[----:B------:R-:W-:-:S07]  /*1c10*/  MOV R0, R15 ;  /* 0x0000000f00007202 */ /* 0x000fce0000000f00 */
[----:B-----5:R-:W-:Y:S05]  /*1c20*/  CALL.REL.NOINC `($_Z7costFcnPfP5StateP5TrackS3_P3Obs$__internal_accurate_pow) ;  /* 0x0000003400b87944 */ /* 0x020fea0003c00000 */
[----:B------:R-:W-:Y:S05]  /*1c30*/  BSYNC.RECONVERGENT B1 ;  /* 0x0000000000017941 */ /* 0x000fea0003800200 */
.L_x_71:
[----:B------:R-:W-:Y:S01]  /*1c40*/  DADD R18, R14, 2 ;  /* 0x400000000e127429 */ /* 0x000fe20000000000 */
[----:B------:R-:W-:Y:S01]  /*1c50*/  FSETP.NEU.AND P0, PT, R41, +INF , PT ;  /* 0x7f8000002900780b */ /* 0x000fe20003f0d000 */
[----:B------:R-:W0:Y:S01]  /*1c60*/  F2F.F64.F32 R14, R2 ;  /* 0x00000002000e7310 */ /* 0x000e220000201800 */
[----:B------:R-:W-:Y:S01]  /*1c70*/  BSSY.RECONVERGENT B1, `(.L_x_72) ;  /* 0x000000b000017945 */ /* 0x000fe20003800200 */
[----:B------:R-:W-:Y:S01]  /*1c80*/  IMAD.MOV.U32 R30, RZ, RZ, R16 ;  /* 0x000000ffff1e7224 */ /* 0x000fe200078e0010 */
[----:B------:R-:W-:Y:S01]  /*1c90*/  MOV R40, 0x1d20 ;  /* 0x00001d2000287802 */ /* 0x000fe20000000f00 */
[----:B------:R-:W-:-:S04]  /*1ca0*/  IMAD.MOV.U32 R31, RZ, RZ, R17 ;  /* 0x000000ffff1f7224 */ /* 0x000fc800078e0011 */
[----:B------:R-:W-:-:S04]  /*1cb0*/  LOP3.LUT R18, R19, 0x7ff00000, RZ, 0xc0, !PT ;  /* 0x7ff0000013127812 */ /* 0x000fc800078ec0ff */
[----:B------:R-:W-:Y:S02]  /*1cc0*/  ISETP.NE.OR P0, PT, R18, 0x7ff00000, P0 ;  /* 0x7ff000001200780c */ /* 0x000fe40000705670 */
[----:B0-----:R-:W-:Y:S01]  /*1cd0*/  MOV R18, R14 ;  /* 0x0000000e00127202 */ /* 0x001fe20000000f00 */
[----:B------:R-:W-:-:S10]  /*1ce0*/  IMAD.MOV.U32 R0, RZ, RZ, R15 ;  /* 0x000000ffff007224 */ /* 0x000fd400078e000f */
[----:B------:R-:W-:Y:S01]  /*1cf0*/  @!P0 IMAD.MOV.U32 R30, RZ, RZ, 0x0 ;  /* 0x00000000ff1e8424 */ /* 0x000fe200078e00ff */
[----:B------:R-:W-:-:S07]  /*1d00*/  @!P0 MOV R31, 0x7ff00000 ;  /* 0x7ff00000001f8802 */ /* 0x000fce0000000f00 */
[----:B------:R-:W-:Y:S05]  /*1d10*/  CALL.REL.NOINC `($_Z7costFcnPfP5StateP5TrackS3_P3Obs$__internal_accurate_pow) ;  /* 0x00000034007c7944 */ /* 0x000fea0003c00000 */
[----:B------:R-:W-:Y:S05]  /*1d20*/  BSYNC.RECONVERGENT B1 ;  /* 0x0000000000017941 */ /* 0x000fea0003800200 */
.L_x_72:
        /* <DEDUP_REMOVED lines=9> */
[----:B------:R-:W-:Y:S02]  /*1dc0*/  @!P0 IMAD.MOV.U32 R16, RZ, RZ, 0x0 ;  /* 0x00000000ff108424 */ /* 0x000fe400078e00ff */
[----:B------:R-:W-:-:S03]  /*1dd0*/  @!P0 IMAD.MOV.U32 R17, RZ, RZ, 0x7ff00000 ;  /* 0x7ff00000ff118424 */ /* 0x000fc600078e00ff */
[----:B------:R-:W-:Y:S02]  /*1de0*/  FSEL R16, R16, RZ, P1 ;  /* 0x000000ff10107208 */ /* 0x000fe40000800000 */
[----:B------:R-:W-:-:S06]  /*1df0*/  FSEL R17, R17, 1.875, P1 ;  /* 0x3ff0000011117808 */ /* 0x000fcc0000800000 */
[----:B------:R-:W-:-:S10]  /*1e00*/  DADD R14, R14, R16 ;  /* 0x000000000e0e7229 */ /* 0x000fd40000000010 */
[----:B------:R-:W0:Y:S02]  /*1e10*/  F2F.F32.F64 R15, R14 ;  /* 0x0000000e000f7310 */ /* 0x000e240000301000 */
[----:B0-----:R-:W-:-:S06]  /*1e20*/  IADD3 R0, PT, PT, R15, -0xd000000, RZ ;  /* 0xf30000000f007810 */ /* 0x001fcc0007ffe0ff */
[----:B------:R0:W1:Y:S01]  /*1e30*/  MUFU.RSQ R2, R15 ;  /* 0x0000000f00027308 */ /* 0x0000620000001400 */
[----:B------:R-:W-:-:S13]  /*1e40*/  ISETP.GT.U32.AND P0, PT, R0, 0x727fffff, PT ;  /* 0x727fffff0000780c */ /* 0x000fda0003f04070 */
[----:B0-----:R-:W-:Y:S05]  /*1e50*/  @!P0 BRA `(.L_x_74) ;  /* 0x0000000000108947 */ /* 0x001fea0003800000 */
[----:B------:R-:W-:Y:S01]  /*1e60*/  IMAD.MOV.U32 R0, RZ, RZ, R15 ;  /* 0x000000ffff007224 */ /* 0x000fe200078e000f */
[----:B------:R-:W-:-:S07]  /*1e70*/  MOV R18, 0x1e90 ;  /* 0x00001e9000127802 */ /* 0x000fce0000000f00 */
[----:B-1----:R-:W-:Y:S05]  /*1e80*/  CALL.REL.NOINC `($__internal_3_$__cuda_sm20_sqrt_rn_f32_slowpath) ;  /* 0x0000002c00247944 */ /* 0x002fea0003c00000 */
[----:B------:R-:W-:Y:S05]  /*1e90*/  BRA `(.L_x_75) ;  /* 0x0000000000107947 */ /* 0x000fea0003800000 */
.L_x_74:
[----:B-1----:R-:W-:Y:S01]  /*1ea0*/  FMUL.FTZ R0, R15, R2 ;  /* 0x000000020f007220 */ /* 0x002fe20000410000 */
[----:B------:R-:W-:-:S03]  /*1eb0*/  FMUL.FTZ R2, R2, 0.5 ;  /* 0x3f00000002027820 */ /* 0x000fc60000410000 */
[----:B------:R-:W-:-:S04]  /*1ec0*/  FFMA R15, -R0, R0, R15 ;  /* 0x00000000000f7223 */ /* 0x000fc8000000010f */
[----:B------:R-:W-:-:S07]  /*1ed0*/  FFMA R0, R15, R2, R0 ;  /* 0x000000020f007223 */ /* 0x000fce0000000000 */
.L_x_75:
[----:B------:R-:W-:Y:S05]  /*1ee0*/  BSYNC.RECONVERGENT B1 ;  /* 0x0000000000017941 */ /* 0x000fea0003800200 */
.L_x_73:
[----:B------:R-:W-:-:S04]  /*1ef0*/  FADD R0, R0, -1 ;  /* 0xbf80000000007421 */ /* 0x000fc80000000000 */
[----:B------:R-:W-:Y:S01]  /*1f00*/  FADD R0, |R0|, -RZ ;  /* 0x800000ff00007221 */ /* 0x000fe20000000200 */
[----:B------:R-:W-:Y:S06]  /*1f10*/  BRA `(.L_x_58) ;  /* 0x0000001800187947 */ /* 0x000fec0003800000 */
.L_x_70:
[----:B------:R-:W-:-:S04]  /*1f20*/  FSETP.GT.AND P0, PT, R35, -R9, !P0 ;  /* 0x800000092300720b */ /* 0x000fc80004704000 */
[----:B------:R-:W-:-:S04]  /*1f30*/  FSETP.GT.AND P1, PT, R34, -R8, P0 ;  /* 0x800000082200720b */ /* 0x000fc80000724000 */
[----:B------:R-:W-:-:S13]  /*1f40*/  FSETP.LEU.OR P2, PT, R33, -R6, !P1 ;  /* 0x800000062100720b */ /* 0x000fda0004f4b400 */
[----:B------:R-:W-:Y:S05]  /*1f50*/  @P2 BRA `(.L_x_76) ;  /* 0x0000000800782947 */ /* 0x000fea0003800000 */
[----:B------:R-:W0:Y:S01]  /*1f60*/  MUFU.RCP R0, |R19| ;  /* 0x4000001300007308 */ /* 0x000e220000001000 */
[----:B------:R-:W-:Y:S01]  /*1f70*/  FSETP.GT.AND P0, PT, |R19|, 1, PT ;  /* 0x3f8000001300780b */ /* 0x000fe20003f04200 */
[----:B------:R-:W-:Y:S01]  /*1f80*/  IMAD.MOV.U32 R15, RZ, RZ, 0x3b2090aa ;  /* 0x3b2090aaff0f7424 */ /* 0x000fe200078e00ff */
[----:B------:R-:W-:Y:S02]  /*1f90*/  MOV R17, 0x3f6ee581 ;  /* 0x3f6ee58100117802 */ /* 0x000fe40000000f00 */
        /* <DEDUP_REMOVED lines=17> */
[----:B------:R-:W-:-:S04]  /*20b0*/  FMUL R14, R0, 0.63661974668502807617 ;  /* 0x3f22f983000e7820 */ /* 0x000fc80000400000 */
        /* <DEDUP_REMOVED lines=17> */
.L_x_78:
[----:B0-----:R-:W-:Y:S01]  /*21d0*/  IMAD.U32 R15, RZ, RZ, UR9 ;  /* 0x00000009ff0f7e24 */ /* 0x001fe2000f8e00ff */
[----:B------:R-:W-:-:S05]  /*21e0*/  MOV R14, UR8 ;  /* 0x00000008000e7c02 */ /* 0x000fca0008000f00 */
        /* <DEDUP_REMOVED lines=10> */
[C---:B------:R-:W-:Y:S02]  /*2290*/  ISETP.EQ.AND P5, PT, R27.reuse, 0x14, PT ;  /* 0x000000141b00780c */ /* 0x040fe40003fa2270 */
[----:B------:R-:W-:Y:S01]  /*22a0*/  IADD3 R27, PT, PT, R27, 0x4, RZ ;  /* 0x000000041b1b7810 */ /* 0x000fe20007ffe0ff */
        /* <DEDUP_REMOVED lines=12> */
[----:B------:R-:W-:-:S03]  /*2370*/  LOP3.LUT P6, RZ, R14, 0x1f, RZ, 0xc0, !PT ;  /* 0x0000001f0eff7812 */ /* 0x000fc600078cc0ff */
[----:B------:R-:W-:-:S05]  /*2380*/  VIADD R15, R15, 0xffffff80 ;  /* 0xffffff800f0f7836 */ /* 0x000fca0000000000 */
        /* <DEDUP_REMOVED lines=8> */
[----:B------:R-:W-:Y:S02]  /*2410*/  @P3 MOV R15, R18 ;  /* 0x00000012000f3202 */ /* 0x000fe40000000f00 */
[C---:B------:R-:W-:Y:S01]  /*2420*/  ISETP.EQ.AND P3, PT, R17.reuse, -0x4, PT ;  /* 0xfffffffc1100780c */ /* 0x040fe20003f62270 */
[----:B------:R-:W-:Y:S01]  /*2430*/  @P4 IMAD.MOV.U32 R16, RZ, RZ, R18 ;  /* 0x000000ffff104224 */ /* 0x000fe200078e0012 */
[----:B------:R-:W-:Y:S01]  /*2440*/  @P2 MOV R16, R26 ;  /* 0x0000001a00102202 */ /* 0x000fe20000000f00 */
[----:B------:R-:W-:Y:S01]  /*2450*/  @P4 IMAD.MOV.U32 R15, RZ, RZ, R26 ;  /* 0x000000ffff0f4224 */ /* 0x000fe200078e001a */
[----:B------:R-:W-:Y:S01]  /*2460*/  ISETP.EQ.AND P4, PT, R17, 0x4, PT ;  /* 0x000000041100780c */ /* 0x000fe20003f82270 */
[----:B------:R-:W-:Y:S01]  /*2470*/  @P2 IMAD.MOV.U32 R15, RZ, RZ, R25 ;  /* 0x000000ffff0f2224 */ /* 0x000fe200078e0019 */
[----:B------:R-:W-:Y:S01]  /*2480*/  @P1 MOV R15, R24 ;  /* 0x00000018000f1202 */ /* 0x000fe20000000f00 */
[----:B------:R-:W-:Y:S02]  /*2490*/  @P0 IMAD.MOV.U32 R15, RZ, RZ, R23 ;  /* 0x000000ffff0f0224 */ /* 0x000fe400078e0017 */
[----:B------:R-:W-:-:S02]  /*24a0*/  @P1 IMAD.MOV.U32 R16, RZ, RZ, R25 ;  /* 0x000000ffff101224 */ /* 0x000fc400078e0019 */
[----:B------:R-:W-:Y:S02]  /*24b0*/  @P0 IMAD.MOV.U32 R16, RZ, RZ, R24 ;  /* 0x000000ffff100224 */ /* 0x000fe400078e0018 */
[--C-:B------:R-:W-:Y:S01]  /*24c0*/  @P3 IMAD.MOV.U32 R15, RZ, RZ, R22.reuse ;  /* 0x000000ffff0f3224 */ /* 0x100fe200078e0016 */
[----:B------:R-:W-:Y:S02]  /*24d0*/  @P5 MOV R15, R19 ;  /* 0x00000013000f5202 */ /* 0x000fe40000000f00 */
[----:B------:R-:W-:Y:S01]  /*24e0*/  @P3 MOV R16, R23 ;  /* 0x0000001700103202 */ /* 0x000fe20000000f00 */
[----:B------:R-:W-:Y:S02]  /*24f0*/  @P5 IMAD.MOV.U32 R16, RZ, RZ, R22 ;  /* 0x000000ffff105224 */ /* 0x000fe400078e0016 */
[----:B------:R-:W-:Y:S02]  /*2500*/  @P4 IMAD.MOV.U32 R16, RZ, RZ, R19 ;  /* 0x000000ffff104224 */ /* 0x000fe400078e0013 */
[----:B------:R-:W-:Y:S01]  /*2510*/  IMAD.MOV.U32 R21, RZ, RZ, R15 ;  /* 0x000000ffff157224 */ /* 0x000fe200078e000f */
[----:B------:R-:W-:Y:S06]  /*2520*/  @!P6 BRA `(.L_x_79) ;  /* 0x000000000028e947 */ /* 0x000fec0003800000 */
[----:B------:R-:W-:Y:S01]  /*2530*/  @P1 MOV R18, R26 ;  /* 0x0000001a00121202 */ /* 0x000fe20000000f00 */
[----:B------:R-:W-:Y:S01]  /*2540*/  @P0 IMAD.MOV.U32 R18, RZ, RZ, R25 ;  /* 0x000000ffff120224 */ /* 0x000fe200078e0019 */
[----:B------:R-:W-:Y:S01]  /*2550*/  ISETP.EQ.AND P0, PT, R17, 0x8, PT ;  /* 0x000000081100780c */ /* 0x000fe20003f02270 */
[----:B------:R-:W-:Y:S01]  /*2560*/  @P3 IMAD.MOV.U32 R18, RZ, RZ, R24 ;  /* 0x000000ffff123224 */ /* 0x000fe200078e0018 */
[----:B------:R-:W-:Y:S01]  /*2570*/  @P5 MOV R18, R23 ;  /* 0x0000001700125202 */ /* 0x000fe20000000f00 */
[----:B------:R-:W-:Y:S01]  /*2580*/  @P4 IMAD.MOV.U32 R18, RZ, RZ, R22 ;  /* 0x000000ffff124224 */ /* 0x000fe200078e0016 */
[----:B------:R-:W-:-:S04]  /*2590*/  LOP3.LUT R14, R14, 0x1f, RZ, 0xc0, !PT ;  /* 0x0000001f0e0e7812 */ /* 0x000fc800078ec0ff */
[----:B------:R-:W-:-:S05]  /*25a0*/  SHF.L.W.U32.HI R21, R16, R14, R21 ;  /* 0x0000000e10157219 */ /* 0x000fca0000010e15 */
[----:B------:R-:W-:-:S05]  /*25b0*/  @P0 IMAD.MOV.U32 R18, RZ, RZ, R19 ;  /* 0x000000ffff120224 */ /* 0x000fca00078e0013 */
[----:B------:R-:W-:-:S07]  /*25c0*/  SHF.L.W.U32.HI R16, R18, R14, R16 ;  /* 0x0000000e12107219 */ /* 0x000fce0000010e10 */
.L_x_79:
[C---:B------:R-:W-:Y:S01]  /*25d0*/  SHF.L.W.U32.HI R19, R16.reuse, 0x2, R21 ;  /* 0x0000000210137819 */ /* 0x040fe20000010e15 */
[----:B------:R-:W-:Y:S01]  /*25e0*/  UMOV UR4, 0x54442d19 ;  /* 0x54442d1900047882 */ /* 0x000fe20000000000 */
[----:B------:R-:W-:Y:S01]  /*25f0*/  SHF.L.U32 R14, R16, 0x2, RZ ;  /* 0x00000002100e7819 */ /* 0x000fe200000006ff */
        /* <DEDUP_REMOVED lines=10> */
[----:B------:R-:W-:-:S04]  /*26a0*/  IMAD.MOV R0, RZ, RZ, -R18 ;  /* 0x000000ffff007224 */ /* 0x000fc800078e0a12 */
[----:B------:R-:W-:Y:S01]  /*26b0*/  @!P0 IMAD.MOV.U32 R18, RZ, RZ, R0 ;  /* 0x000000ffff128224 */ /* 0x000fe200078e0000 */
[----:B0-----:R-:W-:-:S10]  /*26c0*/  DMUL R16, R14, UR4 ;  /* 0x000000040e107c28 */ /* 0x001fd40008000000 */
[----:B------:R-:W0:Y:S02]  /*26d0*/  F2F.F32.F64 R16, R16 ;  /* 0x0000001000107310 */ /* 0x000e240000301000 */
[----:B0-----:R-:W-:-:S07]  /*26e0*/  FSEL R15, -R16, R16, !P1 ;  /* 0x00000010100f7208 */ /* 0x001fce0004800100 */
.L_x_77:
[----:B------:R-:W-:Y:S01]  /*26f0*/  MOV R0, 0x37cbac00 ;  /* 0x37cbac0000007802 */ /* 0x000fe20000000f00 */
[----:B------:R-:W-:Y:S01]  /*2700*/  FMUL R17, R15, R15 ;  /* 0x0000000f0f117220 */ /* 0x000fe20000400000 */
[----:B------:R-:W-:Y:S01]  /*2710*/  LOP3.LUT R14, R18, 0x1, RZ, 0xc0, !PT ;  /* 0x00000001120e7812 */ /* 0x000fe200078ec0ff */
[----:B------:R-:W-:Y:S01]  /*2720*/  IMAD.MOV.U32 R16, RZ, RZ, 0x3c0885e4 ;  /* 0x3c0885e4ff107424 */ /* 0x000fe200078e00ff */
[----:B------:R-:W-:Y:S01]  /*2730*/  MOV R19, 0x3e2aaaa8 ;  /* 0x3e2aaaa800137802 */ /* 0x000fe20000000f00 */
[----:B------:R-:W-:Y:S01]  /*2740*/  FFMA R0, R17, R0, -0.0013887860113754868507 ;  /* 0xbab607ed11007423 */ /* 0x000fe20000000000 */
[----:B------:R-:W-:Y:S01]  /*2750*/  ISETP.NE.U32.AND P0, PT, R14, 0x1, PT ;  /* 0x000000010e00780c */ /* 0x000fe20003f05070 */
[----:B------:R-:W-:-:S03]  /*2760*/  VIADD R18, R18, 0x1 ;  /* 0x0000000112127836 */ /* 0x000fc60000000000 */
[----:B------:R-:W-:Y:S02]  /*2770*/  FSEL R14, R0, -0.00019574658654164522886, P0 ;  /* 0xb94d4153000e7808 */ /* 0x000fe40000000000 */
[----:B------:R-:W-:Y:S02]  /*2780*/  FSEL R16, R16, 0.041666727513074874878, !P0 ;  /* 0x3d2aaabb10107808 */ /* 0x000fe40004000000 */
[----:B------:R-:W-:Y:S02]  /*2790*/  LOP3.LUT P1, RZ, R18, 0x2, RZ, 0xc0, !PT ;  /* 0x0000000212ff7812 */ /* 0x000fe4000782c0ff */
[----:B------:R-:W-:Y:S01]  /*27a0*/  FSEL R0, R15, 1, !P0 ;  /* 0x3f8000000f007808 */ /* 0x000fe20004000000 */
[----:B------:R-:W-:Y:S01]  /*27b0*/  FFMA R14, R17, R14, R16 ;  /* 0x0000000e110e7223 */ /* 0x000fe20000000010 */
[----:B------:R-:W-:-:S03]  /*27c0*/  FSEL R19, -R19, -0.4999999701976776123, !P0 ;  /* 0xbeffffff13137808 */ /* 0x000fc60004000100 */
[C---:B------:R-:W-:Y:S02]  /*27d0*/  FFMA R15, R17.reuse, R0, RZ ;  /* 0x00000000110f7223 */ /* 0x040fe400000000ff */
[----:B------:R-:W-:-:S04]  /*27e0*/  FFMA R14, R17, R14, R19 ;  /* 0x0000000e110e7223 */ /* 0x000fc80000000013 */
[----:B------:R-:W-:-:S04]  /*27f0*/  FFMA R14, R15, R14, R0 ;  /* 0x0000000e0f0e7223 */ /* 0x000fc80000000000 */
[----:B------:R-:W-:-:S06]  /*2800*/  @P1 FADD R14, RZ, -R14 ;  /* 0x8000000eff0e1221 */ /* 0x000fcc0000000000 */
        /* <DEDUP_REMOVED lines=14> */
.L_x_80:
[----:B------:R-:W0:Y:S02]  /*28f0*/  F2F.F64.F32 R14, |R2| ;  /* 0x40000002000e7310 */ /* 0x000e240000201800 */
[----:B0-----:R-:W-:-:S10]  /*2900*/  DADD R14, R14, -R16 ;  /* 0x000000000e0e7229 */ /* 0x001fd40000000810 */
[----:B------:R-:W0:Y:S02]  /*2910*/  F2F.F32.F64 R14, R14 ;  /* 0x0000000e000e7310 */ /* 0x000e240000301000 */
[----:B0-----:R-:W-:Y:S01]  /*2920*/  FADD R0, |R14|, -RZ ;  /* 0x800000ff0e007221 */ /* 0x001fe20000000200 */
[----:B------:R-:W-:Y:S06]  /*2930*/  BRA `(.L_x_58) ;  /* 0x0000000c00907947 */ /* 0x000fec0003800000 */
.L_x_76:
[----:B------:R-:W-:-:S13]  /*2940*/  FSETP.GEU.OR P1, PT, R33, -R6, !P1 ;  /* 0x800000062100720b */ /* 0x000fda0004f2e400 */
[----:B------:R-:W-:Y:S05]  /*2950*/  @P1 BRA `(.L_x_81) ;  /* 0x0000000000d41947 */ /* 0x000fea0003800000 */
[----:B------:R-:W0:Y:S01]  /*2960*/  F2F.F64.F32 R30, R2 ;  /* 0x00000002001e7310 */ /* 0x000e220000201800 */
[----:B------:R-:W-:Y:S01]  /*2970*/  BSSY.RECONVERGENT B1, `(.L_x_82) ;  /* 0x0000005000017945 */ /* 0x000fe20003800200 */
[----:B------:R-:W-:Y:S02]  /*2980*/  MOV R40, 0x29c0 ;  /* 0x000029c000287802 */ /* 0x000fe40000000f00 */
[----:B0-----:R-:W-:Y:S01]  /*2990*/  MOV R18, R30 ;  /* 0x0000001e00127202 */ /* 0x001fe20000000f00 */
[----:B------:R-:W-:-:S07]  /*29a0*/  IMAD.MOV.U32 R0, RZ, RZ, R31 ;  /* 0x000000ffff007224 */ /* 0x000fce00078e001f */
[----:B-----5:R-:W-:Y:S05]  /*29b0*/  CALL.REL.NOINC `($_Z7costFcnPfP5StateP5TrackS3_P3Obs$__internal_accurate_pow) ;  /* 0x0000002800547944 */ /* 0x020fea0003c00000 */
[----:B------:R-:W-:Y:S05]  /*29c0*/  BSYNC.RECONVERGENT B1 ;  /* 0x0000000000017941 */ /* 0x000fea0003800200 */
.L_x_82:
[----:B------:R-:W-:Y:S01]  /*29d0*/  DADD R30, R30, 2 ;  /* 0x400000001e1e7429 */ /* 0x000fe20000000000 */
[----:B------:R-:W0:Y:S01]  /*29e0*/  F2F.F64.F32 R14, R42 ;  /* 0x0000002a000e7310 */ /* 0x000e220000201800 */
[----:B------:R-:W-:Y:S01]  /*29f0*/  FSETP.NEU.AND P0, PT, R2, +INF , PT ;  /* 0x7f8000000200780b */ /* 0x000fe20003f0d000 */
[----:B------:R-:W-:Y:S01]  /*2a00*/  BSSY.RECONVERGENT B1, `(.L_x_83) ;  /* 0x000000b000017945 */ /* 0x000fe20003800200 */
[----:B------:R-:W-:-:S06]  /*2a10*/  MOV R40, 0x2ab0 ;  /* 0x00002ab000287802 */ /* 0x000fcc0000000f00 */
[----:B------:R-:W-:Y:S01]  /*2a20*/  LOP3.LUT R30, R31, 0x7ff00000, RZ, 0xc0, !PT ;  /* 0x7ff000001f1e7812 */ /* 0x000fe200078ec0ff */
[----:B------:R-:W-:-:S03]  /*2a30*/  IMAD.MOV.U32 R31, RZ, RZ, R17 ;  /* 0x000000ffff1f7224 */ /* 0x000fc600078e0011 */
[----:B------:R-:W-:Y:S01]  /*2a40*/  ISETP.NE.OR P0, PT, R30, 0x7ff00000, P0 ;  /* 0x7ff000001e00780c */ /* 0x000fe20000705670 */
[----:B0-----:R-:W-:Y:S01]  /*2a50*/  DADD R18, -RZ, |R14| ;  /* 0x00000000ff127229 */ /* 0x001fe2000000050e */
[----:B------:R-:W-:-:S09]  /*2a60*/  MOV R30, R16 ;  /* 0x00000010001e7202 */ /* 0x000fd20000000f00 */
[----:B------:R-:W-:Y:S02]  /*2a70*/  IMAD.MOV.U32 R0, RZ, RZ, R19 ;  /* 0x000000ffff007224 */ /* 0x000fe400078e0013 */
[----:B------:R-:W-:Y:S01]  /*2a80*/  @!P0 MOV R31, 0x7ff00000 ;  /* 0x7ff00000001f8802 */ /* 0x000fe20000000f00 */
[----:B------:R-:W-:-:S07]  /*2a90*/  @!P0 IMAD.MOV.U32 R30, RZ, RZ, 0x0 ;  /* 0x00000000ff1e8424 */ /* 0x000fce00078e00ff */
[----:B------:R-:W-:Y:S05]  /*2aa0*/  CALL.REL.NOINC `($_Z7costFcnPfP5StateP5TrackS3_P3Obs$__internal_accurate_pow) ;  /* 0x0000002800187944 */ /* 0x000fea0003c00000 */
[----:B------:R-:W-:Y:S05]  /*2ab0*/  BSYNC.RECONVERGENT B1 ;  /* 0x0000000000017941 */ /* 0x000fea0003800200 */
.L_x_83:
[C---:B------:R-:W-:Y:S01]  /*2ac0*/  DADD R18, R14.reuse, 2 ;  /* 0x400000000e127429 */ /* 0x040fe20000000000 */
[----:B------:R-:W-:Y:S01]  /*2ad0*/  FSETP.NEU.AND P1, PT, R42, 1, PT ;  /* 0x3f8000002a00780b */ /* 0x000fe20003f2d000 */
[----:B------:R-:W-:Y:S01]  /*2ae0*/  DSETP.NEU.AND P0, PT, |R14|, +INF , PT ;  /* 0x7ff000000e00742a */ /* 0x000fe20003f0d200 */
[----:B------:R-:W-:Y:S01]  /*2af0*/  FSETP.NEU.AND P2, PT, R2, 1, PT ;  /* 0x3f8000000200780b */ /* 0x000fe20003f4d000 */
[----:B------:R-:W-:Y:S03]  /*2b00*/  BSSY.RECONVERGENT B1, `(.L_x_84) ;  /* 0x0000017000017945 */ /* 0x000fe60003800200 */
[----:B------:R-:W-:Y:S02]  /*2b10*/  FSEL R14, R30, RZ, P2 ;  /* 0x000000ff1e0e7208 */ /* 0x000fe40001000000 */
[----:B------:R-:W-:Y:S02]  /*2b20*/  FSEL R15, R31, 1.875, P2 ;  /* 0x3ff000001f0f7808 */ /* 0x000fe40001000000 */
[----:B------:R-:W-:-:S04]  /*2b30*/  LOP3.LUT R18, R19, 0x7ff00000, RZ, 0xc0, !PT ;  /* 0x7ff0000013127812 */ /* 0x000fc800078ec0ff */
[----:B------:R-:W-:-:S13]  /*2b40*/  ISETP.NE.OR P0, PT, R18, 0x7ff00000, P0 ;  /* 0x7ff000001200780c */ /* 0x000fda0000705670 */
        /* <DEDUP_REMOVED lines=14> */
.L_x_85:
[----:B-1----:R-:W-:Y:S01]  /*2c30*/  FMUL.FTZ R0, R15, R2 ;  /* 0x000000020f007220 */ /* 0x002fe20000410000 */
[----:B------:R-:W-:-:S03]  /*2c40*/  FMUL.FTZ R2, R2, 0.5 ;  /* 0x3f00000002027820 */ /* 0x000fc60000410000 */
[----:B------:R-:W-:-:S04]  /*2c50*/  FFMA R15, -R0, R0, R15 ;  /* 0x00000000000f7223 */ /* 0x000fc8000000010f */
[----:B------:R-:W-:-:S07]  /*2c60*/  FFMA R0, R15, R2, R0 ;  /* 0x000000020f007223 */ /* 0x000fce0000000000 */
.L_x_86:
[----:B------:R-:W-:Y:S05]  /*2c70*/  BSYNC.RECONVERGENT B1 ;  /* 0x0000000000017941 */ /* 0x000fea0003800200 */
.L_x_84:
[----:B------:R-:W-:-:S04]  /*2c80*/  FADD R0, R0, -1 ;  /* 0xbf80000000007421 */ /* 0x000fc80000000000 */
[----:B------:R-:W-:Y:S01]  /*2c90*/  FADD R0, |R0|, -RZ ;  /* 0x800000ff00007221 */ /* 0x000fe20000000200 */
[----:B------:R-:W-:Y:S06]  /*2ca0*/  BRA `(.L_x_58) ;  /* 0x0000000800b47947 */ /* 0x000fec0003800000 */
.L_x_81:
[----:B------:R-:W-:-:S04]  /*2cb0*/  FSETP.GEU.OR P0, PT, R34, -R8, !P0 ;  /* 0x800000082200720b */ /* 0x000fc8000470e400 */
[----:B------:R-:W-:-:S13]  /*2cc0*/  FSETP.GEU.OR P0, PT, R33, -R6, P0 ;  /* 0x800000062100720b */ /* 0x000fda000070e400 */
        /* <DEDUP_REMOVED lines=40> */
.L_x_89:
        /* <DEDUP_REMOVED lines=64> */
.L_x_90:
        /* <DEDUP_REMOVED lines=18> */
.L_x_88:
        /* <DEDUP_REMOVED lines=32> */
.L_x_91:
[----:B------:R-:W0:Y:S02]  /*3670*/  F2F.F64.F32 R42, |R42| ;  /* 0x4000002a002a7310 */ /* 0x000e240000201800 */
[----:B0-----:R-:W-:-:S10]  /*3680*/  DADD R16, R42, -R16 ;  /* 0x000000002a107229 */ /* 0x001fd40000000810 */
[----:B------:R-:W0:Y:S02]  /*3690*/  F2F.F32.F64 R16, R16 ;  /* 0x0000001000107310 */ /* 0x000e240000301000 */
[----:B0-----:R-:W-:Y:S01]  /*36a0*/  FADD R0, |R16|, -RZ ;  /* 0x800000ff10007221 */ /* 0x001fe20000000200 */
[----:B------:R-:W-:Y:S06]  /*36b0*/  BRA `(.L_x_58) ;  /* 0x0000000000307947 */ /* 0x000fec0003800000 */
.L_x_87:
[----:B------:R-:W-:Y:S02]  /*36c0*/  FSETP.NEU.AND P0, PT, R41, RZ, PT ;  /* 0x000000ff2900720b */ /* 0x000fe40003f0d000 */
[----:B------:R-:W-:Y:S02]  /*36d0*/  MOV R0, RZ ;  /* 0x000000ff00007202 */ /* 0x000fe40000000f00 */
[----:B------:R-:W-:-:S04]  /*36e0*/  FSETP.NEU.AND P0, PT, R43, RZ, P0 ;  /* 0x000000ff2b00720b */ /* 0x000fc8000070d000 */
[----:B------:R-:W-:-:S04]  /*36f0*/  FSETP.NEU.AND P0, PT, R2, RZ, P0 ;  /* 0x000000ff0200720b */ /* 0x000fc8000070d000 */
[----:B------:R-:W-:-:S13]  /*3700*/  FSETP.NEU.AND P0, PT, R42, RZ, P0 ;  /* 0x000000ff2a00720b */ /* 0x000fda000070d000 */
[----:B------:R-:W-:-:S04]  /*3710*/  @!P0 FSETP.GT.AND P1, PT, |R43|, |R41|, PT ;  /* 0x400000292b00820b */ /* 0x000fc80003f24200 */
[----:B------:R-:W-:-:S04]  /*3720*/  @!P0 FSEL R41, |R41|, |R43|, P1 ;  /* 0x4000002b29298208 */ /* 0x000fc80000800200 */
[----:B------:R-:W-:-:S04]  /*3730*/  @!P0 FSETP.GT.AND P1, PT, R41, |R2|, PT ;  /* 0x400000022900820b */ /* 0x000fc80003f24000 */
[----:B------:R-:W-:-:S04]  /*3740*/  @!P0 FSEL R41, |R2|, R41, P1 ;  /* 0x0000002902298208 */ /* 0x000fc80000800200 */
[----:B------:R-:W-:-:S04]  /*3750*/  @!P0 FSETP.GT.AND P1, PT, R41, |R42|, PT ;  /* 0x4000002a2900820b */ /* 0x000fc80003f24000 */
[----:B------:R-:W-:-:S05]  /*3760*/  @!P0 FSEL R41, |R42|, R41, P1 ;  /* 0x000000292a298208 */ /* 0x000fca0000800200 */
[----:B------:R-:W-:-:S07]  /*3770*/  @!P0 FADD R0, R41, -1 ;  /* 0xbf80000029008421 */ /* 0x000fce0000000000 */
.L_x_58:
[----:B------:R-:W-:Y:S05]  /*3780*/  BSYNC.RECONVERGENT B0 ;  /* 0x0000000000007941 */ /* 0x000fea0003800200 */
.L_x_52:
[----:B-----5:R-:W-:Y:S01]  /*3790*/  FSETP.GEU.AND P0, PT, R12, -R4, PT ;  /* 0x800000040c00720b */ /* 0x020fe20003f0e000 */
[----:B------:R-:W-:Y:S03]  /*37a0*/  BSSY.RECONVERGENT B0, `(.L_x_92) ;  /* 0x000000c000007945 */ /* 0x000fe60003800200 */
[----:B------:R-:W-:-:S04]  /*37b0*/  FSETP.GEU.OR P0, PT, R13, -R5, P0 ;  /* 0x800000050d00720b */ /* 0x000fc8000070e400 */
[----:B------:R-:W-:-:S04]  /*37c0*/  FSETP.LEU.OR P0, PT, R32, -R7, P0 ;  /* 0x800000072000720b */ /* 0x000fc8000070b400 */
[----:B------:R-:W-:-:S13]  /*37d0*/  FSETP.LEU.OR P0, PT, R11, -R3, P0 ;  /* 0x800000030b00720b */ /* 0x000fda000070b400 */
[----:B------:R-:W-:Y:S05]  /*37e0*/  @P0 BRA `(.L_x_93) ;  /* 0x0000000000180947 */ /* 0x000fea0003800000 */
[----:B------:R-:W-:Y:S01]  /*37f0*/  FSETP.GEU.AND P0, PT, R34, -R8, PT ;  /* 0x800000082200720b */ /* 0x000fe20003f0e000 */
[----:B------:R-:W-:-:S03]  /*3800*/  IMAD.MOV.U32 R2, RZ, RZ, RZ ;  /* 0x000000ffff027224 */ /* 0x000fc600078e00ff */
[----:B------:R-:W-:-:S04]  /*3810*/  FSETP.GEU.OR P0, PT, R36, -R10, P0 ;  /* 0x8000000a2400720b */ /* 0x000fc8000070e400 */
[----:B------:R-:W-:-:S04]  /*3820*/  FSETP.LEU.OR P0, PT, R35, -R9, P0 ;  /* 0x800000092300720b */ /* 0x000fc8000070b400 */
[----:B------:R-:W-:-:S13]  /*3830*/  FSETP.LEU.OR P0, PT, R33, -R6, P0 ;  /* 0x800000062100720b */ /* 0x000fda000070b400 */
[----:B------:R-:W-:Y:S05]  /*3840*/  @P0 BRA `(.L_x_94) ;  /* 0x0000000000040947 */ /* 0x000fea0003800000 */
.L_x_93:
[----:B------:R-:W-:-:S07]  /*3850*/  IMAD.MOV.U32 R2, RZ, RZ, 0x43fa0000 ;  /* 0x43fa0000ff027424 */ /* 0x000fce00078e00ff */
.L_x_94:
[----:B------:R-:W-:Y:S05]  /*3860*/  BSYNC.RECONVERGENT B0 ;  /* 0x0000000000007941 */ /* 0x000fea0003800200 */
.L_x_92:
[----:B------:R-:W0:Y:S02]  /*3870*/  LDC.64 R4, c[0x0][0x3a0] ;  /* 0x0000e800ff047b82 */ /* 0x000e240000000a00 */
[----:B0-----:R-:W2:Y:S01]  /*3880*/  LDG.E R6, desc[UR6][R4.64] ;  /* 0x0000000604067981 */ /* 0x001ea2000c1e1900 */
[C---:B------:R-:W-:Y:S01]  /*3890*/  FMUL R3, R0.reuse, 5 ;  /* 0x40a0000000037820 */ /* 0x040fe20000400000 */
[----:B------:R-:W-:-:S04]  /*38a0*/  FSETP.GT.AND P0, PT, R0, 1, PT ;  /* 0x3f8000000000780b */ /* 0x000fc80003f04000 */
[----:B------:R-:W-:-:S05]  /*38b0*/  FSEL R3, R3, 10, !P0 ;  /* 0x4120000003037808 */ /* 0x000fca0004000000 */
[----:B------:R-:W-:Y:S01]  /*38c0*/  FADD R2, R3, R2 ;  /* 0x0000000203027221 */ /* 0x000fe20000000000 */
[----:B--2---:R-:W-:-:S13]  /*38d0*/  FSETP.NEU.AND P1, PT, R6, RZ, PT ;  /* 0x000000ff0600720b */ /* 0x004fda0003f2d000 */
[----:B------:R-:W-:Y:S05]  /*38e0*/  @!P1 BRA `(.L_x_95) ;  /* 0x0000000c00d89947 */ /* 0x000fea0003800000 */
[----:B------:R-:W0:Y:S01]  /*38f0*/  LDC.64 R4, c[0x0][0x3a0] ;  /* 0x0000e800ff047b82 */ /* 0x000e220000000a00 */
[----:B------:R-:W1:Y:S01]  /*3900*/  LDCU.64 UR4, c[0x0][0x3a0] ;  /* 0x00007400ff0477ac */ /* 0x000e620008000a00 */
[----:B------:R-:W-:Y:S01]  /*3910*/  IMAD.MOV.U32 R7, RZ, RZ, RZ ;  /* 0x000000ffff077224 */ /* 0x000fe200078e00ff */
[----:B-1----:R-:W-:Y:S01]  /*3920*/  MOV R10, UR4 ;  /* 0x00000004000a7c02 */ /* 0x002fe20008000f00 */
[----:B------:R-:W-:-:S07]  /*3930*/  IMAD.U32 R11, RZ, RZ, UR5 ;  /* 0x00000005ff0b7e24 */ /* 0x000fce000f8e00ff */
.L_x_104:
[----:B------:R-:W2:Y:S04]  /*3940*/  LDG.E R8, desc[UR6][R10.64+0x4] ;  /* 0x000004060a087981 */ /* 0x000ea8000c1e1900 */
[----:B------:R-:W3:Y:S01]  /*3950*/  LDG.E R0, desc[UR6][R10.64+0x8] ;  /* 0x000008060a007981 */ /* 0x000ee2000c1e1900 */
[----:B------:R-:W-:Y:S01]  /*3960*/  FADD R6, R38, -R6 ;  /* 0x8000000626067221 */ /* 0x000fe20000000000 */
[----:B------:R-:W-:Y:S04]  /*3970*/  BSSY.RECONVERGENT B0, `(.L_x_96) ;  /* 0x0000048000007945 */ /* 0x000fe80003800200 */
[----:B------:R-:W-:Y:S01]  /*3980*/  FSETP.NEU.AND P0, PT, R6, 1, PT ;  /* 0x3f8000000600780b */ /* 0x000fe20003f0d000 */
[----:B--2---:R-:W-:Y:S01]  /*3990*/  FADD R3, R37, -R8 ;  /* 0x8000000825037221 */ /* 0x004fe20000000000 */
[----:B------:R-:W-:Y:S01]  /*39a0*/  HFMA2 R8, -RZ, RZ, 1.875, 0 ;  /* 0x3f800000ff087431 */ /* 0x000fe200000001ff */
[----:B---3--:R-:W-:-:S03]  /*39b0*/  FSETP.NEU.AND P1, PT, R0, 1, PT ;  /* 0x3f8000000000780b */ /* 0x008fc60003f2d000 */
[----:B------:R-:W-:-:S07]  /*39c0*/  FSETP.NEU.AND P2, PT, R3, 1, PT ;  /* 0x3f8000000300780b */ /* 0x000fce0003f4d000 */
[----:B------:R-:W-:Y:S06]  /*39d0*/  @!P0 BRA `(.L_x_97) ;  /* 0x0000000400048947 */ /* 0x000fec0003800000 */
[----:B------:R-:W-:-:S13]  /*39e0*/  FSETP.NAN.AND P0, PT, |R6|, |R6|, PT ;  /* 0x400000060600720b */ /* 0x000fda0003f08200 */
[----:B------:R-:W-:Y:S01]  /*39f0*/  @P0 FADD R8, R6, 2 ;  /* 0x4000000006080421 */ /* 0x000fe20000000000 */
[----:B------:R-:W-:Y:S06]  /*3a00*/  @P0 BRA `(.L_x_97) ;  /* 0x0000000000f80947 */ /* 0x000fec0003800000 */
[C---:B------:R-:W-:Y:S01]  /*3a10*/  FMUL R9, |R6|.reuse, 16777216 ;  /* 0x4b80000006097820 */ /* 0x040fe20000400200 */
[----:B------:R-:W-:Y:S02]  /*3a20*/  FSETP.GEU.AND P0, PT, |R6|, 1.175494350822287508e-38, PT ;  /* 0x008000000600780b */ /* 0x000fe40003f0e200 */
[----:B------:R-:W-:Y:S02]  /*3a30*/  MOV R14, 0x3a2c32e4 ;  /* 0x3a2c32e4000e7802 */ /* 0x000fe40000000f00 */
[----:B------:R-:W-:-:S05]  /*3a40*/  FSEL R9, R9, |R6|, !P0 ;  /* 0x4000000609097208 */ /* 0x000fca0004000000 */
[----:B------:R-:W-:-:S05]  /*3a50*/  VIADD R8, R9, 0xc0cafb0d ;  /* 0xc0cafb0d09087836 */ /* 0x000fca0000000000 */
[----:B------:R-:W-:-:S05]  /*3a60*/  LOP3.LUT R8, R8, 0xff800000, RZ, 0xc0, !PT ;  /* 0xff80000008087812 */ /* 0x000fca00078ec0ff */
[----:B------:R-:W-:Y:S01]  /*3a70*/  IMAD.IADD R9, R9, 0x1, -R8 ;  /* 0x0000000109097824 */ /* 0x000fe200078e0a08 */
[----:B------:R-:W-:-:S03]  /*3a80*/  I2FP.F32.S32 R8, R8 ;  /* 0x0000000800087245 */ /* 0x000fc60000201400 */
[C---:B------:R-:W-:Y:S01]  /*3a90*/  FADD R11, R9.reuse, 1 ;  /* 0x3f800000090b7421 */ /* 0x040fe20000000000 */
[----:B------:R-:W-:Y:S01]  /*3aa0*/  FADD R10, R9, -1 ;  /* 0xbf800000090a7421 */ /* 0x000fe20000000000 */
[----:B------:R-:W-:Y:S02]  /*3ab0*/  FSEL R9, RZ, -24, P0 ;  /* 0xc1c00000ff097808 */ /* 0x000fe40000000000 */
[----:B------:R-:W-:Y:S01]  /*3ac0*/  FSETP.NEU.AND P0, PT, |R6|, +INF , PT ;  /* 0x7f8000000600780b */ /* 0x000fe20003f0d200 */
[----:B------:R-:W-:Y:S01]  /*3ad0*/  FADD R12, R10, R10 ;  /* 0x0000000a0a0c7221 */ /* 0x000fe20000000000 */
[----:B------:R-:W1:Y:S01]  /*3ae0*/  MUFU.RCP R11, R11 ;  /* 0x0000000b000b7308 */ /* 0x000e620000001000 */
[----:B------:R-:W-:Y:S01]  /*3af0*/  FFMA R8, R8, 1.1920928955078125e-07, R9 ;  /* 0x3400000008087823 */ /* 0x000fe20000000009 */
[----:B------:R-:W-:-:S13]  /*3b00*/  FSETP.NEU.AND P0, PT, R6, RZ, P0 ;  /* 0x000000ff0600720b */ /* 0x000fda000070d000 */
[----:B------:R-:W-:Y:S01]  /*3b10*/  @!P0 FADD R6, R6, R6 ;  /* 0x0000000606068221 */ /* 0x000fe20000000000 */
[----:B-1----:R-:W-:-:S04]  /*3b20*/  FMUL R13, R11, R12 ;  /* 0x0000000c0b0d7220 */ /* 0x002fc80000400000 */
[----:B------:R-:W-:Y:S01]  /*3b30*/  FADD R12, R10, -R13 ;  /* 0x8000000d0a0c7221 */ /* 0x000fe20000000000 */
[CC--:B------:R-:W-:Y:S01]  /*3b40*/  FMUL R9, R13.reuse, R13.reuse ;  /* 0x0000000d0d097220 */ /* 0x0c0fe20000400000 */
[----:B------:R-:W-:Y:S02]  /*3b50*/  FFMA R17, R13, 1.4426950216293334961, R8 ;  /* 0x3fb8aa3b0d117823 */ /* 0x000fe40000000008 */
[----:B------:R-:W-:Y:S01]  /*3b60*/  FADD R15, R12, R12 ;  /* 0x0000000c0c0f7221 */ /* 0x000fe20000000000 */
[C---:B------:R-:W-:Y:S01]  /*3b70*/  FFMA R12, R9.reuse, R14, 0.0032181653659790754318 ;  /* 0x3b52e7db090c7423 */ /* 0x040fe2000000000e */
[----:B------:R-:W-:Y:S02]  /*3b80*/  FADD R8, R8, -R17 ;  /* 0x8000001108087221 */ /* 0x000fe40000000000 */
[----:B------:R-:W-:Y:S01]  /*3b90*/  FFMA R10, R10, -R13, R15 ;  /* 0x8000000d0a0a7223 */ /* 0x000fe2000000000f */
[----:B------:R-:W-:Y:S01]  /*3ba0*/  FFMA R12, R9, R12, 0.018033718690276145935 ;  /* 0x3c93bb73090c7423 */ /* 0x000fe2000000000c */
[----:B------:R-:W-:-:S02]  /*3bb0*/  FFMA R15, R13, 1.4426950216293334961, R8 ;  /* 0x3fb8aa3b0d0f7823 */ /* 0x000fc40000000008 */
[----:B------:R-:W-:Y:S01]  /*3bc0*/  FMUL R10, R11, R10 ;  /* 0x0000000a0b0a7220 */ /* 0x000fe20000400000 */
[----:B------:R-:W-:-:S03]  /*3bd0*/  FFMA R12, R9, R12, 0.12022458761930465698 ;  /* 0x3df6384f090c7423 */ /* 0x000fc6000000000c */
[----:B------:R-:W-:Y:S01]  /*3be0*/  FFMA R8, R10, 1.4426950216293334961, R15 ;  /* 0x3fb8aa3b0a087823 */ /* 0x000fe2000000000f */
[----:B------:R-:W-:-:S03]  /*3bf0*/  FMUL R12, R9, R12 ;  /* 0x0000000c090c7220 */ /* 0x000fc60000400000 */
[----:B------:R-:W-:Y:S01]  /*3c00*/  FFMA R11, R13, 1.9251366722983220825e-08, R8 ;  /* 0x32a55e340d0b7823 */ /* 0x000fe20000000008 */
[----:B------:R-:W-:-:S04]  /*3c10*/  FMUL R9, R12, 3 ;  /* 0x404000000c097820 */ /* 0x000fc80000400000 */
[----:B------:R-:W-:Y:S01]  /*3c20*/  FFMA R9, R10, R9, R11 ;  /* 0x000000090a097223 */ /* 0x000fe2000000000b */
[----:B------:R-:W-:-:S03]  /*3c30*/  IMAD.MOV.U32 R11, RZ, RZ, 0x391fcb8e ;  /* 0x391fcb8eff0b7424 */ /* 0x000fc600078e00ff */
[----:B------:R-:W-:-:S04]  /*3c40*/  FFMA R12, R13, R12, R9 ;  /* 0x0000000c0d0c7223 */ /* 0x000fc80000000009 */
[----:B------:R-:W-:-:S04]  /*3c50*/  FADD R8, R17, R12 ;  /* 0x0000000c11087221 */ /* 0x000fc80000000000 */
[----:B------:R-:W-:Y:S01]  /*3c60*/  FMUL R9, R8, 2 ;  /* 0x4000000008097820 */ /* 0x000fe20000400000 */
[----:B------:R-:W-:-:S03]  /*3c70*/  FADD R17, -R17, R8 ;  /* 0x0000000811117221 */ /* 0x000fc60000000100 */
[----:B------:R-:W1:Y:S01]  /*3c80*/  FRND R10, R9 ;  /* 0x00000009000a7307 */ /* 0x000e620000201000 */
[----:B------:R-:W-:Y:S01]  /*3c90*/  FADD R17, R12, -R17 ;  /* 0x800000110c117221 */ /* 0x000fe20000000000 */
[----:B------:R-:W-:Y:S01]  /*3ca0*/  FFMA R8, R8, 2, -R9 ;  /* 0x4000000008087823 */ /* 0x000fe20000000809 */
[----:B------:R-:W-:-:S03]  /*3cb0*/  FSETP.GT.AND P4, PT, |R9|, 152, PT ;  /* 0x431800000900780b */ /* 0x000fc60003f84200 */
[----:B------:R-:W-:Y:S01]  /*3cc0*/  FFMA R17, R17, 2, R8 ;  /* 0x4000000011117823 */ /* 0x000fe20000000008 */
[----:B-1----:R-:W-:Y:S01]  /*3cd0*/  FADD R8, R9, -R10 ;  /* 0x8000000a09087221 */ /* 0x002fe20000000000 */
[----:B------:R-:W-:-:S03]  /*3ce0*/  FSETP.GT.AND P3, PT, R10, RZ, PT ;  /* 0x000000ff0a00720b */ /* 0x000fc60003f64000 */
[----:B------:R-:W-:Y:S01]  /*3cf0*/  FADD R8, R8, R17 ;  /* 0x0000001108087221 */ /* 0x000fe20000000000 */
[----:B------:R-:W-:Y:S02]  /*3d00*/  SEL R10, RZ, 0x83000000, P3 ;  /* 0x83000000ff0a7807 */ /* 0x000fe40001800000 */
[----:B------:R-:W-:Y:S01]  /*3d10*/  FSETP.GEU.AND P3, PT, R9, RZ, PT ;  /* 0x000000ff0900720b */ /* 0x000fe20003f6e000 */
[----:B------:R-:W-:Y:S02]  /*3d20*/  FFMA R11, R8, R11, 0.0013391353422775864601 ;  /* 0x3aaf85ed080b7423 */ /* 0x000fe4000000000b */
[----:B------:R-:W-:Y:S02]  /*3d30*/  VIADD R12, R10, 0x7f000000 ;  /* 0x7f0000000a0c7836 */ /* 0x000fe40000000000 */
[C---:B------:R-:W-:Y:S02]  /*3d40*/  FFMA R13, R8.reuse, R11, 0.0096188392490148544312 ;  /* 0x3c1d9856080d7423 */ /* 0x040fe4000000000b */
[----:B------:R-:W1:Y:S02]  /*3d50*/  F2I.NTZ R11, R9 ;  /* 0x00000009000b7305 */ /* 0x000e640000203100 */
[----:B------:R-:W-:-:S04]  /*3d60*/  FFMA R13, R8, R13, 0.055503588169813156128 ;  /* 0x3d6357bb080d7423 */ /* 0x000fc8000000000d */
[----:B------:R-:W-:-:S04]  /*3d70*/  FFMA R13, R8, R13, 0.24022644758224487305 ;  /* 0x3e75fdec080d7423 */ /* 0x000fc8000000000d */
[----:B------:R-:W-:-:S04]  /*3d80*/  FFMA R13, R8, R13, 0.69314718246459960938 ;  /* 0x3f317218080d7423 */ /* 0x000fc8000000000d */
[----:B------:R-:W-:Y:S01]  /*3d90*/  FFMA R13, R8, R13, 1 ;  /* 0x3f800000080d7423 */ /* 0x000fe2000000000d */
[----:B-1----:R-:W-:Y:S02]  /*3da0*/  LEA R11, R11, -R10, 0x17 ;  /* 0x8000000a0b0b7211 */ /* 0x002fe400078eb8ff */
[----:B------:R-:W-:Y:S01]  /*3db0*/  FSEL R8, RZ, +INF , !P3 ;  /* 0x7f800000ff087808 */ /* 0x000fe20005800000 */
[----:B------:R-:W-:-:S04]  /*3dc0*/  FMUL R12, R12, R13 ;  /* 0x0000000d0c0c7220 */ /* 0x000fc80000400000 */
[----:B------:R-:W-:Y:S01]  /*3dd0*/  @!P4 FMUL R8, R11, R12 ;  /* 0x0000000c0b08c220 */ /* 0x000fe20000400000 */
[----:B------:R-:W-:-:S07]  /*3de0*/  @!P0 LOP3.LUT R8, R6, 0x7fffffff, RZ, 0xc0, !PT ;  /* 0x7fffffff06088812 */ /* 0x000fce00078ec0ff */
.L_x_97:
[----:B------:R-:W-:Y:S05]  /*3df0*/  BSYNC.RECONVERGENT B0 ;  /* 0x0000000000007941 */ /* 0x000fea0003800200 */
.L_x_96:
[----:B------:R-:W-:Y:S01]  /*3e00*/  BSSY.RECONVERGENT B0, `(.L_x_98) ;  /* 0x0000044000007945 */ /* 0x000fe20003800200 */
[----:B------:R-:W-:-:S03]  /*3e10*/  IMAD.MOV.U32 R9, RZ, RZ, 0x3f800000 ;  /* 0x3f800000ff097424 */ /* 0x000fc600078e00ff */
[----:B------:R-:W-:Y:S05]  /*3e20*/  @!P2 BRA `(.L_x_99) ;  /* 0x000000040004a947 */ /* 0x000fea0003800000 */
[----:B------:R-:W-:-:S13]  /*3e30*/  FSETP.NAN.AND P0, PT, |R3|, |R3|, PT ;  /* 0x400000030300720b */ /* 0x000fda0003f08200 */
[----:B------:R-:W-:Y:S01]  /*3e40*/  @P0 FADD R9, R3, 2 ;  /* 0x4000000003090421 */ /* 0x000fe20000000000 */
[----:B------:R-:W-:Y:S06]  /*3e50*/  @P0 BRA `(.L_x_99) ;  /* 0x0000000000f80947 */ /* 0x000fec0003800000 */
[C---:B------:R-:W-:Y:S01]  /*3e60*/  FMUL R6, |R3|.reuse, 16777216 ;  /* 0x4b80000003067820 */ /* 0x040fe20000400200 */
[----:B------:R-:W-:Y:S01]  /*3e70*/  FSETP.GEU.AND P0, PT, |R3|, 1.175494350822287508e-38, PT ;  /* 0x008000000300780b */ /* 0x000fe20003f0e200 */
[----:B------:R-:W-:-:S03]  /*3e80*/  IMAD.MOV.U32 R14, RZ, RZ, 0x3a2c32e4 ;  /* 0x3a2c32e4ff0e7424 */ /* 0x000fc600078e00ff */
[----:B------:R-:W-:-:S05]  /*3e90*/  FSEL R6, R6, |R3|, !P0 ;  /* 0x4000000306067208 */ /* 0x000fca0004000000 */
[----:B------:R-:W-:-:S05]  /*3ea0*/  VIADD R9, R6, 0xc0cafb0d ;  /* 0xc0cafb0d06097836 */ /* 0x000fca0000000000 */
[----:B------:R-:W-:-:S04]  /*3eb0*/  LOP3.LUT R9, R9, 0xff800000, RZ, 0xc0, !PT ;  /* 0xff80000009097812 */ /* 0x000fc800078ec0ff */
[-C--:B------:R-:W-:Y:S02]  /*3ec0*/  IADD3 R6, PT, PT, R6, -R9.reuse, RZ ;  /* 0x8000000906067210 */ /* 0x080fe40007ffe0ff */
        /* <DEDUP_REMOVED lines=42> */
[----:B------:R-:W-:Y:S01]  /*4170*/  FFMA R11, R6, R11, 0.0013391353422775864601 ;  /* 0x3aaf85ed060b7423 */ /* 0x000fe2000000000b */
[----:B------:R-:W-:-:S03]  /*4180*/  IADD3 R12, PT, PT, R10, 0x7f000000, RZ ;  /* 0x7f0000000a0c7810 */ /* 0x000fc60007ffe0ff */
[C---:B------:R-:W-:Y:S02]  /*4190*/  FFMA R13, R6.reuse, R11, 0.0096188392490148544312 ;  /* 0x3c1d9856060d7423 */ /* 0x040fe4000000000b */
[----:B------:R1:W2:Y:S02]  /*41a0*/  F2I.NTZ R11, R9 ;  /* 0x00000009000b7305 */ /* 0x0002a40000203100 */
[----:B------:R-:W-:-:S04]  /*41b0*/  FFMA R13, R6, R13, 0.055503588169813156128 ;  /* 0x3d6357bb060d7423 */ /* 0x000fc8000000000d */
[----:B------:R-:W-:Y:S01]  /*41c0*/  FFMA R13, R6, R13, 0.24022644758224487305 ;  /* 0x3e75fdec060d7423 */ /* 0x000fe2000000000d */
[----:B-1----:R-:W-:-:S03]  /*41d0*/  FSEL R9, RZ, +INF , !P2 ;  /* 0x7f800000ff097808 */ /* 0x002fc60005000000 */
[----:B------:R-:W-:-:S04]  /*41e0*/  FFMA R13, R6, R13, 0.69314718246459960938 ;  /* 0x3f317218060d7423 */ /* 0x000fc8000000000d */
[----:B------:R-:W-:Y:S01]  /*41f0*/  FFMA R13, R6, R13, 1 ;  /* 0x3f800000060d7423 */ /* 0x000fe2000000000d */
[----:B--2---:R-:W-:-:S03]  /*4200*/  IMAD R11, R11, 0x800000, -R10 ;  /* 0x008000000b0b7824 */ /* 0x004fc600078e0a0a */
[----:B------:R-:W-:-:S04]  /*4210*/  FMUL R12, R12, R13 ;  /* 0x0000000d0c0c7220 */ /* 0x000fc80000400000 */
[----:B------:R-:W-:Y:S01]  /*4220*/  @!P3 FMUL R9, R11, R12 ;  /* 0x0000000c0b09b220 */ /* 0x000fe20000400000 */
[----:B------:R-:W-:-:S07]  /*4230*/  @!P0 LOP3.LUT R9, R3, 0x7fffffff, RZ, 0xc0, !PT ;  /* 0x7fffffff03098812 */ /* 0x000fce00078ec0ff */
.L_x_99:
[----:B------:R-:W-:Y:S05]  /*4240*/  BSYNC.RECONVERGENT B0 ;  /* 0x0000000000007941 */ /* 0x000fea0003800200 */
.L_x_98:
[----:B------:R-:W-:Y:S01]  /*4250*/  FADD R8, R9, R8 ;  /* 0x0000000809087221 */ /* 0x000fe20000000000 */
[----:B------:R-:W-:Y:S01]  /*4260*/  IMAD.MOV.U32 R3, RZ, RZ, 0x3f800000 ;  /* 0x3f800000ff037424 */ /* 0x000fe200078e00ff */
[----:B------:R-:W-:Y:S06]  /*4270*/  @!P1 BRA `(.L_x_100) ;  /* 0x0000000400049947 */ /* 0x000fec0003800000 */
[----:B------:R-:W-:-:S13]  /*4280*/  FSETP.NAN.AND P0, PT, |R0|, |R0|, PT ;  /* 0x400000000000720b */ /* 0x000fda0003f08200 */
[----:B------:R-:W-:Y:S01]  /*4290*/  @P0 FADD R3, R0, 2 ;  /* 0x4000000000030421 */ /* 0x000fe20000000000 */
[----:B------:R-:W-:Y:S06]  /*42a0*/  @P0 BRA `(.L_x_100) ;  /* 0x0000000000f80947 */ /* 0x000fec0003800000 */
[C---:B------:R-:W-:Y:S01]  /*42b0*/  FMUL R3, |R0|.reuse, 16777216 ;  /* 0x4b80000000037820 */ /* 0x040fe20000400200 */
[----:B------:R-:W-:Y:S01]  /*42c0*/  FSETP.GEU.AND P0, PT, |R0|, 1.175494350822287508e-38, PT ;  /* 0x008000000000780b */ /* 0x000fe20003f0e200 */
[----:B------:R-:W-:-:S03]  /*42d0*/  IMAD.MOV.U32 R13, RZ, RZ, 0x3a2c32e4 ;  /* 0x3a2c32e4ff0d7424 */ /* 0x000fc600078e00ff */
[----:B------:R-:W-:-:S04]  /*42e0*/  FSEL R3, R3, |R0|, !P0 ;  /* 0x4000000003037208 */ /* 0x000fc80004000000 */
[----:B------:R-:W-:-:S04]  /*42f0*/  IADD3 R6, PT, PT, R3, -0x3f3504f3, RZ ;  /* 0xc0cafb0d03067810 */ /* 0x000fc80007ffe0ff */
        /* <DEDUP_REMOVED lines=10> */
[----:B------:R-:W-:Y:S01]  /*43a0*/  FSETP.NEU.AND P0, PT, R0, RZ, P0 ;  /* 0x000000ff0000720b */ /* 0x000fe2000070d000 */
        /* <DEDUP_REMOVED lines=17> */
[----:B------:R-:W-:-:S03]  /*44c0*/  HFMA2 R10, -RZ, RZ, 0.64013671875, -15.109375 ;  /* 0x391fcb8eff0a7431 */ /* 0x000fc600000001ff */
        /* <DEDUP_REMOVED lines=17> */
[----:B------:R1:W2:Y:S02]  /*45e0*/  F2I.NTZ R10, R6 ;  /* 0x00000006000a7305 */ /* 0x0002a40000203100 */
[----:B------:R-:W-:-:S04]  /*45f0*/  FFMA R12, R3, R12, 0.055503588169813156128 ;  /* 0x3d6357bb030c7423 */ /* 0x000fc8000000000c */
[----:B------:R-:W-:Y:S01]  /*4600*/  FFMA R12, R3, R12, 0.24022644758224487305 ;  /* 0x3e75fdec030c7423 */ /* 0x000fe2000000000c */
[----:B-1----:R-:W-:-:S03]  /*4610*/  @!P0 FADD R6, R0, R0 ;  /* 0x0000000000068221 */ /* 0x002fc60000000000 */
[----:B------:R-:W-:-:S04]  /*4620*/  FFMA R12, R3, R12, 0.69314718246459960938 ;  /* 0x3f317218030c7423 */ /* 0x000fc8000000000c */
[----:B------:R-:W-:Y:S01]  /*4630*/  FFMA R12, R3, R12, 1 ;  /* 0x3f800000030c7423 */ /* 0x000fe2000000000c */
[----:B--2---:R-:W-:Y:S01]  /*4640*/  IMAD R10, R10, 0x800000, -R9 ;  /* 0x008000000a0a7824 */ /* 0x004fe200078e0a09 */
[----:B------:R-:W-:Y:S02]  /*4650*/  FSEL R3, RZ, +INF , !P1 ;  /* 0x7f800000ff037808 */ /* 0x000fe40004800000 */
[----:B------:R-:W-:-:S04]  /*4660*/  FMUL R11, R11, R12 ;  /* 0x0000000c0b0b7220 */ /* 0x000fc80000400000 */
[----:B------:R-:W-:Y:S01]  /*4670*/  @!P2 FMUL R3, R10, R11 ;  /* 0x0000000b0a03a220 */ /* 0x000fe20000400000 */
[----:B------:R-:W-:-:S07]  /*4680*/  @!P0 LOP3.LUT R3, R6, 0x7fffffff, RZ, 0xc0, !PT ;  /* 0x7fffffff06038812 */ /* 0x000fce00078ec0ff */
.L_x_100:
[C---:B------:R-:W-:Y:S01]  /*4690*/  FSETP.GEU.AND P0, PT, R8.reuse, R3, PT ;  /* 0x000000030800720b */ /* 0x040fe20003f0e000 */
[----:B------:R-:W-:Y:S01]  /*46a0*/  BSSY.RECONVERGENT B0, `(.L_x_101) ;  /* 0x0000012000007945 */ /* 0x000fe20003800200 */
[----:B------:R-:W-:Y:S01]  /*46b0*/  MOV R11, RZ ;  /* 0x000000ff000b7202 */ /* 0x000fe20000000f00 */
[----:B------:R-:W-:-:S10]  /*46c0*/  FADD R3, R8, -R3 ;  /* 0x8000000308037221 */ /* 0x000fd40000000000 */
[----:B------:R-:W-:Y:S05]  /*46d0*/  @P0 BRA `(.L_x_102) ;  /* 0x0000000000380947 */ /* 0x000fea0003800000 */
[----:B------:R-:W1:Y:S01]  /*46e0*/  MUFU.RCP R9, R0 ;  /* 0x0000000000097308 */ /* 0x000e620000001000 */
[----:B------:R-:W-:Y:S07]  /*46f0*/  BSSY.RECONVERGENT B1, `(.L_x_102) ;  /* 0x000000c000017945 */ /* 0x000fee0003800200 */
[----:B------:R-:W2:Y:S01]  /*4700*/  FCHK P0, -R3, R0 ;  /* 0x0000000003007302 */ /* 0x000ea20000000100 */
[----:B-1----:R-:W-:-:S04]  /*4710*/  FFMA R6, -R0, R9, 1 ;  /* 0x3f80000000067423 */ /* 0x002fc80000000109 */
[----:B------:R-:W-:-:S04]  /*4720*/  FFMA R6, R9, R6, R9 ;  /* 0x0000000609067223 */ /* 0x000fc80000000009 */
[----:B------:R-:W-:-:S04]  /*4730*/  FFMA R9, -R3, R6, RZ ;  /* 0x0000000603097223 */ /* 0x000fc800000001ff */
[----:B------:R-:W-:-:S04]  /*4740*/  FFMA R8, -R0, R9, -R3 ;  /* 0x0000000900087223 */ /* 0x000fc80000000903 */
[----:B------:R-:W-:Y:S01]  /*4750*/  FFMA R11, R6, R8, R9 ;  /* 0x00000008060b7223 */ /* 0x000fe20000000009 */
[----:B--2---:R-:W-:Y:S06]  /*4760*/  @!P0 BRA `(.L_x_103) ;  /* 0x0000000000108947 */ /* 0x004fec0003800000 */
[----:B------:R-:W-:Y:S01]  /*4770*/  FADD R3, -R3, -RZ ;  /* 0x800000ff03037221 */ /* 0x000fe20000000100 */
[----:B------:R-:W-:-:S07]  /*4780*/  MOV R6, 0x47a0 ;  /* 0x000047a000067802 */ /* 0x000fce0000000f00 */
[----:B0-----:R-:W-:Y:S05]  /*4790*/  CALL.REL.NOINC `($__internal_4_$__cuda_sm3x_div_rn_noftz_f32_slowpath) ;  /* 0x00000004003c7944 */ /* 0x001fea0003c00000 */
[----:B------:R-:W-:-:S07]  /*47a0*/  IMAD.MOV.U32 R11, RZ, RZ, R3 ;  /* 0x000000ffff0b7224 */ /* 0x000fce00078e0003 */
.L_x_103:
[----:B------:R-:W-:Y:S05]  /*47b0*/  BSYNC.RECONVERGENT B1 ;  /* 0x0000000000017941 */ /* 0x000fea0003800200 */
.L_x_102:
[----:B------:R-:W-:Y:S05]  /*47c0*/  BSYNC.RECONVERGENT B0 ;  /* 0x0000000000007941 */ /* 0x000fea0003800200 */
.L_x_101:
[----:B0-----:R-:W-:-:S05]  /*47d0*/  IMAD.WIDE.U32 R8, R7, 0xc, R4 ;  /* 0x0000000c07087825 */ /* 0x001fca00078e0004 */
[----:B------:R-:W2:Y:S01]  /*47e0*/  LDG.E R6, desc[UR6][R8.64+0xc] ;  /* 0x00000c0608067981 */ /* 0x000ea2000c1e1900 */
[----:B------:R-:W-:Y:S01]  /*47f0*/  IADD3 R10, P1, PT, R8, 0xc, RZ ;  /* 0x0000000c080a7810 */ /* 0x000fe20007f3e0ff */
[----:B------:R-:W-:Y:S01]  /*4800*/  FFMA R2, |R11|, 800, R2 ;  /* 0x444800000b027823 */ /* 0x000fe20000000202 */
[----:B------:R-:W-:Y:S02]  /*4810*/  VIADD R7, R7, 0x1 ;  /* 0x0000000107077836 */ /* 0x000fe40000000000 */
[----:B------:R-:W-:Y:S02]  /*4820*/  IADD3.X R11, PT, PT, RZ, R9, RZ, P1, !PT ;  /* 0x00000009ff0b7210 */ /* 0x000fe40000ffe4ff */
[----:B--2---:R-:W-:-:S13]  /*4830*/  FSETP.NEU.AND P0, PT, R6, RZ, PT ;  /* 0x000000ff0600720b */ /* 0x004fda0003f0d000 */
[----:B------:R-:W-:Y:S05]  /*4840*/  @P0 BRA `(.L_x_104) ;  /* 0xfffffff0003c0947 */ /* 0x000fea000383ffff */
.L_x_95:
[----:B------:R-:W0:Y:S02]  /*4850*/  LDC.64 R4, c[0x0][0x380] ;  /* 0x0000e000ff047b82 */ /* 0x000e240000000a00 */
[----:B0-----:R-:W-:-:S05]  /*4860*/  IMAD.WIDE R4, R39, 0x4, R4 ;  /* 0x0000000427047825 */ /* 0x001fca00078e0204 */
[----:B------:R-:W-:Y:S01]  /*4870*/  STG.E desc[UR6][R4.64], R2 ;  /* 0x0000000204007986 */ /* 0x000fe2000c101906 */
[----:B------:R-:W-:Y:S05]  /*4880*/  EXIT ;  /* 0x000000000000794d */ /* 0x000fea0003800000 */
        .weak           $__internal_2_$__cuda_sm20_dblrcp_rn_slowpath_v3
        .type           $__internal_2_$__cuda_sm20_dblrcp_rn_slowpath_v3,@function
        .size           $__internal_2_$__cuda_sm20_dblrcp_rn_slowpath_v3,($__internal_3_$__cuda_sm20_sqrt_rn_f32_slowpath - $__internal_2_$__cuda_sm20_dblrcp_rn_slowpath_v3)
$__internal_2_$__cuda_sm20_dblrcp_rn_slowpath_v3:
[----:B------:R-:W-:Y:S01]  /*4890*/  DSETP.GTU.AND P0, PT, |R14|, +INF , PT ;  /* 0x7ff000000e00742a */ /* 0x000fe20003f0c200 */
[----:B------:R-:W-:-:S13]  /*48a0*/  BSSY.RECONVERGENT B1, `(.L_x_105) ;  /* 0x0000024000017945 */ /* 0x000fda0003800200 */
[----:B------:R-:W-:Y:S05]  /*48b0*/  @P0 BRA `(.L_x_106) ;  /* 0x0000000000800947 */ /* 0x000fea0003800000 */
[----:B------:R-:W-:-:S05]  /*48c0*/  LOP3.LUT R18, R15, 0x7fffffff, RZ, 0xc0, !PT ;  /* 0x7fffffff0f127812 */ /* 0x000fca00078ec0ff */
[----:B------:R-:W-:-:S05]  /*48d0*/  VIADD R16, R18, 0xffffffff ;  /* 0xffffffff12107836 */ /* 0x000fca0000000000 */
[----:B------:R-:W-:-:S13]  /*48e0*/  ISETP.GE.U32.AND P0, PT, R16, 0x7fefffff, PT ;  /* 0x7fefffff1000780c */ /* 0x000fda0003f06070 */
[----:B------:R-:W-:Y:S01]  /*48f0*/  @P0 LOP3.LUT R17, R15, 0x7ff00000, RZ, 0x3c, !PT ;  /* 0x7ff000000f110812 */ /* 0x000fe200078e3cff */
[----:B------:R-:W-:Y:S01]  /*4900*/  @P0 IMAD.MOV.U32 R16, RZ, RZ, RZ ;  /* 0x000000ffff100224 */ /* 0x000fe200078e00ff */
[----:B------:R-:W-:Y:S06]  /*4910*/  @P0 BRA `(.L_x_107) ;  /* 0x0000000000700947 */ /* 0x000fec0003800000 */
[----:B------:R-:W-:-:S13]  /*4920*/  ISETP.GE.U32.AND P0, PT, R18, 0x1000001, PT ;  /* 0x010000011200780c */ /* 0x000fda0003f06070 */
[----:B------:R-:W-:Y:S05]  /*4930*/  @!P0 BRA `(.L_x_108) ;  /* 0x0000000000388947 */ /* 0x000fea0003800000 */
[----:B------:R-:W-:Y:S01]  /*4940*/  IADD3 R21, PT, PT, R15, -0x3fe00000, RZ ;  /* 0xc02000000f157810 */ /* 0x000fe20007ffe0ff */
[----:B------:R-:W-:Y:S02]  /*4950*/  IMAD.MOV.U32 R20, RZ, RZ, R14 ;  /* 0x000000ffff147224 */ /* 0x000fe400078e000e */
[----:B------:R-:W-:Y:S01]  /*4960*/  IMAD.MOV.U32 R18, RZ, RZ, R23 ;  /* 0x000000ffff127224 */ /* 0x000fe200078e0017 */
[----:B------:R-:W0:Y:S05]  /*4970*/  MUFU.RCP64H R19, R21 ;  /* 0x0000001500137308 */ /* 0x000e2a0000001800 */
[----:B0-----:R-:W-:-:S08]  /*4980*/  DFMA R16, -R20, R18, 1 ;  /* 0x3ff000001410742b */ /* 0x001fd00000000112 */
[----:B------:R-:W-:-:S08]  /*4990*/  DFMA R16, R16, R16, R16 ;  /* 0x000000101010722b */ /* 0x000fd00000000010 */
[----:B------:R-:W-:-:S08]  /*49a0*/  DFMA R16, R18, R16, R18 ;  /* 0x000000101210722b */ /* 0x000fd00000000012 */
[----:B------:R-:W-:-:S08]  /*49b0*/  DFMA R20, -R20, R16, 1 ;  /* 0x3ff000001414742b */ /* 0x000fd00000000110 */
[----:B------:R-:W-:-:S08]  /*49c0*/  DFMA R16, R16, R20, R16 ;  /* 0x000000141010722b */ /* 0x000fd00000000010 */
[----:B------:R-:W-:-:S08]  /*49d0*/  DMUL R16, R16, 2.2250738585072013831e-308 ;  /* 0x0010000010107828 */ /* 0x000fd00000000000 */
[----:B------:R-:W-:-:S08]  /*49e0*/  DFMA R14, -R14, R16, 1 ;  /* 0x3ff000000e0e742b */ /* 0x000fd00000000110 */
[----:B------:R-:W-:-:S08]  /*49f0*/  DFMA R14, R14, R14, R14 ;  /* 0x0000000e0e0e722b */ /* 0x000fd0000000000e */
[----:B------:R-:W-:Y:S01]  /*4a00*/  DFMA R16, R16, R14, R16 ;  /* 0x0000000e1010722b */ /* 0x000fe20000000010 */
[----:B------:R-:W-:Y:S10]  /*4a10*/  BRA `(.L_x_107) ;  /* 0x0000000000307947 */ /* 0x000ff40003800000 */
.L_x_108:
[----:B------:R-:W-:Y:S01]  /*4a20*/  DMUL R18, R14, 8.11296384146066816958e+31 ;  /* 0x469000000e127828 */ /* 0x000fe20000000000 */
[----:B------:R-:W-:-:S05]  /*4a30*/  MOV R16, R23 ;  /* 0x0000001700107202 */ /* 0x000fca0000000f00 */
[----:B------:R-:W0:Y:S02]  /*4a40*/  MUFU.RCP64H R17, R19 ;  /* 0x0000001300117308 */ /* 0x000e240000001800 */
[----:B0-----:R-:W-:-:S08]  /*4a50*/  DFMA R14, -R18, R16, 1 ;  /* 0x3ff00000120e742b */ /* 0x001fd00000000110 */
[----:B------:R-:W-:-:S08]  /*4a60*/  DFMA R14, R14, R14, R14 ;  /* 0x0000000e0e0e722b */ /* 0x000fd0000000000e */
[----:B------:R-:W-:-:S08]  /*4a70*/  DFMA R14, R16, R14, R16 ;  /* 0x0000000e100e722b */ /* 0x000fd00000000010 */
[----:B------:R-:W-:-:S08]  /*4a80*/  DFMA R18, -R18, R14, 1 ;  /* 0x3ff000001212742b */ /* 0x000fd0000000010e */
[----:B------:R-:W-:-:S08]  /*4a90*/  DFMA R18, R14, R18, R14 ;  /* 0x000000120e12722b */ /* 0x000fd0000000000e */
[----:B------:R-:W-:Y:S01]  /*4aa0*/  DMUL R16, R18, 8.11296384146066816958e+31 ;  /* 0x4690000012107828 */ /* 0x000fe20000000000 */
[----:B------:R-:W-:Y:S10]  /*4ab0*/  BRA `(.L_x_107) ;  /* 0x0000000000087947 */ /* 0x000ff40003800000 */
.L_x_106:
[----:B------:R-:W-:Y:S01]  /*4ac0*/  LOP3.LUT R17, R15, 0x80000, RZ, 0xfc, !PT ;  /* 0x000800000f117812 */ /* 0x000fe200078efcff */
[----:B------:R-:W-:-:S07]  /*4ad0*/  IMAD.MOV.U32 R16, RZ, RZ, R14 ;  /* 0x000000ffff107224 */ /* 0x000fce00078e000e */
.L_x_107:
[----:B------:R-:W-:Y:S05]  /*4ae0*/  BSYNC.RECONVERGENT B1 ;  /* 0x0000000000017941 */ /* 0x000fea0003800200 */
.L_x_105:
[----:B------:R-:W-:Y:S01]  /*4af0*/  IMAD.MOV.U32 R14, RZ, RZ, R0 ;  /* 0x000000ffff0e7224 */ /* 0x000fe200078e0000 */
[----:B------:R-:W-:-:S04]  /*4b00*/  MOV R15, 0x0 ;  /* 0x00000000000f7802 */ /* 0x000fc80000000f00 */
[----:B------:R-:W-:Y:S05]  /*4b10*/  RET.REL.NODEC R14 `(_Z7costFcnPfP5StateP5TrackS3_P3Obs) ;  /* 0xffffffb40e387950 */ /* 0x000fea0003c3ffff */
        .weak           $__internal_3_$__cuda_sm20_sqrt_rn_f32_slowpath
        .type           $__internal_3_$__cuda_sm20_sqrt_rn_f32_slowpath,@function
        .size           $__internal_3_$__cuda_sm20_sqrt_rn_f32_slowpath,($__internal_4_$__cuda_sm3x_div_rn_noftz_f32_slowpath - $__internal_3_$__cuda_sm20_sqrt_rn_f32_slowpath)
$__internal_3_$__cuda_sm20_sqrt_rn_f32_slowpath:
[----:B------:R-:W-:-:S13]  /*4b20*/  LOP3.LUT P0, RZ, R0, 0x7fffffff, RZ, 0xc0, !PT ;  /* 0x7fffffff00ff7812 */ /* 0x000fda000780c0ff */
[----:B------:R-:W-:Y:S01]  /*4b30*/  @!P0 IMAD.MOV.U32 R2, RZ, RZ, R0 ;  /* 0x000000ffff028224 */ /* 0x000fe200078e0000 */
[----:B------:R-:W-:Y:S06]  /*4b40*/  @!P0 BRA `(.L_x_109) ;  /* 0x0000000000408947 */ /* 0x000fec0003800000 */
[----:B------:R-:W-:-:S13]  /*4b50*/  FSETP.GEU.FTZ.AND P0, PT, R0, RZ, PT ;  /* 0x000000ff0000720b */ /* 0x000fda0003f1e000 */
[----:B------:R-:W-:Y:S01]  /*4b60*/  @!P0 IMAD.MOV.U32 R2, RZ, RZ, 0x7fffffff ;  /* 0x7fffffffff028424 */ /* 0x000fe200078e00ff */
[----:B------:R-:W-:Y:S06]  /*4b70*/  @!P0 BRA `(.L_x_109) ;  /* 0x0000000000348947 */ /* 0x000fec0003800000 */
[----:B------:R-:W-:-:S13]  /*4b80*/  FSETP.GTU.FTZ.AND P0, PT, |R0|, +INF , PT ;  /* 0x7f8000000000780b */ /* 0x000fda0003f1c200 */
[----:B------:R-:W-:Y:S01]  /*4b90*/  @P0 FADD.FTZ R2, R0, 1 ;  /* 0x3f80000000020421 */ /* 0x000fe20000010000 */
[----:B------:R-:W-:Y:S06]  /*4ba0*/  @P0 BRA `(.L_x_109) ;  /* 0x0000000000280947 */ /* 0x000fec0003800000 */
[----:B------:R-:W-:-:S13]  /*4bb0*/  FSETP.NEU.FTZ.AND P0, PT, |R0|, +INF , PT ;  /* 0x7f8000000000780b */ /* 0x000fda0003f1d200 */
[----:B------:R-:W-:-:S04]  /*4bc0*/  @P0 FFMA R14, R0, 1.84467440737095516160e+19, RZ ;  /* 0x5f800000000e0823 */ /* 0x000fc800000000ff */
[----:B------:R-:W0:Y:S02]  /*4bd0*/  @P0 MUFU.RSQ R15, R14 ;  /* 0x0000000e000f0308 */ /* 0x000e240000001400 */
[----:B0-----:R-:W-:Y:S01]  /*4be0*/  @P0 FMUL.FTZ R17, R14, R15 ;  /* 0x0000000f0e110220 */ /* 0x001fe20000410000 */
[----:B------:R-:W-:-:S03]  /*4bf0*/  @P0 FMUL.FTZ R15, R15, 0.5 ;  /* 0x3f0000000f0f0820 */ /* 0x000fc60000410000 */
[----:B------:R-:W-:-:S04]  /*4c00*/  @P0 FADD.FTZ R2, -R17, -RZ ;  /* 0x800000ff11020221 */ /* 0x000fc80000010100 */
[----:B------:R-:W-:Y:S01]  /*4c10*/  @P0 FFMA R16, R17, R2, R14 ;  /* 0x0000000211100223 */ /* 0x000fe2000000000e */
[----:B------:R-:W-:-:S03]  /*4c20*/  @!P0 MOV R2, R0 ;  /* 0x0000000000028202 */ /* 0x000fc60000000f00 */
[----:B------:R-:W-:-:S04]  /*4c30*/  @P0 FFMA R15, R16, R15, R17 ;  /* 0x0000000f100f0223 */ /* 0x000fc80000000011 */
[----:B------:R-:W-:-:S07]  /*4c40*/  @P0 FMUL.FTZ R2, R15, 2.3283064365386962891e-10 ;  /* 0x2f8000000f020820 */ /* 0x000fce0000410000 */
.L_x_109:
[----:B------:R-:W-:Y:S02]  /*4c50*/  HFMA2 R15, -RZ, RZ, 0, 0 ;  /* 0x00000000ff0f7431 */ /* 0x000fe400000001ff */
[----:B------:R-:W-:Y:S02]  /*4c60*/  IMAD.MOV.U32 R14, RZ, RZ, R18 ;  /* 0x000000ffff0e7224 */ /* 0x000fe400078e0012 */
[----:B------:R-:W-:Y:S02]  /*4c70*/  IMAD.MOV.U32 R0, RZ, RZ, R2 ;  /* 0x000000ffff007224 */ /* 0x000fe400078e0002 */
[----:B------:R-:W-:Y:S05]  /*4c80*/  RET.REL.NODEC R14 `(_Z7costFcnPfP5StateP5TrackS3_P3Obs) ;  /* 0xffffffb00edc7950 */ /* 0x000fea0003c3ffff */
        .weak           $__internal_4_$__cuda_sm3x_div_rn_noftz_f32_slowpath
        .type           $__internal_4_$__cuda_sm3x_div_rn_noftz_f32_slowpath,@function
        .size           $__internal_4_$__cuda_sm3x_div_rn_noftz_f32_slowpath,($_Z7costFcnPfP5StateP5TrackS3_P3Obs$__internal_accurate_pow - $__internal_4_$__cuda_sm3x_div_rn_noftz_f32_slowpath)
$__internal_4_$__cuda_sm3x_div_rn_noftz_f32_slowpath:
[----:B------:R-:W-:Y:S01]  /*4c90*/  SHF.R.U32.HI R9, RZ, 0x17, R0 ;  /* 0x00000017ff097819 */ /* 0x000fe20000011600 */
[----:B------:R-:W-:Y:S01]  /*4ca0*/  BSSY.RECONVERGENT B2, `(.L_x_110) ;  /* 0x0000063000027945 */ /* 0x000fe20003800200 */
[----:B------:R-:W-:Y:S02]  /*4cb0*/  SHF.R.U32.HI R8, RZ, 0x17, R3 ;  /* 0x00000017ff087819 */ /* 0x000fe40000011603 */
[----:B------:R-:W-:Y:S02]  /*4cc0*/  LOP3.LUT R17, R9, 0xff, RZ, 0xc0, !PT ;  /* 0x000000ff09117812 */ /* 0x000fe400078ec0ff */
[----:B------:R-:W-:Y:S02]  /*4cd0*/  LOP3.LUT R12, R8, 0xff, RZ, 0xc0, !PT ;  /* 0x000000ff080c7812 */ /* 0x000fe400078ec0ff */
[----:B------:R-:W-:Y:S01]  /*4ce0*/  MOV R8, R0 ;  /* 0x0000000000087202 */ /* 0x000fe20000000f00 */
        /* <DEDUP_REMOVED lines=24> */
[----:B------:R-:W-:Y:S01]  /*4e70*/  @P0 IMAD.MOV.U32 R9, RZ, RZ, RZ ;  /* 0x000000ffff090224 */ /* 0x000fe200078e00ff */
[----:B------:R-:W-:Y:S01]  /*4e80*/  @!P0 MOV R9, 0xffffffc0 ;  /* 0xffffffc000098802 */ /* 0x000fe20000000f00 */
[----:B------:R-:W-:Y:S01]  /*4e90*/  @!P0 FFMA R3, R3, 1.84467440737095516160e+19, RZ ;  /* 0x5f80000003038823 */ /* 0x000fe200000000ff */
[----:B------:R-:W-:-:S03]  /*4ea0*/  @!P1 FFMA R8, R0, 1.84467440737095516160e+19, RZ ;  /* 0x5f80000000089823 */ /* 0x000fc600000000ff */
[----:B------:R-:W-:-:S07]  /*4eb0*/  @!P1 VIADD R9, R9, 0x40 ;  /* 0x0000004009099836 */ /* 0x000fce0000000000 */
.L_x_111:
[----:B------:R-:W-:Y:S01]  /*4ec0*/  LEA R11, R17, 0xc0800000, 0x17 ;  /* 0xc0800000110b7811 */ /* 0x000fe200078eb8ff */
[----:B------:R-:W-:Y:S04]  /*4ed0*/  BSSY.RECONVERGENT B3, `(.L_x_116) ;  /* 0x0000036000037945 */ /* 0x000fe80003800200 */
[----:B------:R-:W-:Y:S01]  /*4ee0*/  IMAD.IADD R11, R8, 0x1, -R11 ;  /* 0x00000001080b7824 */ /* 0x000fe200078e0a0b */
[----:B------:R-:W-:-:S03]  /*4ef0*/  IADD3 R8, PT, PT, R12, -0x7f, RZ ;  /* 0xffffff810c087810 */ /* 0x000fc60007ffe0ff */
[----:B------:R-:W0:Y:S01]  /*4f00*/  MUFU.RCP R10, R11 ;  /* 0x0000000b000a7308 */ /* 0x000e220000001000 */
[----:B------:R-:W-:Y:S01]  /*4f10*/  FADD.FTZ R13, -R11, -RZ ;  /* 0x800000ff0b0d7221 */ /* 0x000fe20000010100 */
[C---:B------:R-:W-:Y:S01]  /*4f20*/  IMAD R0, R8.reuse, -0x800000, R3 ;  /* 0xff80000008007824 */ /* 0x040fe200078e0203 */
[----:B------:R-:W-:-:S05]  /*4f30*/  IADD3 R8, PT, PT, R8, 0x7f, -R17 ;  /* 0x0000007f08087810 */ /* 0x000fca0007ffe811 */
        /* <DEDUP_REMOVED lines=10> */
[----:B------:R-:W-:-:S05]  /*4fe0*/  IMAD.IADD R13, R0, 0x1, R8 ;  /* 0x00000001000d7824 */ /* 0x000fca00078e0208 */
[----:B------:R-:W-:-:S04]  /*4ff0*/  IADD3 R0, PT, PT, R13, -0x1, RZ ;  /* 0xffffffff0d007810 */ /* 0x000fc80007ffe0ff */
        /* <DEDUP_REMOVED lines=10> */
[C---:B------:R-:W-:Y:S02]  /*50a0*/  VIADD R11, R13.reuse, 0x20 ;  /* 0x000000200d0b7836 */ /* 0x040fe40000000000 */
[-CC-:B------:R-:W-:Y:S01]  /*50b0*/  FFMA.RM R9, R12, R10.reuse, R15.reuse ;  /* 0x0000000a0c097223 */ /* 0x180fe2000000400f */
[C---:B------:R-:W-:Y:S02]  /*50c0*/  ISETP.NE.AND P2, PT, R13.reuse, RZ, PT ;  /* 0x000000ff0d00720c */ /* 0x040fe40003f45270 */
[----:B------:R-:W-:Y:S01]  /*50d0*/  LOP3.LUT R8, R0, 0x7fffff, RZ, 0xc0, !PT ;  /* 0x007fffff00087812 */ /* 0x000fe200078ec0ff */
[----:B------:R-:W-:Y:S01]  /*50e0*/  FFMA.RP R0, R12, R10, R15 ;  /* 0x0000000a0c007223 */ /* 0x000fe2000000800f */
[----:B------:R-:W-:Y:S01]  /*50f0*/  IMAD.MOV R10, RZ, RZ, -R13 ;  /* 0x000000ffff0a7224 */ /* 0x000fe200078e0a0d */
[----:B------:R-:W-:Y:S02]  /*5100*/  ISETP.NE.AND P1, PT, R13, RZ, PT ;  /* 0x000000ff0d00720c */ /* 0x000fe40003f25270 */
[----:B------:R-:W-:-:S02]  /*5110*/  LOP3.LUT R8, R8, 0x800000, RZ, 0xfc, !PT ;  /* 0x0080000008087812 */ /* 0x000fc400078efcff */
        /* <DEDUP_REMOVED lines=9> */
[----:B------:R-:W-:-:S04]  /*51b0*/  LOP3.LUT R0, R0, R9, RZ, 0xc0, !PT ;  /* 0x0000000900007212 */ /* 0x000fc800078ec0ff */
[----:B------:R-:W-:-:S04]  /*51c0*/  IADD3 R0, PT, PT, R11, R0, RZ ;  /* 0x000000000b007210 */ /* 0x000fc80007ffe0ff */
[----:B------:R-:W-:Y:S01]  /*51d0*/  LOP3.LUT R3, R0, R3, RZ, 0xfc, !PT ;  /* 0x0000000300037212 */ /* 0x000fe200078efcff */
[----:B------:R-:W-:Y:S06]  /*51e0*/  BRA `(.L_x_119) ;  /* 0x0000000000107947 */ /* 0x000fec0003800000 */
.L_x_118:
[----:B------:R-:W-:-:S04]  /*51f0*/  LOP3.LUT R3, R3, 0x80000000, RZ, 0xc0, !PT ;  /* 0x8000000003037812 */ /* 0x000fc800078ec0ff */
[----:B------:R-:W-:Y:S01]  /*5200*/  LOP3.LUT R3, R3, 0x7f800000, RZ, 0xfc, !PT ;  /* 0x7f80000003037812 */ /* 0x000fe200078efcff */
[----:B------:R-:W-:Y:S06]  /*5210*/  BRA `(.L_x_119) ;  /* 0x0000000000047947 */ /* 0x000fec0003800000 */
.L_x_117:
[----:B------:R-:W-:-:S07]  /*5220*/  IMAD R3, R8, 0x800000, R3 ;  /* 0x0080000008037824 */ /* 0x000fce00078e0203 */
.L_x_119:
[----:B------:R-:W-:Y:S05]  /*5230*/  BSYNC.RECONVERGENT B3 ;  /* 0x0000000000037941 */ /* 0x000fea0003800200 */
.L_x_116:
[----:B------:R-:W-:Y:S05]  /*5240*/  BRA `(.L_x_120) ;  /* 0x0000000000207947 */ /* 0x000fea0003800000 */
.L_x_115:
[----:B------:R-:W-:-:S04]  /*5250*/  LOP3.LUT R3, R8, 0x80000000, R3, 0x48, !PT ;  /* 0x8000000008037812 */ /* 0x000fc800078e4803 */
[----:B------:R-:W-:Y:S01]  /*5260*/  LOP3.LUT R3, R3, 0x7f800000, RZ, 0xfc, !PT ;  /* 0x7f80000003037812 */ /* 0x000fe200078efcff */
[----:B------:R-:W-:Y:S06]  /*5270*/  BRA `(.L_x_120) ;  /* 0x0000000000147947 */ /* 0x000fec0003800000 */
.L_x_114:
[----:B------:R-:W-:Y:S01]  /*5280*/  LOP3.LUT R3, R8, 0x80000000, R3, 0x48, !PT ;  /* 0x8000000008037812 */ /* 0x000fe200078e4803 */
[----:B------:R-:W-:Y:S06]  /*5290*/  BRA `(.L_x_120) ;  /* 0x00000000000c7947 */ /* 0x000fec0003800000 */
.L_x_113:
[----:B------:R-:W0:Y:S01]  /*52a0*/  MUFU.RSQ R3, -QNAN ;  /* 0xffc0000000037908 */ /* 0x000e220000001400 */
[----:B------:R-:W-:Y:S05]  /*52b0*/  BRA `(.L_x_120) ;  /* 0x0000000000047947 */ /* 0x000fea0003800000 */
.L_x_112:
[----:B------:R-:W-:-:S07]  /*52c0*/  FADD.FTZ R3, R3, R0 ;  /* 0x0000000003037221 */ /* 0x000fce0000010000 */
.L_x_120:
[----:B------:R-:W-:Y:S05]  /*52d0*/  BSYNC.RECONVERGENT B2 ;  /* 0x0000000000027941 */ /* 0x000fea0003800200 */
.L_x_110:
[----:B------:R-:W-:Y:S02]  /*52e0*/  HFMA2 R9, -RZ, RZ, 0, 0 ;  /* 0x00000000ff097431 */ /* 0x000fe400000001ff */
[----:B------:R-:W-:-:S04]  /*52f0*/  IMAD.MOV.U32 R8, RZ, RZ, R6 ;  /* 0x000000ffff087224 */ /* 0x000fc800078e0006 */
[----:B0-----:R-:W-:Y:S05]  /*5300*/  RET.REL.NODEC R8 `(_Z7costFcnPfP5StateP5TrackS3_P3Obs) ;  /* 0xffffffac083c7950 */ /* 0x001fea0003c3ffff */
        .type           $_Z7costFcnPfP5StateP5TrackS3_P3Obs$__internal_accurate_pow,@function
        .size           $_Z7costFcnPfP5StateP5TrackS3_P3Obs$__internal_accurate_pow,(.L_x_216 - $_Z7costFcnPfP5StateP5TrackS3_P3Obs$__internal_accurate_pow)
$_Z7costFcnPfP5StateP5TrackS3_P3Obs$__internal_accurate_pow:
[----:B------:R-:W-:Y:S01]  /*5310*/  ISETP.GT.U32.AND P0, PT, R0, 0xfffff, PT ;  /* 0x000fffff0000780c */ /* 0x000fe20003f04070 */
[----:B------:R-:W-:Y:S01]  /*5320*/  IMAD.MOV.U32 R16, RZ, RZ, R18 ;  /* 0x000000ffff107224 */ /* 0x000fe200078e0012 */
[----:B------:R-:W-:Y:S01]  /*5330*/  MOV R19, R0 ;  /* 0x0000000000137202 */ /* 0x000fe20000000f00 */
[--C-:B------:R-:W-:Y:S01]  /*5340*/  IMAD.MOV.U32 R17, RZ, RZ, R0.reuse ;  /* 0x000000ffff117224 */ /* 0x100fe200078e0000 */
[----:B------:R-:W-:Y:S01]  /*5350*/  MOV R23, 0x3ed0f5d2 ;  /* 0x3ed0f5d200177802 */ /* 0x000fe20000000f00 */
[----:B------:R-:W-:Y:S01]  /*5360*/  IMAD.MOV.U32 R22, RZ, RZ, 0x41ad3b5a ;  /* 0x41ad3b5aff167424 */ /* 0x000fe200078e00ff */
[----:B------:R-:W-:Y:S01]  /*5370*/  UMOV UR4, 0x7d2cafe2 ;  /* 0x7d2cafe200047882 */ /* 0x000fe20000000000 */
[----:B------:R-:W-:Y:S01]  /*5380*/  UMOV UR5, 0x3eb0f5ff ;  /* 0x3eb0f5ff00057882 */ /* 0x000fe20000000000 */
[----:B------:R-:W-:Y:S01]  /*5390*/  SHF.R.U32.HI R0, RZ, 0x14, R0 ;  /* 0x00000014ff007819 */ /* 0x000fe20000011600 */
[----:B------:R-:W-:Y:S01]  /*53a0*/  UMOV UR8, 0x3b39803f ;  /* 0x3b39803f00087882 */ /* 0x000fe20000000000 */
[----:B------:R-:W-:-:S03]  /*53b0*/  UMOV UR9, 0x3c7abc9e ;  /* 0x3c7abc9e00097882 */ /* 0x000fc60000000000 */
[----:B------:R-:W-:-:S10]  /*53c0*/  @!P0 DMUL R16, R16, 1.80143985094819840000e+16 ;  /* 0x4350000010108828 */ /* 0x000fd40000000000 */
[----:B------:R-:W-:Y:S01]  /*53d0*/  @!P0 IMAD.MOV.U32 R19, RZ, RZ, R17 ;  /* 0x000000ffff138224 */ /* 0x000fe200078e0011 */
[----:B------:R-:W-:Y:S01]  /*53e0*/  @!P0 LEA.HI R0, R17, 0xffffffca, RZ, 0xc ;  /* 0xffffffca11008811 */ /* 0x000fe200078f60ff */
[----:B------:R-:W-:-:S03]  /*53f0*/  @!P0 IMAD.MOV.U32 R18, RZ, RZ, R16 ;  /* 0x000000ffff128224 */ /* 0x000fc600078e0010 */
[----:B------:R-:W-:Y:S02]  /*5400*/  LOP3.LUT R19, R19, 0x800fffff, RZ, 0xc0, !PT ;  /* 0x800fffff13137812 */ /* 0x000fe400078ec0ff */
[----:B------:R-:W-:Y:S01]  /*5410*/  MOV R20, R18 ;  /* 0x0000001200147202 */ /* 0x000fe20000000f00 */
[----:B------:R-:W-:Y:S01]  /*5420*/  IMAD.MOV.U32 R18, RZ, RZ, RZ ;  /* 0x000000ffff127224 */ /* 0x000fe200078e00ff */
[----:B------:R-:W-:-:S04]  /*5430*/  LOP3.LUT R19, R19, 0x3ff00000, RZ, 0xfc, !PT ;  /* 0x3ff0000013137812 */ /* 0x000fc800078efcff */
[----:B------:R-:W-:Y:S01]  /*5440*/  ISETP.GE.U32.AND P1, PT, R19, 0x3ff6a09f, PT ;  /* 0x3ff6a09f1300780c */ /* 0x000fe20003f26070 */
[----:B------:R-:W-:-:S12]  /*5450*/  IMAD.MOV.U32 R21, RZ, RZ, R19 ;  /* 0x000000ffff157224 */ /* 0x000fd800078e0013 */
[----:B------:R-:W-:-:S05]  /*5460*/  @P1 VIADD R16, R21, 0xfff00000 ;  /* 0xfff0000015101836 */ /* 0x000fca0000000000 */
[----:B------:R-:W-:-:S06]  /*5470*/  @P1 MOV R21, R16 ;  /* 0x0000001000151202 */ /* 0x000fcc0000000f00 */
[C---:B------:R-:W-:Y:S02]  /*5480*/  DADD R24, R20.reuse, 1 ;  /* 0x3ff0000014187429 */ /* 0x040fe40000000000 */
[----:B------:R-:W-:-:S04]  /*5490*/  DADD R20, R20, -1 ;  /* 0xbff0000014147429 */ /* 0x000fc80000000000 */
[----:B------:R-:W0:Y:S02]  /*54a0*/  MUFU.RCP64H R19, R25 ;  /* 0x0000001900137308 */ /* 0x000e240000001800 */
[----:B0-----:R-:W-:-:S08]  /*54b0*/  DFMA R24, -R24, R18, 1 ;  /* 0x3ff000001818742b */ /* 0x001fd00000000112 */
[----:B------:R-:W-:-:S08]  /*54c0*/  DFMA R24, R24, R24, R24 ;  /* 0x000000181818722b */ /* 0x000fd00000000018 */
[----:B------:R-:W-:-:S08]  /*54d0*/  DFMA R24, R18, R24, R18 ;  /* 0x000000181218722b */ /* 0x000fd00000000012 */
[----:B------:R-:W-:-:S08]  /*54e0*/  DMUL R18, R20, R24 ;  /* 0x0000001814127228 */ /* 0x000fd00000000000 */
[----:B------:R-:W-:-:S08]  /*54f0*/  DFMA R18, R20, R24, R18 ;  /* 0x000000181412722b */ /* 0x000fd00000000012 */
[----:B------:R-:W-:-:S08]  /*5500*/  DMUL R44, R18, R18 ;  /* 0x00000012122c7228 */ /* 0x000fd00000000000 */
[----:B------:R-:W-:Y:S01]  /*5510*/  DFMA R22, R44, UR4, R22 ;  /* 0x000000042c167c2b */ /* 0x000fe20008000016 */
[----:B------:R-:W-:Y:S01]  /*5520*/  UMOV UR4, 0x75488a3f ;  /* 0x75488a3f00047882 */ /* 0x000fe20000000000 */
[----:B------:R-:W-:-:S06]  /*5530*/  UMOV UR5, 0x3ef3b20a ;  /* 0x3ef3b20a00057882 */ /* 0x000fcc0000000000 */
[----:B------:R-:W-:Y:S01]  /*5540*/  DFMA R28, R44, R22, UR4 ;  /* 0x000000042c1c7e2b */ /* 0x000fe20008000016 */
[----:B------:R-:W-:Y:S01]  /*5550*/  UMOV UR4, 0xe4faecd5 ;  /* 0xe4faecd500047882 */ /* 0x000fe20000000000 */
[----:B------:R-:W-:Y:S01]  /*5560*/  UMOV UR5, 0x3f1745cd ;  /* 0x3f1745cd00057882 */ /* 0x000fe20000000000 */
[----:B------:R-:W-:-:S05]  /*5570*/  DADD R22, R20, -R18 ;  /* 0x0000000014167229 */ /* 0x000fca0000000812 */
[----:B------:R-:W-:Y:S01]  /*5580*/  DFMA R28, R44, R28, UR4 ;  /* 0x000000042c1c7e2b */ /* 0x000fe2000800001c */
[----:B------:R-:W-:Y:S01]  /*5590*/  UMOV UR4, 0x258a578b ;  /* 0x258a578b00047882 */ /* 0x000fe20000000000 */
[----:B------:R-:W-:Y:S01]  /*55a0*/  UMOV UR5, 0x3f3c71c7 ;  /* 0x3f3c71c700057882 */ /* 0x000fe20000000000 */
[----:B------:R-:W-:-:S05]  /*55b0*/  DADD R22, R22, R22 ;  /* 0x0000000016167229 */ /* 0x000fca0000000016 */
[----:B------:R-:W-:Y:S01]  /*55c0*/  DFMA R28, R44, R28, UR4 ;  /* 0x000000042c1c7e2b */ /* 0x000fe2000800001c */
[----:B------:R-:W-:Y:S01]  /*55d0*/  UMOV UR4, 0x9242b910 ;  /* 0x9242b91000047882 */ /* 0x000fe20000000000 */
[----:B------:R-:W-:Y:S01]  /*55e0*/  UMOV UR5, 0x3f624924 ;  /* 0x3f62492400057882 */ /* 0x000fe20000000000 */
[----:B------:R-:W-:-:S05]  /*55f0*/  DFMA R22, R20, -R18, R22 ;  /* 0x800000121416722b */ /* 0x000fca0000000016 */
[----:B------:R-:W-:Y:S01]  /*5600*/  DFMA R28, R44, R28, UR4 ;  /* 0x000000042c1c7e2b */ /* 0x000fe2000800001c */
[----:B------:R-:W-:Y:S01]  /*5610*/  UMOV UR4, 0x99999dfb ;  /* 0x99999dfb00047882 */ /* 0x000fe20000000000 */
[----:B------:R-:W-:Y:S01]  /*5620*/  UMOV UR5, 0x3f899999 ;  /* 0x3f89999900057882 */ /* 0x000fe20000000000 */
[----:B------:R-:W-:Y:S02]  /*5630*/  DMUL R22, R24, R22 ;  /* 0x0000001618167228 */ /* 0x000fe40000000000 */
[----:B------:R-:W-:-:S03]  /*5640*/  DMUL R24, R18, R18 ;  /* 0x0000001212187228 */ /* 0x000fc60000000000 */
[----:B------:R-:W-:Y:S01]  /*5650*/  DFMA R28, R44, R28, UR4 ;  /* 0x000000042c1c7e2b */ /* 0x000fe2000800001c */
[----:B------:R-:W-:Y:S01]  /*5660*/  UMOV UR4, 0x55555555 ;  /* 0x5555555500047882 */ /* 0x000fe20000000000 */
[----:B------:R-:W-:-:S03]  /*5670*/  UMOV UR5, 0x3fb55555 ;  /* 0x3fb5555500057882 */ /* 0x000fc60000000000 */
[----:B------:R-:W-:-:S03]  /*5680*/  DMUL R16, R18, R24 ;  /* 0x0000001812107228 */ /* 0x000fc60000000000 */
[----:B------:R-:W-:-:S08]  /*5690*/  DFMA R20, R44, R28, UR4 ;  /* 0x000000042c147e2b */ /* 0x000fd0000800001c */
[----:B------:R-:W-:Y:S01]  /*56a0*/  DADD R26, -R20, UR4 ;  /* 0x00000004141a7e29 */ /* 0x000fe20008000100 */
[----:B------:R-:W-:Y:S01]  /*56b0*/  UMOV UR4, 0xb9e7b0 ;  /* 0x00b9e7b000047882 */ /* 0x000fe20000000000 */
[----:B------:R-:W-:-:S06]  /*56c0*/  UMOV UR5, 0x3c46a4cb ;  /* 0x3c46a4cb00057882 */ /* 0x000fcc0000000000 */
[----:B------:R-:W-:Y:S02]  /*56d0*/  DFMA R26, R44, R28, R26 ;  /* 0x0000001c2c1a722b */ /* 0x000fe4000000001a */
[----:B------:R-:W-:Y:S01]  /*56e0*/  DFMA R44, R18, R18, -R24 ;  /* 0x00000012122c722b */ /* 0x000fe20000000818 */
[----:B------:R-:W-:Y:S02]  /*56f0*/  VIADD R29, R23, 0x100000 ;  /* 0x00100000171d7836 */ /* 0x000fe40000000000 */
[----:B------:R-:W-:-:S06]  /*5700*/  IMAD.MOV.U32 R28, RZ, RZ, R22 ;  /* 0x000000ffff1c7224 */ /* 0x000fcc00078e0016 */
[----:B------:R-:W-:Y:S02]  /*5710*/  DFMA R28, R18, R28, R44 ;  /* 0x0000001c121c722b */ /* 0x000fe4000000002c */
[----:B------:R-:W-:Y:S01]  /*5720*/  DADD R44, R26, -UR4 ;  /* 0x800000041a2c7e29 */ /* 0x000fe20008000000 */
[----:B------:R-:W-:Y:S01]  /*5730*/  UMOV UR4, 0x80000000 ;  /* 0x8000000000047882 */ /* 0x000fe20000000000 */
[----:B------:R-:W-:Y:S01]  /*5740*/  DFMA R26, R18, R24, -R16 ;  /* 0x00000018121a722b */ /* 0x000fe20000000810 */
[----:B------:R-:W-:-:S07]  /*5750*/  UMOV UR5, 0x43300000 ;  /* 0x4330000000057882 */ /* 0x000fce0000000000 */
[----:B------:R-:W-:Y:S02]  /*5760*/  DFMA R26, R22, R24, R26 ;  /* 0x00000018161a722b */ /* 0x000fe4000000001a */
[----:B------:R-:W-:-:S06]  /*5770*/  DADD R24, R20, R44 ;  /* 0x0000000014187229 */ /* 0x000fcc000000002c */
[----:B------:R-:W-:Y:S02]  /*5780*/  DFMA R26, R18, R28, R26 ;  /* 0x0000001c121a722b */ /* 0x000fe4000000001a */
[----:B------:R-:W-:Y:S02]  /*5790*/  DADD R28, R20, -R24 ;  /* 0x00000000141c7229 */ /* 0x000fe40000000818 */
[----:B------:R-:W-:-:S06]  /*57a0*/  DMUL R20, R24, R16 ;  /* 0x0000001018147228 */ /* 0x000fcc0000000000 */
[----:B------:R-:W-:Y:S02]  /*57b0*/  DADD R44, R44, R28 ;  /* 0x000000002c2c7229 */ /* 0x000fe4000000001c */
[----:B------:R-:W-:-:S08]  /*57c0*/  DFMA R28, R24, R16, -R20 ;  /* 0x00000010181c722b */ /* 0x000fd00000000814 */
[----:B------:R-:W-:-:S08]  /*57d0*/  DFMA R26, R24, R26, R28 ;  /* 0x0000001a181a722b */ /* 0x000fd0000000001c */
[----:B------:R-:W-:-:S08]  /*57e0*/  DFMA R44, R44, R16, R26 ;  /* 0x000000102c2c722b */ /* 0x000fd0000000001a */
[----:B------:R-:W-:-:S08]  /*57f0*/  DADD R16, R20, R44 ;  /* 0x0000000014107229 */ /* 0x000fd0000000002c */
[--C-:B------:R-:W-:Y:S02]  /*5800*/  DADD R24, R18, R16.reuse ;  /* 0x0000000012187229 */ /* 0x100fe40000000010 */
[----:B------:R-:W-:-:S06]  /*5810*/  DADD R20, R20, -R16 ;  /* 0x0000000014147229 */ /* 0x000fcc0000000810 */
[----:B------:R-:W-:Y:S02]  /*5820*/  DADD R18, R18, -R24 ;  /* 0x0000000012127229 */ /* 0x000fe40000000818 */
[----:B------:R-:W-:-:S06]  /*5830*/  DADD R20, R44, R20 ;  /* 0x000000002c147229 */ /* 0x000fcc0000000014 */
[----:B------:R-:W-:Y:S01]  /*5840*/  DADD R18, R16, R18 ;  /* 0x0000000010127229 */ /* 0x000fe20000000012 */
[C---:B------:R-:W-:Y:S01]  /*5850*/  IADD3 R16, PT, PT, R0.reuse, -0x3ff, RZ ;  /* 0xfffffc0100107810 */ /* 0x040fe20007ffe0ff */
[----:B------:R-:W-:Y:S02]  /*5860*/  @P1 VIADD R16, R0, 0xfffffc02 ;  /* 0xfffffc0200101836 */ /* 0x000fe40000000000 */
[----:B------:R-:W-:-:S04]  /*5870*/  IMAD.MOV.U32 R17, RZ, RZ, 0x43300000 ;  /* 0x43300000ff117424 */ /* 0x000fc800078e00ff */
[----:B------:R-:W-:Y:S01]  /*5880*/  DADD R20, R20, R18 ;  /* 0x0000000014147229 */ /* 0x000fe20000000012 */
[----:B------:R-:W-:-:S06]  /*5890*/  LOP3.LUT R16, R16, 0x80000000, RZ, 0x3c, !PT ;  /* 0x8000000010107812 */ /* 0x000fcc00078e3cff */
[----:B------:R-:W-:Y:S01]  /*58a0*/  DADD R18, R16, -UR4 ;  /* 0x8000000410127e29 */ /* 0x000fe20008000000 */
[----:B------:R-:W-:Y:S01]  /*58b0*/  UMOV UR4, 0xfefa39ef ;  /* 0xfefa39ef00047882 */ /* 0x000fe20000000000 */
[----:B------:R-:W-:Y:S01]  /*58c0*/  DADD R22, R22, R20 ;  /* 0x0000000016167229 */ /* 0x000fe20000000014 */
[----:B------:R-:W-:-:S07]  /*58d0*/  UMOV UR5, 0x3fe62e42 ;  /* 0x3fe62e4200057882 */ /* 0x000fce0000000000 */
[----:B------:R-:W-:-:S08]  /*58e0*/  DADD R20, R24, R22 ;  /* 0x0000000018147229 */ /* 0x000fd00000000016 */
[--C-:B------:R-:W-:Y:S02]  /*58f0*/  DFMA R16, R18, UR4, R20.reuse ;  /* 0x0000000412107c2b */ /* 0x100fe40008000014 */
[----:B------:R-:W-:-:S06]  /*5900*/  DADD R26, R24, -R20 ;  /* 0x00000000181a7229 */ /* 0x000fcc0000000814 */
[----:B------:R-:W-:Y:S02]  /*5910*/  DFMA R24, R18, -UR4, R16 ;  /* 0x8000000412187c2b */ /* 0x000fe40008000010 */
[----:B------:R-:W-:-:S06]  /*5920*/  DADD R26, R22, R26 ;  /* 0x00000000161a7229 */ /* 0x000fcc000000001a */
[----:B------:R-:W-:-:S08]  /*5930*/  DADD R24, -R20, R24 ;  /* 0x0000000014187229 */ /* 0x000fd00000000118 */
[----:B------:R-:W-:-:S08]  /*5940*/  DADD R20, R26, -R24 ;  /* 0x000000001a147229 */ /* 0x000fd00000000818 */
[----:B------:R-:W-:-:S08]  /*5950*/  DFMA R20, R18, UR8, R20 ;  /* 0x0000000812147c2b */ /* 0x000fd00008000014 */
[----:B------:R-:W-:-:S08]  /*5960*/  DADD R18, R16, R20 ;  /* 0x0000000010127229 */ /* 0x000fd00000000014 */
[----:B------:R-:W-:Y:S02]  /*5970*/  DADD R16, R16, -R18 ;  /* 0x0000000010107229 */ /* 0x000fe40000000812 */
[----:B------:R-:W-:-:S06]  /*5980*/  DMUL R22, R18, 2 ;  /* 0x4000000012167828 */ /* 0x000fcc0000000000 */
[----:B------:R-:W-:Y:S02]  /*5990*/  DADD R20, R20, R16 ;  /* 0x0000000014147229 */ /* 0x000fe40000000010 */
[----:B------:R-:W-:Y:S01]  /*59a0*/  DFMA R18, R18, 2, -R22 ;  /* 0x400000001212782b */ /* 0x000fe20000000816 */
[----:B------:R-:W-:Y:S01]  /*59b0*/  MOV R16, 0x652b82fe ;  /* 0x652b82fe00107802 */ /* 0x000fe20000000f00 */
[----:B------:R-:W-:-:S06]  /*59c0*/  IMAD.MOV.U32 R17, RZ, RZ, 0x3ff71547 ;  /* 0x3ff71547ff117424 */ /* 0x000fcc00078e00ff */
[----:B------:R-:W-:-:S08]  /*59d0*/  DFMA R20, R20, 2, R18 ;  /* 0x400000001414782b */ /* 0x000fd00000000012 */
[----:B------:R-:W-:-:S08]  /*59e0*/  DADD R24, R22, R20 ;  /* 0x0000000016187229 */ /* 0x000fd00000000014 */
[----:B------:R-:W-:Y:S02]  /*59f0*/  DFMA R16, R24, R16, 6.75539944105574400000e+15 ;  /* 0x433800001810742b */ /* 0x000fe40000000010 */
[----:B------:R-:W-:Y:S01]  /*5a00*/  FSETP.GEU.AND P0, PT, |R25|, 4.1917929649353027344, PT ;  /* 0x4086232b1900780b */ /* 0x000fe20003f0e200 */
[----:B------:R-:W-:-:S05]  /*5a10*/  DADD R22, R22, -R24 ;  /* 0x0000000016167229 */ /* 0x000fca0000000818 */
[----:B------:R-:W-:-:S03]  /*5a20*/  DADD R18, R16, -6.75539944105574400000e+15 ;  /* 0xc338000010127429 */ /* 0x000fc60000000000 */
[----:B------:R-:W-:-:S05]  /*5a30*/  DADD R20, R20, R22 ;  /* 0x0000000014147229 */ /* 0x000fca0000000016 */
[----:B------:R-:W-:Y:S01]  /*5a40*/  DFMA R26, R18, -UR4, R24 ;  /* 0x80000004121a7c2b */ /* 0x000fe20008000018 */
[----:B------:R-:W-:Y:S01]  /*5a50*/  UMOV UR4, 0x3b39803f ;  /* 0x3b39803f00047882 */ /* 0x000fe20000000000 */
[----:B------:R-:W-:-:S06]  /*5a60*/  UMOV UR5, 0x3c7abc9e ;  /* 0x3c7abc9e00057882 */ /* 0x000fcc0000000000 */
[----:B------:R-:W-:Y:S01]  /*5a70*/  DFMA R26, R18, -UR4, R26 ;  /* 0x80000004121a7c2b */ /* 0x000fe2000800001a */
[----:B------:R-:W-:Y:S01]  /*5a80*/  UMOV UR4, 0x69ce2bdf ;  /* 0x69ce2bdf00047882 */ /* 0x000fe20000000000 */
[----:B------:R-:W-:Y:S01]  /*5a90*/  IMAD.MOV.U32 R18, RZ, RZ, -0x35dec16 ;  /* 0xfca213eaff127424 */ /* 0x000fe200078e00ff */
[----:B------:R-:W-:Y:S01]  /*5aa0*/  MOV R19, 0x3e928af3 ;  /* 0x3e928af300137802 */ /* 0x000fe20000000f00 */
[----:B------:R-:W-:-:S05]  /*5ab0*/  UMOV UR5, 0x3e5ade15 ;  /* 0x3e5ade1500057882 */ /* 0x000fca0000000000 */
[----:B------:R-:W-:Y:S01]  /*5ac0*/  DFMA R18, R26, UR4, R18 ;  /* 0x000000041a127c2b */ /* 0x000fe20008000012 */
[----:B------:R-:W-:Y:S01]  /*5ad0*/  UMOV UR4, 0x62401315 ;  /* 0x6240131500047882 */ /* 0x000fe20000000000 */
[----:B------:R-:W-:-:S06]  /*5ae0*/  UMOV UR5, 0x3ec71dee ;  /* 0x3ec71dee00057882 */ /* 0x000fcc0000000000 */
[----:B------:R-:W-:Y:S01]  /*5af0*/  DFMA R18, R26, R18, UR4 ;  /* 0x000000041a127e2b */ /* 0x000fe20008000012 */
        /* <DEDUP_REMOVED lines=20> */
[----:B------:R-:W-:-:S08]  /*5c40*/  DFMA R18, R26, R18, UR4 ;  /* 0x000000041a127e2b */ /* 0x000fd00008000012 */
[----:B------:R-:W-:-:S08]  /*5c50*/  DFMA R18, R26, R18, 1 ;  /* 0x3ff000001a12742b */ /* 0x000fd00000000012 */
[----:B------:R-:W-:-:S10]  /*5c60*/  DFMA R18, R26, R18, 1 ;  /* 0x3ff000001a12742b */ /* 0x000fd40000000012 */
[----:B------:R-:W-:Y:S02]  /*5c70*/  IMAD R23, R16, 0x100000, R19 ;  /* 0x0010000010177824 */ /* 0x000fe400078e0213 */
[----:B------:R-:W-:Y:S01]  /*5c80*/  IMAD.MOV.U32 R22, RZ, RZ, R18 ;  /* 0x000000ffff167224 */ /* 0x000fe200078e0012 */
[----:B------:R-:W-:Y:S06]  /*5c90*/  @!P0 BRA `(.L_x_121) ;  /* 0x0000000000308947 */ /* 0x000fec0003800000 */
[----:B------:R-:W-:Y:S01]  /*5ca0*/  FSETP.GEU.AND P1, PT, |R25|, 4.2275390625, PT ;  /* 0x408748001900780b */ /* 0x000fe20003f2e200 */
[C---:B------:R-:W-:Y:S02]  /*5cb0*/  DADD R22, R24.reuse, +INF ;  /* 0x7ff0000018167429 */ /* 0x040fe40000000000 */
[----:B------:R-:W-:-:S08]  /*5cc0*/  DSETP.GEU.AND P0, PT, R24, RZ, PT ;  /* 0x000000ff1800722a */ /* 0x000fd00003f0e000 */
[----:B------:R-:W-:Y:S02]  /*5cd0*/  FSEL R22, R22, RZ, P0 ;  /* 0x000000ff16167208 */ /* 0x000fe40000000000 */
[----:B------:R-:W-:Y:S02]  /*5ce0*/  @!P1 LEA.HI R0, R16, R16, RZ, 0x1 ;  /* 0x0000001010009211 */ /* 0x000fe400078f08ff */
[----:B------:R-:W-:Y:S02]  /*5cf0*/  FSEL R23, R23, RZ, P0 ;  /* 0x000000ff17177208 */ /* 0x000fe40000000000 */
[----:B------:R-:W-:-:S04]  /*5d00*/  @!P1 SHF.R.S32.HI R0, RZ, 0x1, R0 ;  /* 0x00000001ff009819 */ /* 0x000fc80000011400 */
[----:B------:R-:W-:Y:S01]  /*5d10*/  @!P1 IADD3 R16, PT, PT, R16, -R0, RZ ;  /* 0x8000000010109210 */ /* 0x000fe20007ffe0ff */
[----:B------:R-:W-:-:S03]  /*5d20*/  @!P1 IMAD R19, R0, 0x100000, R19 ;  /* 0x0010000000139824 */ /* 0x000fc600078e0213 */
[----:B------:R-:W-:Y:S01]  /*5d30*/  @!P1 LEA R17, R16, 0x3ff00000, 0x14 ;  /* 0x3ff0000010119811 */ /* 0x000fe200078ea0ff */
[----:B------:R-:W-:-:S06]  /*5d40*/  @!P1 IMAD.MOV.U32 R16, RZ, RZ, RZ ;  /* 0x000000ffff109224 */ /* 0x000fcc00078e00ff */
[----:B------:R-:W-:-:S11]  /*5d50*/  @!P1 DMUL R22, R18, R16 ;  /* 0x0000001012169228 */ /* 0x000fd60000000000 */
.L_x_121:
[----:B------:R-:W-:Y:S01]  /*5d60*/  DFMA R20, R20, R22, R22 ;  /* 0x000000161414722b */ /* 0x000fe20000000016 */
[----:B------:R-:W-:Y:S01]  /*5d70*/  MOV R18, R40 ;  /* 0x0000002800127202 */ /* 0x000fe20000000f00 */
[----:B------:R-:W-:Y:S01]  /*5d80*/  DSETP.NEU.AND P0, PT, |R22|, +INF , PT ;  /* 0x7ff000001600742a */ /* 0x000fe20003f0d200 */
[----:B------:R-:W-:-:S07]  /*5d90*/  IMAD.MOV.U32 R19, RZ, RZ, 0x0 ;  /* 0x00000000ff137424 */ /* 0x000fce00078e00ff */
[----:B------:R-:W-:Y:S02]  /*5da0*/  FSEL R16, R22, R20, !P0 ;  /* 0x0000001416107208 */ /* 0x000fe40004000000 */
[----:B------:R-:W-:Y:S01]  /*5db0*/  FSEL R17, R23, R21, !P0 ;  /* 0x0000001517117208 */ /* 0x000fe20004000000 */
[----:B------:R-:W-:Y:S06]  /*5dc0*/  RET.REL.NODEC R18 `(_Z7costFcnPfP5StateP5TrackS3_P3Obs) ;  /* 0xffffffa0128c7950 */ /* 0x000fec0003c3ffff */
.L_x_122:
        /* <DEDUP_REMOVED lines=11> */
.L_x_216:


//--------------------- .text._Z8genStateP5StateS0_P7Control --------------------------
	.section	.text._Z8genStateP5StateS0_P7Control,"ax",@progbits
	.align	128
        .global         _Z8genStateP5StateS0_P7Control
        .type           _Z8genStateP5StateS0_P7Control,@function
        .size           _Z8genStateP5StateS0_P7Control,(.L_x_217 - _Z8genStateP5StateS0_P7Control)
        .other          _Z8genStateP5StateS0_P7Control,@"STO_CUDA_ENTRY STV_DEFAULT"
_Z8genStateP5StateS0_P7Control:
.text._Z8genStateP5StateS0_P7Control:
[----:B------:R-:W0:Y:S08]  /*0000*/  LDC R1, c[0x0][0x37c] ;  /* 0x0000df00ff017b82 */ /* 0x000e300000000800 */
[----:B------:R-:W1:Y:S01]  /*0010*/  LDC.64 R2, c[0x0][0x388] ;  /* 0x0000e200ff027b82 */ /* 0x000e620000000a00 */
[----:B------:R-:W1:Y:S01]  /*0020*/  LDCU.64 UR6, c[0x0][0x358] ;  /* 0x00006b00ff0677ac */ /* 0x000e620008000a00 */
[----:B0-----:R-:W-:Y:S01]  /*0030*/  VIADD R1, R1, 0xffffffe0 ;  /* 0xffffffe001017836 */ /* 0x001fe20000000000 */
[----:B-1----:R0:W5:Y:S04]  /*0040*/  LDG.E R7, desc[UR6][R2.64] ;  /* 0x0000000602077981 */ /* 0x002168000c1e1900 */
[----:B------:R0:W5:Y:S04]  /*0050*/  LDG.E R8, desc[UR6][R2.64+0x4] ;  /* 0x0000040602087981 */ /* 0x000168000c1e1900 */
[----:B------:R0:W5:Y:S04]  /*0060*/  LDG.E R10, desc[UR6][R2.64+0x8] ;  /* 0x00000806020a7981 */ /* 0x000168000c1e1900 */
[----:B------:R0:W5:Y:S01]  /*0070*/  LDG.E R9, desc[UR6][R2.64+0xc] ;  /* 0x00000c0602097981 */ /* 0x000162000c1e1900 */
[----:B------:R-:W1:Y:S01]  /*0080*/  S2UR UR4, SR_CTAID.X ;  /* 0x00000000000479c3 */ /* 0x000e620000002500 */
[----:B------:R-:W-:Y:S01]  /*0090*/  IMAD.MOV.U32 R12, RZ, RZ, RZ ;  /* 0x000000ffff0c7224 */ /* 0x000fe200078e00ff */
[----:B------:R-:W1:Y:S06]  /*00a0*/  S2R R11, SR_TID.X ;  /* 0x00000000000b7919 */ /* 0x000e6c0000002100 */
[----:B------:R-:W1:Y:S02]  /*00b0*/  LDC R0, c[0x0][0x360] ;  /* 0x0000d800ff007b82 */ /* 0x000e640000000800 */
[----:B-1----:R-:W-:-:S05]  /*00c0*/  IMAD R11, R0, UR4, R11 ;  /* 0x00000004000b7c24 */ /* 0x002fca000f8e020b */
[----:B0-----:R-:W-:-:S07]  /*00d0*/  I2FP.F32.S32 R13, R11 ;  /* 0x0000000b000d7245 */ /* 0x001fce0000201400 */
.L_x_137:
[----:B0-----:R-:W0:Y:S01]  /*00e0*/  LDC.64 R2, c[0x0][0x390] ;  /* 0x0000e400ff027b82 */ /* 0x001e220000000a00 */
[----:B------:R-:W-:-:S04]  /*00f0*/  IMAD R5, R11, 0x64, R12 ;  /* 0x000000640b057824 */ /* 0x000fc800078e020c */
[----:B0-----:R-:W-:-:S05]  /*0100*/  IMAD.WIDE R2, R5, 0x8, R2 ;  /* 0x0000000805027825 */ /* 0x001fca00078e0202 */
[----:B-----5:R0:W5:Y:S04]  /*0110*/  LDG.E R14, desc[UR6][R2.64] ;  /* 0x00000006020e7981 */ /* 0x020168000c1e1900 */
[----:B------:R0:W5:Y:S01]  /*0120*/  LDG.E R0, desc[UR6][R2.64+0x4] ;  /* 0x0000040602007981 */ /* 0x000162000c1e1900 */
[C---:B------:R-:W-:Y:S01]  /*0130*/  FMUL R4, R10.reuse, 0.63661974668502807617 ;  /* 0x3f22f9830a047820 */ /* 0x040fe20000400000 */
[----:B------:R-:W-:Y:S01]  /*0140*/  FSETP.GE.AND P0, PT, |R10|, 105615, PT ;  /* 0x47ce47800a00780b */ /* 0x000fe20003f06200 */
[----:B------:R-:W-:Y:S04]  /*0150*/  BSSY.RECONVERGENT B0, `(.L_x_123) ;  /* 0x0000040000007945 */ /* 0x000fe80003800200 */
[----:B------:R-:W1:Y:S02]  /*0160*/  F2I.NTZ R4, R4 ;  /* 0x0000000400047305 */ /* 0x000e640000203100 */
[----:B-1----:R-:W-:Y:S01]  /*0170*/  I2FP.F32.S32 R5, R4 ;  /* 0x0000000400057245 */ /* 0x002fe20000201400 */
[----:B------:R-:W-:-:S04]  /*0180*/  IMAD.MOV.U32 R19, RZ, RZ, R4 ;  /* 0x000000ffff137224 */ /* 0x000fc800078e0004 */
[----:B------:R-:W-:-:S04]  /*0190*/  FFMA R6, R5, -1.5707962512969970703, R10 ;  /* 0xbfc90fda05067823 */ /* 0x000fc8000000000a */
[----:B------:R-:W-:-:S04]  /*01a0*/  FFMA R6, R5, -7.5497894158615963534e-08, R6 ;  /* 0xb3a2216805067823 */ /* 0x000fc80000000006 */
[----:B------:R-:W-:-:S04]  /*01b0*/  FFMA R18, R5, -5.3903029534742383927e-15, R6 ;  /* 0xa7c234c505127823 */ /* 0x000fc80000000006 */
[----:B------:R-:W-:Y:S01]  /*01c0*/  IMAD.MOV.U32 R5, RZ, RZ, R18 ;  /* 0x000000ffff057224 */ /* 0x000fe200078e0012 */
[----:B0-----:R-:W-:Y:S06]  /*01d0*/  @!P0 BRA `(.L_x_124) ;  /* 0x0000000000dc8947 */ /* 0x001fec0003800000 */
[----:B------:R-:W-:-:S13]  /*01e0*/  FSETP.NEU.AND P0, PT, |R10|, +INF , PT ;  /* 0x7f8000000a00780b */ /* 0x000fda0003f0d200 */
[----:B------:R-:W-:Y:S01]  /*01f0*/  @!P0 FMUL R5, RZ, R10 ;  /* 0x0000000aff058220 */ /* 0x000fe20000400000 */
[----:B------:R-:W-:Y:S01]  /*0200*/  @!P0 IMAD.MOV.U32 R4, RZ, RZ, RZ ;  /* 0x000000ffff048224 */ /* 0x000fe200078e00ff */
[----:B------:R-:W-:Y:S06]  /*0210*/  @!P0 BRA `(.L_x_124) ;  /* 0x0000000000cc8947 */ /* 0x000fec0003800000 */
[----:B------:R-:W-:Y:S02]  /*0220*/  IMAD.SHL.U32 R3, R10, 0x100, RZ ;  /* 0x000001000a037824 */ /* 0x000fe400078e00ff */
[----:B------:R-:W-:Y:S02]  /*0230*/  HFMA2 R16, -RZ, RZ, 0, 0 ;  /* 0x00000000ff107431 */ /* 0x000fe400000001ff */
[----:B------:R-:W-:Y:S01]  /*0240*/  IMAD.MOV.U32 R2, RZ, RZ, R1 ;  /* 0x000000ffff027224 */ /* 0x000fe200078e0001 */
[----:B------:R-:W0:Y:S01]  /*0250*/  LDCU.64 UR8, c[0x4][0x68] ;  /* 0x01000d00ff0877ac */ /* 0x000e220008000a00 */
[----:B------:R-:W-:Y:S01]  /*0260*/  LOP3.LUT R15, R3, 0x80000000, RZ, 0xfc, !PT ;  /* 0x80000000030f7812 */ /* 0x000fe200078efcff */
[----:B------:R-:W-:Y:S01]  /*0270*/  UMOV UR5, URZ ;  /* 0x000000ff00057c82 */ /* 0x000fe20008000000 */
[----:B------:R-:W-:-:S05]  /*0280*/  UMOV UR4, URZ ;  /* 0x000000ff00047c82 */ /* 0x000fca0008000000 */
.L_x_125:
[----:B0-----:R-:W-:Y:S02]  /*0290*/  IMAD.U32 R20, RZ, RZ, UR8 ;  /* 0x00000008ff147e24 */ /* 0x001fe4000f8e00ff */
[----:B------:R-:W-:-:S05]  /*02a0*/  IMAD.U32 R21, RZ, RZ, UR9 ;  /* 0x00000009ff157e24 */ /* 0x000fca000f8e00ff */
[----:B------:R-:W2:Y:S01]  /*02b0*/  LDG.E.CONSTANT R4, desc[UR6][R20.64] ;  /* 0x0000000614047981 */ /* 0x000ea2000c1e9900 */
[----:B------:R-:W-:Y:S02]  /*02c0*/  UIADD3 UR8, UP0, UPT, UR8, 0x4, URZ ;  /* 0x0000000408087890 */ /* 0x000fe4000ff1e0ff */
[----:B------:R-:W-:Y:S02]  /*02d0*/  UIADD3 UR4, UPT, UPT, UR4, 0x1, URZ ;  /* 0x0000000104047890 */ /* 0x000fe4000fffe0ff */
[----:B------:R-:W-:Y:S02]  /*02e0*/  UIADD3.X UR9, UPT, UPT, URZ, UR9, URZ, UP0, !UPT ;  /* 0x00000009ff097290 */ /* 0x000fe400087fe4ff */
[----:B------:R-:W-:Y:S01]  /*02f0*/  UISETP.NE.AND UP0, UPT, UR4, 0x6, UPT ;  /* 0x000000060400788c */ /* 0x000fe2000bf05270 */
[----:B--2---:R-:W-:-:S03]  /*0300*/  IMAD.WIDE.U32 R4, R4, R15, RZ ;  /* 0x0000000f04047225 */ /* 0x004fc600078e00ff */
[----:B------:R-:W-:-:S04]  /*0310*/  IADD3 R3, P0, PT, R4, R16, RZ ;  /* 0x0000001004037210 */ /* 0x000fc80007f1e0ff */
[----:B------:R-:W-:Y:S01]  /*0320*/  IADD3.X R16, PT, PT, R5, UR5, RZ, P0, !PT ;  /* 0x0000000505107c10 */ /* 0x000fe200087fe4ff */
[----:B------:R0:W-:Y:S02]  /*0330*/  STL [R2], R3 ;  /* 0x0000000302007387 */ /* 0x0001e40000100800 */
[----:B0-----:R-:W-:Y:S01]  /*0340*/  VIADD R2, R2, 0x4 ;  /* 0x0000000402027836 */ /* 0x001fe20000000000 */
[----:B------:R-:W-:Y:S06]  /*0350*/  BRA.U UP0, `(.L_x_125) ;  /* 0xfffffffd00cc7547 */ /* 0x000fec000b83ffff */
[----:B------:R-:W-:Y:S01]  /*0360*/  SHF.R.U32.HI R5, RZ, 0x17, R10 ;  /* 0x00000017ff057819 */ /* 0x000fe2000001160a */
[----:B------:R0:W-:Y:S03]  /*0370*/  STL [R1+0x18], R16 ;  /* 0x0000181001007387 */ /* 0x0001e60000100800 */
[C---:B------:R-:W-:Y:S02]  /*0380*/  LOP3.LUT R2, R5.reuse, 0xe0, RZ, 0xc0, !PT ;  /* 0x000000e005027812 */ /* 0x040fe400078ec0ff */
[----:B------:R-:W-:-:S03]  /*0390*/  LOP3.LUT P0, RZ, R5, 0x1f, RZ, 0xc0, !PT ;  /* 0x0000001f05ff7812 */ /* 0x000fc6000780c0ff */
[----:B------:R-:W-:-:S05]  /*03a0*/  VIADD R2, R2, 0xffffff80 ;  /* 0xffffff8002027836 */ /* 0x000fca0000000000 */
[----:B------:R-:W-:-:S05]  /*03b0*/  SHF.R.U32.HI R2, RZ, 0x5, R2 ;  /* 0x00000005ff027819 */ /* 0x000fca0000011602 */
[----:B------:R-:W-:-:S05]  /*03c0*/  IMAD R15, R2, -0x4, R1 ;  /* 0xfffffffc020f7824 */ /* 0x000fca00078e0201 */
[----:B------:R-:W2:Y:S04]  /*03d0*/  LDL R4, [R15+0x18] ;  /* 0x000018000f047983 */ /* 0x000ea80000100800 */
[----:B------:R-:W2:Y:S04]  /*03e0*/  LDL R3, [R15+0x14] ;  /* 0x000014000f037983 */ /* 0x000ea80000100800 */
[----:B------:R-:W3:Y:S01]  /*03f0*/  @P0 LDL R2, [R15+0x10] ;  /* 0x000010000f020983 */ /* 0x000ee20000100800 */
[----:B------:R-:W-:Y:S01]  /*0400*/  LOP3.LUT R5, R5, 0x1f, RZ, 0xc0, !PT ;  /* 0x0000001f05057812 */ /* 0x000fe200078ec0ff */
[----:B------:R-:W-:Y:S01]  /*0410*/  UMOV UR4, 0x54442d19 ;  /* 0x54442d1900047882 */ /* 0x000fe20000000000 */
[----:B------:R-:W-:-:S02]  /*0420*/  UMOV UR5, 0x3bf921fb ;  /* 0x3bf921fb00057882 */ /* 0x000fc40000000000 */
[-C--:B--2---:R-:W-:Y:S02]  /*0430*/  @P0 SHF.L.W.U32.HI R4, R3, R5.reuse, R4 ;  /* 0x0000000503040219 */ /* 0x084fe40000010e04 */
[----:B---3--:R-:W-:Y:S02]  /*0440*/  @P0 SHF.L.W.U32.HI R3, R2, R5, R3 ;  /* 0x0000000502030219 */ /* 0x008fe40000010e03 */
[----:B------:R-:W-:Y:S02]  /*0450*/  ISETP.GE.AND P0, PT, R10, RZ, PT ;  /* 0x000000ff0a00720c */ /* 0x000fe40003f06270 */
[C---:B------:R-:W-:Y:S02]  /*0460*/  SHF.L.W.U32.HI R5, R3.reuse, 0x2, R4 ;  /* 0x0000000203057819 */ /* 0x040fe40000010e04 */
[----:B------:R-:W-:Y:S02]  /*0470*/  SHF.L.U32 R3, R3, 0x2, RZ ;  /* 0x0000000203037819 */ /* 0x000fe400000006ff */
[----:B------:R-:W-:-:S02]  /*0480*/  SHF.R.S32.HI R6, RZ, 0x1f, R5 ;  /* 0x0000001fff067819 */ /* 0x000fc40000011405 */
[----:B------:R-:W-:Y:S02]  /*0490*/  SHF.R.U32.HI R4, RZ, 0x1e, R4 ;  /* 0x0000001eff047819 */ /* 0x000fe40000011604 */
[C---:B------:R-:W-:Y:S02]  /*04a0*/  LOP3.LUT R2, R6.reuse, R3, RZ, 0x3c, !PT ;  /* 0x0000000306027212 */ /* 0x040fe400078e3cff */
[----:B------:R-:W-:Y:S02]  /*04b0*/  LOP3.LUT R3, R6, R5, RZ, 0x3c, !PT ;  /* 0x0000000506037212 */ /* 0x000fe400078e3cff */
[C---:B------:R-:W-:Y:S02]  /*04c0*/  LEA.HI R4, R5.reuse, R4, RZ, 0x1 ;  /* 0x0000000405047211 */ /* 0x040fe400078f08ff */
[----:B------:R-:W-:Y:S02]  /*04d0*/  LOP3.LUT R6, R5, R10, RZ, 0x3c, !PT ;  /* 0x0000000a05067212 */ /* 0x000fe400078e3cff */
[----:B------:R-:W0:Y:S01]  /*04e0*/  I2F.F64.S64 R2, R2 ;  /* 0x0000000200027312 */ /* 0x000e220000301c00 */
[----:B------:R-:W-:Y:S01]  /*04f0*/  IMAD.MOV R5, RZ, RZ, -R4 ;  /* 0x000000ffff057224 */ /* 0x000fe200078e0a04 */
[----:B------:R-:W-:-:S03]  /*0500*/  ISETP.GE.AND P1, PT, R6, RZ, PT ;  /* 0x000000ff0600720c */ /* 0x000fc60003f26270 */
[----:B------:R-:W-:Y:S01]  /*0510*/  @!P0 IMAD.MOV.U32 R4, RZ, RZ, R5 ;  /* 0x000000ffff048224 */ /* 0x000fe200078e0005 */
[----:B0-----:R-:W-:-:S10]  /*0520*/  DMUL R16, R2, UR4 ;  /* 0x0000000402107c28 */ /* 0x001fd40008000000 */
[----:B------:R-:W0:Y:S02]  /*0530*/  F2F.F32.F64 R16, R16 ;  /* 0x0000001000107310 */ /* 0x000e240000301000 */
[----:B0-----:R-:W-:-:S07]  /*0540*/  FSEL R5, -R16, R16, !P1 ;  /* 0x0000001010057208 */ /* 0x001fce0004800100 */
.L_x_124:
[----:B------:R-:W-:Y:S05]  /*0550*/  BSYNC.RECONVERGENT B0 ;  /* 0x0000000000007941 */ /* 0x000fea0003800200 */
.L_x_123:
[----:B------:R-:W-:Y:S02]  /*0560*/  IMAD.MOV.U32 R20, RZ, RZ, 0x37cbac00 ;  /* 0x37cbac00ff147424 */ /* 0x000fe400078e00ff */
[----:B------:R-:W-:Y:S01]  /*0570*/  FMUL R3, R5, R5 ;  /* 0x0000000505037220 */ /* 0x000fe20000400000 */
[C---:B------:R-:W-:Y:S01]  /*0580*/  LOP3.LUT R6, R4.reuse, 0x1, RZ, 0xc0, !PT ;  /* 0x0000000104067812 */ /* 0x040fe200078ec0ff */
[----:B------:R-:W-:Y:S01]  /*0590*/  IMAD.MOV.U32 R15, RZ, RZ, 0x3c0885e4 ;  /* 0x3c0885e4ff0f7424 */ /* 0x000fe200078e00ff */
[----:B------:R-:W-:Y:S01]  /*05a0*/  BSSY.RECONVERGENT B0, `(.L_x_126) ;  /* 0x0000043000007945 */ /* 0x000fe20003800200 */
[----:B------:R-:W-:Y:S01]  /*05b0*/  FFMA R2, R3, R20, -0.0013887860113754868507 ;  /* 0xbab607ed03027423 */ /* 0x000fe20000000014 */
[----:B------:R-:W-:Y:S01]  /*05c0*/  VIADD R17, R4, 0x1 ;  /* 0x0000000104117836 */ /* 0x000fe20000000000 */
[----:B------:R-:W-:Y:S02]  /*05d0*/  ISETP.NE.U32.AND P0, PT, R6, 0x1, PT ;  /* 0x000000010600780c */ /* 0x000fe40003f05070 */
[----:B------:R-:W-:-:S02]  /*05e0*/  MOV R6, 0x3e2aaaa8 ;  /* 0x3e2aaaa800067802 */ /* 0x000fc40000000f00 */
[----:B------:R-:W-:Y:S02]  /*05f0*/  FSEL R4, R2, -0.00019574658654164522886, P0 ;  /* 0xb94d415302047808 */ /* 0x000fe40000000000 */
[----:B------:R-:W-:Y:S02]  /*0600*/  FSEL R16, R15, 0.041666727513074874878, !P0 ;  /* 0x3d2aaabb0f107808 */ /* 0x000fe40004000000 */
[----:B------:R-:W-:Y:S02]  /*0610*/  LOP3.LUT P1, RZ, R17, 0x2, RZ, 0xc0, !PT ;  /* 0x0000000211ff7812 */ /* 0x000fe4000782c0ff */
[----:B------:R-:W-:Y:S01]  /*0620*/  FSEL R2, R5, 1, !P0 ;  /* 0x3f80000005027808 */ /* 0x000fe20004000000 */
[C---:B------:R-:W-:Y:S01]  /*0630*/  FFMA R4, R3.reuse, R4, R16 ;  /* 0x0000000403047223 */ /* 0x040fe20000000010 */
[----:B------:R-:W-:Y:S02]  /*0640*/  FSEL R17, -R6, -0.4999999701976776123, !P0 ;  /* 0xbeffffff06117808 */ /* 0x000fe40004000100 */
[----:B------:R-:W-:Y:S01]  /*0650*/  FSETP.GE.AND P0, PT, |R10|, 105615, PT ;  /* 0x47ce47800a00780b */ /* 0x000fe20003f06200 */
[----:B------:R-:W-:-:S02]  /*0660*/  FFMA R5, R3, R2, RZ ;  /* 0x0000000203057223 */ /* 0x000fc400000000ff */
[----:B------:R-:W-:-:S04]  /*0670*/  FFMA R4, R3, R4, R17 ;  /* 0x0000000403047223 */ /* 0x000fc80000000011 */
[----:B------:R-:W-:-:S04]  /*0680*/  FFMA R22, R5, R4, R2 ;  /* 0x0000000405167223 */ /* 0x000fc80000000002 */
[----:B------:R-:W-:Y:S02]  /*0690*/  @P1 FADD R22, RZ, -R22 ;  /* 0x80000016ff161221 */ /* 0x000fe40000000000 */
[----:B------:R-:W-:Y:S05]  /*06a0*/  @!P0 BRA `(.L_x_127) ;  /* 0x0000000000c88947 */ /* 0x000fea0003800000 */
[----:B------:R-:W-:-:S13]  /*06b0*/  FSETP.NEU.AND P0, PT, |R10|, +INF , PT ;  /* 0x7f8000000a00780b */ /* 0x000fda0003f0d200 */
[----:B------:R-:W-:Y:S01]  /*06c0*/  @!P0 FMUL R18, RZ, R10 ;  /* 0x0000000aff128220 */ /* 0x000fe20000400000 */
[----:B------:R-:W-:Y:S01]  /*06d0*/  @!P0 IMAD.MOV.U32 R19, RZ, RZ, RZ ;  /* 0x000000ffff138224 */ /* 0x000fe200078e00ff */
[----:B------:R-:W-:Y:S06]  /*06e0*/  @!P0 BRA `(.L_x_127) ;  /* 0x0000000000b88947 */ /* 0x000fec0003800000 */
[----:B------:R-:W0:Y:S01]  /*06f0*/  LDC.64 R2, c[0x4][0x68] ;  /* 0x01001a00ff027b82 */ /* 0x000e220000000a00 */
[----:B------:R-:W-:Y:S01]  /*0700*/  IMAD.SHL.U32 R16, R10, 0x100, RZ ;  /* 0x000001000a107824 */ /* 0x000fe200078e00ff */
[----:B------:R-:W-:Y:S01]  /*0710*/  CS2R R4, SRZ ;  /* 0x0000000000047805 */ /* 0x000fe2000001ff00 */
[----:B------:R-:W-:-:S03]  /*0720*/  UMOV UR4, URZ ;  /* 0x000000ff00047c82 */ /* 0x000fc60008000000 */
[----:B------:R-:W-:-:S07]  /*0730*/  LOP3.LUT R23, R16, 0x80000000, RZ, 0xfc, !PT ;  /* 0x8000000010177812 */ /* 0x000fce00078efcff */
.L_x_128:
[----:B0-----:R-:W-:-:S06]  /*0740*/  IMAD.WIDE.U32 R16, R5, 0x4, R2 ;  /* 0x0000000405107825 */ /* 0x001fcc00078e0002 */
[----:B------:R-:W2:Y:S01]  /*0750*/  LDG.E.CONSTANT R16, desc[UR6][R16.64] ;  /* 0x0000000610107981 */ /* 0x000ea2000c1e9900 */
[C---:B-1----:R-:W-:Y:S02]  /*0760*/  IMAD R21, R5.reuse, 0x4, R1 ;  /* 0x0000000405157824 */ /* 0x042fe400078e0201 */
[----:B------:R-:W-:-:S05]  /*0770*/  VIADD R5, R5, 0x1 ;  /* 0x0000000105057836 */ /* 0x000fca0000000000 */
[----:B------:R-:W-:Y:S01]  /*0780*/  ISETP.NE.AND P0, PT, R5, 0x6, PT ;  /* 0x000000060500780c */ /* 0x000fe20003f05270 */
[----:B--2---:R-:W-:-:S03]  /*0790*/  IMAD.WIDE.U32 R18, R16, R23, RZ ;  /* 0x0000001710127225 */ /* 0x004fc600078e00ff */
[----:B------:R-:W-:-:S04]  /*07a0*/  IADD3 R18, P1, PT, R18, R4, RZ ;  /* 0x0000000412127210 */ /* 0x000fc80007f3e0ff */
[----:B------:R-:W-:Y:S01]  /*07b0*/  IADD3.X R4, PT, PT, R19, UR4, RZ, P1, !PT ;  /* 0x0000000413047c10 */ /* 0x000fe20008ffe4ff */
[----:B------:R1:W-:Y:S04]  /*07c0*/  STL [R21], R18 ;  /* 0x0000001215007387 */ /* 0x0003e80000100800 */
[----:B------:R-:W-:Y:S05]  /*07d0*/  @P0 BRA `(.L_x_128) ;  /* 0xfffffffc00d80947 */ /* 0x000fea000383ffff */
        /* <DEDUP_REMOVED lines=12> */
[----:B------:R-:W-:Y:S01]  /*08a0*/  UMOV UR5, 0x3bf921fb ;  /* 0x3bf921fb00057882 */ /* 0x000fe20000000000 */
[----:B------:R-:W-:-:S02]  /*08b0*/  ISETP.GE.AND P1, PT, R10, RZ, PT ;  /* 0x000000ff0a00720c */ /* 0x000fc40003f26270 */
[-C--:B--2---:R-:W-:Y:S02]  /*08c0*/  @P0 SHF.L.W.U32.HI R5, R2, R16.reuse, R5 ;  /* 0x0000001002050219 */ /* 0x084fe40000010e05 */
[----:B---3--:R-:W-:Y:S02]  /*08d0*/  @P0 SHF.L.W.U32.HI R2, R3, R16, R2 ;  /* 0x0000001003020219 */ /* 0x008fe40000010e02 */
[--C-:B0-----:R-:W-:Y:S02]  /*08e0*/  SHF.R.U32.HI R4, RZ, 0x1e, R5.reuse ;  /* 0x0000001eff047819 */ /* 0x101fe40000011605 */
[C---:B------:R-:W-:Y:S02]  /*08f0*/  SHF.L.W.U32.HI R19, R2.reuse, 0x2, R5 ;  /* 0x0000000202137819 */ /* 0x040fe40000010e05 */
[----:B------:R-:W-:Y:S02]  /*0900*/  SHF.L.U32 R2, R2, 0x2, RZ ;  /* 0x0000000202027819 */ /* 0x000fe400000006ff */
[----:B------:R-:W-:-:S02]  /*0910*/  SHF.R.S32.HI R3, RZ, 0x1f, R19 ;  /* 0x0000001fff037819 */ /* 0x000fc40000011413 */
[----:B------:R-:W-:Y:S02]  /*0920*/  LOP3.LUT R5, R19, R10, RZ, 0x3c, !PT ;  /* 0x0000000a13057212 */ /* 0x000fe400078e3cff */
[C---:B------:R-:W-:Y:S02]  /*0930*/  LOP3.LUT R2, R3.reuse, R2, RZ, 0x3c, !PT ;  /* 0x0000000203027212 */ /* 0x040fe400078e3cff */
[----:B------:R-:W-:Y:S02]  /*0940*/  LOP3.LUT R3, R3, R19, RZ, 0x3c, !PT ;  /* 0x0000001303037212 */ /* 0x000fe400078e3cff */
[----:B------:R-:W-:Y:S02]  /*0950*/  LEA.HI R19, R19, R4, RZ, 0x1 ;  /* 0x0000000413137211 */ /* 0x000fe400078f08ff */
[----:B------:R-:W-:Y:S02]  /*0960*/  ISETP.GE.AND P0, PT, R5, RZ, PT ;  /* 0x000000ff0500720c */ /* 0x000fe40003f06270 */
[----:B------:R-:W0:Y:S01]  /*0970*/  I2F.F64.S64 R2, R2 ;  /* 0x0000000200027312 */ /* 0x000e220000301c00 */
[----:B------:R-:W-:-:S04]  /*0980*/  IMAD.MOV R4, RZ, RZ, -R19 ;  /* 0x000000ffff047224 */ /* 0x000fc800078e0a13 */
[----:B------:R-:W-:Y:S01]  /*0990*/  @!P1 IMAD.MOV.U32 R19, RZ, RZ, R4 ;  /* 0x000000ffff139224 */ /* 0x000fe200078e0004 */
[----:B0-----:R-:W-:-:S10]  /*09a0*/  DMUL R16, R2, UR4 ;  /* 0x0000000402107c28 */ /* 0x001fd40008000000 */
[----:B------:R-:W1:Y:S02]  /*09b0*/  F2F.F32.F64 R16, R16 ;  /* 0x0000001000107310 */ /* 0x000e640000301000 */
[----:B-1----:R-:W-:-:S07]  /*09c0*/  FSEL R18, -R16, R16, !P0 ;  /* 0x0000001010127208 */ /* 0x002fce0004000100 */
.L_x_127:
[----:B------:R-:W-:Y:S05]  /*09d0*/  BSYNC.RECONVERGENT B0 ;  /* 0x0000000000007941 */ /* 0x000fea0003800200 */
.L_x_126:
[C---:B------:R-:W-:Y:S01]  /*09e0*/  LOP3.LUT R2, R19.reuse, 0x1, RZ, 0xc0, !PT ;  /* 0x0000000113027812 */ /* 0x040fe200078ec0ff */
[----:B------:R-:W-:Y:S01]  /*09f0*/  FMUL R3, R18, R18 ;  /* 0x0000001212037220 */ /* 0x000fe20000400000 */
[----:B------:R-:W-:Y:S01]  /*0a00*/  IMAD.MOV.U32 R5, RZ, RZ, 0x3d4ccccd ;  /* 0x3d4ccccdff057424 */ /* 0x000fe200078e00ff */
[----:B------:R-:W-:Y:S01]  /*0a10*/  LOP3.LUT P1, RZ, R19, 0x2, RZ, 0xc0, !PT ;  /* 0x0000000213ff7812 */ /* 0x000fe2000782c0ff */
[----:B------:R-:W-:Y:S01]  /*0a20*/  IMAD.MOV.U32 R16, RZ, RZ, 0x41a00000 ;  /* 0x41a00000ff107424 */ /* 0x000fe200078e00ff */
[----:B------:R-:W-:Y:S01]  /*0a30*/  ISETP.NE.U32.AND P0, PT, R2, 0x1, PT ;  /* 0x000000010200780c */ /* 0x000fe20003f05070 */
[----:B------:R-:W-:Y:S01]  /*0a40*/  FFMA R20, R3, R20, -0.0013887860113754868507 ;  /* 0xbab607ed03147423 */ /* 0x000fe20000000014 */
[----:B------:R-:W-:Y:S01]  /*0a50*/  BSSY.RECONVERGENT B0, `(.L_x_129) ;  /* 0x0000019000007945 */ /* 0x000fe20003800200 */
[----:B------:R-:W-:Y:S01]  /*0a60*/  FFMA R4, R5, -R16, 1 ;  /* 0x3f80000005047423 */ /* 0x000fe20000000810 */
[----:B------:R-:W-:Y:S02]  /*0a70*/  FSEL R2, R15, 0.041666727513074874878, P0 ;  /* 0x3d2aaabb0f027808 */ /* 0x000fe40000000000 */
[----:B------:R-:W-:Y:S01]  /*0a80*/  FSEL R20, R20, -0.00019574658654164522886, !P0 ;  /* 0xb94d415314147808 */ /* 0x000fe20004000000 */
[----:B------:R-:W-:Y:S01]  /*0a90*/  FFMA R4, R4, R5, 0.050000000745058059692 ;  /* 0x3d4ccccd04047423 */ /* 0x000fe20000000005 */
[----:B------:R-:W-:Y:S01]  /*0aa0*/  FMUL R5, R22, R9 ;  /* 0x0000000916057220 */ /* 0x000fe20000400000 */
[----:B------:R-:W-:-:S02]  /*0ab0*/  FSEL R6, -R6, -0.4999999701976776123, P0 ;  /* 0xbeffffff06067808 */ /* 0x000fc40000000100 */
[----:B------:R-:W-:Y:S01]  /*0ac0*/  FFMA R20, R3, R20, R2 ;  /* 0x0000001403147223 */ /* 0x000fe20000000002 */
[----:B------:R-:W-:Y:S01]  /*0ad0*/  FSEL R2, R18, 1, P0 ;  /* 0x3f80000012027808 */ /* 0x000fe20000000000 */
[----:B------:R-:W0:Y:S01]  /*0ae0*/  FCHK P0, R5, 20 ;  /* 0x41a0000005007902 */ /* 0x000e220000000000 */
[----:B------:R-:W-:Y:S01]  /*0af0*/  FFMA R15, R5, R4, RZ ;  /* 0x00000004050f7223 */ /* 0x000fe200000000ff */
[C---:B------:R-:W-:Y:S02]  /*0b00*/  FFMA R6, R3.reuse, R20, R6 ;  /* 0x0000001403067223 */ /* 0x040fe40000000006 */
[----:B------:R-:W-:-:S04]  /*0b10*/  FFMA R3, R3, R2, RZ ;  /* 0x0000000203037223 */ /* 0x000fc800000000ff */
[----:B------:R-:W-:Y:S01]  /*0b20*/  FFMA R6, R3, R6, R2 ;  /* 0x0000000603067223 */ /* 0x000fe20000000002 */
[----:B-----5:R-:W-:Y:S01]  /*0b30*/  FADD R3, R14, -R9 ;  /* 0x800000090e037221 */ /* 0x020fe20000000000 */
[----:B------:R-:W-:Y:S01]  /*0b40*/  FMUL R2, R9, 2.5399999618530273438 ;  /* 0x40228f5c09027820 */ /* 0x000fe20000400000 */
[----:B------:R-:W-:Y:S01]  /*0b50*/  FFMA R14, R15, -20, R5 ;  /* 0xc1a000000f0e7823 */ /* 0x000fe20000000005 */
[----:B------:R-:W-:Y:S02]  /*0b60*/  @P1 FADD R6, RZ, -R6 ;  /* 0x80000006ff061221 */ /* 0x000fe40000000000 */
[----:B------:R-:W-:Y:S01]  /*0b70*/  FMUL R2, R2, R3 ;  /* 0x0000000302027220 */ /* 0x000fe20000400000 */
[----:B------:R-:W-:Y:S01]  /*0b80*/  FFMA R4, R4, R14, R15 ;  /* 0x0000000e04047223 */ /* 0x000fe2000000000f */
[----:B------:R-:W-:Y:S01]  /*0b90*/  FMUL R3, R6, R9 ;  /* 0x0000000906037220 */ /* 0x000fe20000400000 */
[----:B0-----:R-:W-:Y:S06]  /*0ba0*/  @!P0 BRA `(.L_x_130) ;  /* 0x00000000000c8947 */ /* 0x001fec0003800000 */
[----:B------:R-:W-:-:S07]  /*0bb0*/  MOV R6, 0xbd0 ;  /* 0x00000bd000067802 */ /* 0x000fce0000000f00 */
[----:B------:R-:W-:Y:S05]  /*0bc0*/  CALL.REL.NOINC `($__internal_5_$__cuda_sm3x_div_rn_noftz_f32_slowpath) ;  /* 0x0000000000f47944 */ /* 0x000fea0003c00000 */
[----:B------:R-:W-:-:S07]  /*0bd0*/  IMAD.MOV.U32 R4, RZ, RZ, R14 ;  /* 0x000000ffff047224 */ /* 0x000fce00078e000e */
.L_x_130:
[----:B------:R-:W-:Y:S05]  /*0be0*/  BSYNC.RECONVERGENT B0 ;  /* 0x0000000000007941 */ /* 0x000fea0003800200 */
.L_x_129:
[----:B------:R-:W-:Y:S01]  /*0bf0*/  MOV R5, 0x3d4ccccd ;  /* 0x3d4ccccd00057802 */ /* 0x000fe20000000f00 */
[----:B------:R-:W0:Y:S01]  /*0c00*/  FCHK P0, R3, 20 ;  /* 0x41a0000003007902 */ /* 0x000e220000000000 */
[----:B------:R-:W-:Y:S01]  /*0c10*/  BSSY.RECONVERGENT B0, `(.L_x_131) ;  /* 0x000000c000007945 */ /* 0x000fe20003800200 */
[----:B------:R-:W-:Y:S02]  /*0c20*/  FADD R7, R4, R7 ;  /* 0x0000000704077221 */ /* 0x000fe40000000000 */
[----:B------:R-:W-:-:S04]  /*0c30*/  FFMA R6, R5, -R16, 1 ;  /* 0x3f80000005067423 */ /* 0x000fc80000000810 */
[----:B------:R-:W-:-:S04]  /*0c40*/  FFMA R15, R6, R5, 0.050000000745058059692 ;  /* 0x3d4ccccd060f7423 */ /* 0x000fc80000000005 */
[----:B------:R-:W-:-:S04]  /*0c50*/  FFMA R6, R3, R15, RZ ;  /* 0x0000000f03067223 */ /* 0x000fc800000000ff */
[----:B------:R-:W-:-:S04]  /*0c60*/  FFMA R5, R6, -20, R3 ;  /* 0xc1a0000006057823 */ /* 0x000fc80000000003 */
[----:B------:R-:W-:Y:S01]  /*0c70*/  FFMA R5, R15, R5, R6 ;  /* 0x000000050f057223 */ /* 0x000fe20000000006 */
[----:B0-----:R-:W-:Y:S06]  /*0c80*/  @!P0 BRA `(.L_x_132) ;  /* 0x0000000000108947 */ /* 0x001fec0003800000 */
[----:B------:R-:W-:Y:S01]  /*0c90*/  IMAD.MOV.U32 R5, RZ, RZ, R3 ;  /* 0x000000ffff057224 */ /* 0x000fe200078e0003 */
[----:B------:R-:W-:-:S07]  /*0ca0*/  MOV R6, 0xcc0 ;  /* 0x00000cc000067802 */ /* 0x000fce0000000f00 */
[----:B------:R-:W-:Y:S05]  /*0cb0*/  CALL.REL.NOINC `($__internal_5_$__cuda_sm3x_div_rn_noftz_f32_slowpath) ;  /* 0x0000000000b87944 */ /* 0x000fea0003c00000 */
[----:B------:R-:W-:-:S07]  /*0cc0*/  IMAD.MOV.U32 R5, RZ, RZ, R14 ;  /* 0x000000ffff057224 */ /* 0x000fce00078e000e */
.L_x_132:
[----:B------:R-:W-:Y:S05]  /*0cd0*/  BSYNC.RECONVERGENT B0 ;  /* 0x0000000000007941 */ /* 0x000fea0003800200 */
.L_x_131:
[----:B------:R-:W-:Y:S01]  /*0ce0*/  IMAD.MOV.U32 R3, RZ, RZ, 0x3d4ccccd ;  /* 0x3d4ccccdff037424 */ /* 0x000fe200078e00ff */
[----:B------:R-:W0:Y:S01]  /*0cf0*/  FCHK P0, R0, 20 ;  /* 0x41a0000000007902 */ /* 0x000e220000000000 */
[----:B------:R-:W-:Y:S01]  /*0d00*/  BSSY.RECONVERGENT B0, `(.L_x_133) ;  /* 0x000000c000007945 */ /* 0x000fe20003800200 */
[----:B------:R-:W-:Y:S01]  /*0d10*/  FADD R8, R5, R8 ;  /* 0x0000000805087221 */ /* 0x000fe20000000000 */
        /* <DEDUP_REMOVED lines=10> */
.L_x_134:
[----:B------:R-:W-:Y:S05]  /*0dc0*/  BSYNC.RECONVERGENT B0 ;  /* 0x0000000000007941 */ /* 0x000fea0003800200 */
.L_x_133:
[----:B------:R-:W-:Y:S01]  /*0dd0*/  HFMA2 R5, -RZ, RZ, 1.32421875, -19.203125 ;  /* 0x3d4ccccdff057431 */ /* 0x000fe200000001ff */
        /* <DEDUP_REMOVED lines=13> */
.L_x_136:
[----:B------:R-:W-:Y:S05]  /*0eb0*/  BSYNC.RECONVERGENT B0 ;  /* 0x0000000000007941 */ /* 0x000fea0003800200 */
.L_x_135:
[----:B------:R-:W-:Y:S01]  /*0ec0*/  I2FP.F32.U32 R4, R12 ;  /* 0x0000000c00047245 */ /* 0x000fe20000201000 */
[----:B------:R-:W0:Y:S01]  /*0ed0*/  LDC.64 R2, c[0x0][0x380] ;  /* 0x0000e000ff027b82 */ /* 0x000e220000000a00 */
[----:B------:R-:W-:Y:S01]  /*0ee0*/  FADD R9, R0, R9 ;  /* 0x0000000900097221 */ /* 0x000fe20000000000 */
[----:B------:R-:W-:Y:S02]  /*0ef0*/  VIADD R12, R12, 0x1 ;  /* 0x000000010c0c7836 */ /* 0x000fe40000000000 */
[----:B------:R-:W-:-:S03]  /*0f00*/  FFMA R4, R13, 100, R4 ;  /* 0x42c800000d047823 */ /* 0x000fc60000000004 */
[----:B------:R-:W-:Y:S01]  /*0f10*/  ISETP.NE.AND P0, PT, R12, 0x64, PT ;  /* 0x000000640c00780c */ /* 0x000fe20003f05270 */
[----:B------:R-:W0:Y:S02]  /*0f20*/  F2I.TRUNC.NTZ R5, R4 ;  /* 0x0000000400057305 */ /* 0x000e24000020f100 */
[----:B0-----:R-:W-:-:S05]  /*0f30*/  IMAD.WIDE R2, R5, 0x10, R2 ;  /* 0x0000001005027825 */ /* 0x001fca00078e0202 */
[----:B------:R0:W-:Y:S04]  /*0f40*/  STG.E desc[UR6][R2.64], R7 ;  /* 0x0000000702007986 */ /* 0x0001e8000c101906 */
[----:B------:R0:W-:Y:S04]  /*0f50*/  STG.E desc[UR6][R2.64+0x4], R8 ;  /* 0x0000040802007986 */ /* 0x0001e8000c101906 */
[----:B------:R0:W-:Y:S04]  /*0f60*/  STG.E desc[UR6][R2.64+0x8], R10 ;  /* 0x0000080a02007986 */ /* 0x0001e8000c101906 */
[----:B------:R0:W-:Y:S01]  /*0f70*/  STG.E desc[UR6][R2.64+0xc], R9 ;  /* 0x00000c0902007986 */ /* 0x0001e2000c101906 */
[----:B------:R-:W-:Y:S05]  /*0f80*/  @P0 BRA `(.L_x_137) ;  /* 0xfffffff000540947 */ /* 0x000fea000383ffff */
[----:B------:R-:W-:Y:S05]  /*0f90*/  EXIT ;  /* 0x000000000000794d */ /* 0x000fea0003800000 */
        .weak           $__internal_5_$__cuda_sm3x_div_rn_noftz_f32_slowpath
        .type           $__internal_5_$__cuda_sm3x_div_rn_noftz_f32_slowpath,@function
        .size           $__internal_5_$__cuda_sm3x_div_rn_noftz_f32_slowpath,(.L_x_217 - $__internal_5_$__cuda_sm3x_div_rn_noftz_f32_slowpath)
$__internal_5_$__cuda_sm3x_div_rn_noftz_f32_slowpath:
[----:B------:R-:W-:Y:S01]  /*0fa0*/  SHF.R.U32.HI R14, RZ, 0x17, R16 ;  /* 0x00000017ff0e7819 */ /* 0x000fe20000011610 */
[----:B------:R-:W-:Y:S01]  /*0fb0*/  BSSY.RECONVERGENT B1, `(.L_x_138) ;  /* 0x0000064000017945 */ /* 0x000fe20003800200 */
[----:B------:R-:W-:Y:S01]  /*0fc0*/  SHF.R.U32.HI R4, RZ, 0x17, R5 ;  /* 0x00000017ff047819 */ /* 0x000fe20000011605 */
[----:B------:R-:W-:Y:S01]  /*0fd0*/  IMAD.MOV.U32 R18, RZ, RZ, 0x41a00000 ;  /* 0x41a00000ff127424 */ /* 0x000fe200078e00ff */
[----:B------:R-:W-:Y:S02]  /*0fe0*/  LOP3.LUT R14, R14, 0xff, RZ, 0xc0, !PT ;  /* 0x000000ff0e0e7812 */ /* 0x000fe400078ec0ff */
[----:B------:R-:W-:-:S03]  /*0ff0*/  LOP3.LUT R20, R4, 0xff, RZ, 0xc0, !PT ;  /* 0x000000ff04147812 */ /* 0x000fc600078ec0ff */
[----:B------:R-:W-:Y:S01]  /*1000*/  VIADD R17, R14, 0xffffffff ;  /* 0xffffffff0e117836 */ /* 0x000fe20000000000 */
[----:B------:R-:W-:-:S04]  /*1010*/  IADD3 R19, PT, PT, R20, -0x1, RZ ;  /* 0xffffffff14137810 */ /* 0x000fc80007ffe0ff */
[----:B------:R-:W-:-:S04]  /*1020*/  ISETP.GT.U32.AND P0, PT, R17, 0xfd, PT ;  /* 0x000000fd1100780c */ /* 0x000fc80003f04070 */
[----:B------:R-:W-:-:S13]  /*1030*/  ISETP.GT.U32.OR P0, PT, R19, 0xfd, P0 ;  /* 0x000000fd1300780c */ /* 0x000fda0000704470 */
[----:B------:R-:W-:Y:S01]  /*1040*/  @!P0 IMAD.MOV.U32 R15, RZ, RZ, RZ ;  /* 0x000000ffff0f8224 */ /* 0x000fe200078e00ff */
[----:B------:R-:W-:Y:S06]  /*1050*/  @!P0 BRA `(.L_x_139) ;  /* 0x0000000000608947 */ /* 0x000fec0003800000 */
[----:B------:R-:W-:Y:S01]  /*1060*/  IMAD.MOV.U32 R4, RZ, RZ, 0x41a00000 ;  /* 0x41a00000ff047424 */ /* 0x000fe200078e00ff */
[----:B------:R-:W-:-:S04]  /*1070*/  FSETP.GTU.FTZ.AND P0, PT, |R5|, +INF , PT ;  /* 0x7f8000000500780b */ /* 0x000fc80003f1c200 */
        /* <DEDUP_REMOVED lines=22> */
.L_x_139:
[----:B------:R-:W-:Y:S01]  /*11e0*/  LEA R17, R14, 0xc0800000, 0x17 ;  /* 0xc08000000e117811 */ /* 0x000fe200078eb8ff */
[----:B------:R-:W-:Y:S04]  /*11f0*/  BSSY.RECONVERGENT B2, `(.L_x_144) ;  /* 0x0000036000027945 */ /* 0x000fe80003800200 */
[----:B------:R-:W-:Y:S02]  /*1200*/  IMAD.IADD R19, R18, 0x1, -R17 ;  /* 0x0000000112137824 */ /* 0x000fe400078e0a11 */
[----:B------:R-:W-:Y:S02]  /*1210*/  VIADD R17, R20, 0xffffff81 ;  /* 0xffffff8114117836 */ /* 0x000fe40000000000 */
[----:B------:R-:W0:Y:S01]  /*1220*/  MUFU.RCP R18, R19 ;  /* 0x0000001300127308 */ /* 0x000e220000001000 */
[----:B------:R-:W-:Y:S01]  /*1230*/  FADD.FTZ R21, -R19, -RZ ;  /* 0x800000ff13157221 */ /* 0x000fe20000010100 */
[----:B------:R-:W-:-:S03]  /*1240*/  IMAD R4, R17, -0x800000, R5 ;  /* 0xff80000011047824 */ /* 0x000fc600078e0205 */
[----:B0-----:R-:W-:-:S04]  /*1250*/  FFMA R23, R18, R21, 1 ;  /* 0x3f80000012177423 */ /* 0x001fc80000000015 */
[----:B------:R-:W-:-:S04]  /*1260*/  FFMA R5, R18, R23, R18 ;  /* 0x0000001712057223 */ /* 0x000fc80000000012 */
[----:B------:R-:W-:-:S04]  /*1270*/  FFMA R18, R4, R5, RZ ;  /* 0x0000000504127223 */ /* 0x000fc800000000ff */
[----:B------:R-:W-:-:S04]  /*1280*/  FFMA R20, R21, R18, R4 ;  /* 0x0000001215147223 */ /* 0x000fc80000000004 */
[----:B------:R-:W-:Y:S01]  /*1290*/  FFMA R18, R5, R20, R18 ;  /* 0x0000001405127223 */ /* 0x000fe20000000012 */
[----:B------:R-:W-:-:S03]  /*12a0*/  IADD3 R20, PT, PT, R17, 0x7f, -R14 ;  /* 0x0000007f11147810 */ /* 0x000fc60007ffe80e */
[----:B------:R-:W-:Y:S02]  /*12b0*/  FFMA R21, R21, R18, R4 ;  /* 0x0000001215157223 */ /* 0x000fe40000000004 */
[----:B------:R-:W-:Y:S02]  /*12c0*/  IMAD.IADD R15, R20, 0x1, R15 ;  /* 0x00000001140f7824 */ /* 0x000fe400078e020f */
[----:B------:R-:W-:-:S05]  /*12d0*/  FFMA R4, R5, R21, R18 ;  /* 0x0000001505047223 */ /* 0x000fca0000000012 */
[----:B------:R-:W-:-:S04]  /*12e0*/  SHF.R.U32.HI R14, RZ, 0x17, R4 ;  /* 0x00000017ff0e7819 */ /* 0x000fc80000011604 */
[----:B------:R-:W-:-:S04]  /*12f0*/  LOP3.LUT R14, R14, 0xff, RZ, 0xc0, !PT ;  /* 0x000000ff0e0e7812 */ /* 0x000fc800078ec0ff */
[----:B------:R-:W-:-:S05]  /*1300*/  IADD3 R17, PT, PT, R14, R15, RZ ;  /* 0x0000000f0e117210 */ /* 0x000fca0007ffe0ff */
        /* <DEDUP_REMOVED lines=10> */
[-CC-:B------:R-:W-:Y:S01]  /*13b0*/  FFMA.RZ R14, R5, R21.reuse, R18.reuse ;  /* 0x00000015050e7223 */ /* 0x180fe2000000c012 */
[C---:B------:R-:W-:Y:S02]  /*13c0*/  ISETP.NE.AND P2, PT, R17.reuse, RZ, PT ;  /* 0x000000ff1100720c */ /* 0x040fe40003f45270 */
[----:B------:R-:W-:Y:S02]  /*13d0*/  ISETP.NE.AND P1, PT, R17, RZ, PT ;  /* 0x000000ff1100720c */ /* 0x000fe40003f25270 */
[----:B------:R-:W-:Y:S01]  /*13e0*/  LOP3.LUT R15, R14, 0x7fffff, RZ, 0xc0, !PT ;  /* 0x007fffff0e0f7812 */ /* 0x000fe200078ec0ff */
[CCC-:B------:R-:W-:Y:S01]  /*13f0*/  FFMA.RP R14, R5.reuse, R21.reuse, R18.reuse ;  /* 0x00000015050e7223 */ /* 0x1c0fe20000008012 */
[----:B------:R-:W-:Y:S01]  /*1400*/  FFMA.RM R5, R5, R21, R18 ;  /* 0x0000001505057223 */ /* 0x000fe20000004012 */
[----:B------:R-:W-:Y:S01]  /*1410*/  VIADD R18, R17, 0x20 ;  /* 0x0000002011127836 */ /* 0x000fe20000000000 */
[----:B------:R-:W-:Y:S01]  /*1420*/  LOP3.LUT R15, R15, 0x800000, RZ, 0xfc, !PT ;  /* 0x008000000f0f7812 */ /* 0x000fe200078efcff */
[----:B------:R-:W-:-:S02]  /*1430*/  IMAD.MOV R17, RZ, RZ, -R17 ;  /* 0x000000ffff117224 */ /* 0x000fc400078e0a11 */
        /* <DEDUP_REMOVED lines=13> */
.L_x_146:
[----:B------:R-:W-:-:S04]  /*1510*/  LOP3.LUT R4, R4, 0x80000000, RZ, 0xc0, !PT ;  /* 0x8000000004047812 */ /* 0x000fc800078ec0ff */
[----:B------:R-:W-:Y:S01]  /*1520*/  LOP3.LUT R4, R4, 0x7f800000, RZ, 0xfc, !PT ;  /* 0x7f80000004047812 */ /* 0x000fe200078efcff */
[----:B------:R-:W-:Y:S06]  /*1530*/  BRA `(.L_x_147) ;  /* 0x0000000000047947 */ /* 0x000fec0003800000 */
.L_x_145:
[----:B------:R-:W-:-:S07]  /*1540*/  LEA R4, R15, R4, 0x17 ;  /* 0x000000040f047211 */ /* 0x000fce00078eb8ff */
.L_x_147:
[----:B------:R-:W-:Y:S05]  /*1550*/  BSYNC.RECONVERGENT B2 ;  /* 0x0000000000027941 */ /* 0x000fea0003800200 */
.L_x_144:
[----:B------:R-:W-:Y:S05]  /*1560*/  BRA `(.L_x_148) ;  /* 0x0000000000207947 */ /* 0x000fea0003800000 */
.L_x_143:
[----:B------:R-:W-:-:S04]  /*1570*/  LOP3.LUT R4, R18, 0x80000000, R5, 0x48, !PT ;  /* 0x8000000012047812 */ /* 0x000fc800078e4805 */
[----:B------:R-:W-:Y:S01]  /*1580*/  LOP3.LUT R4, R4, 0x7f800000, RZ, 0xfc, !PT ;  /* 0x7f80000004047812 */ /* 0x000fe200078efcff */
[----:B------:R-:W-:Y:S06]  /*1590*/  BRA `(.L_x_148) ;  /* 0x0000000000147947 */ /* 0x000fec0003800000 */
.L_x_142:
[----:B------:R-:W-:Y:S01]  /*15a0*/  LOP3.LUT R4, R18, 0x80000000, R5, 0x48, !PT ;  /* 0x8000000012047812 */ /* 0x000fe200078e4805 */
[----:B------:R-:W-:Y:S06]  /*15b0*/  BRA `(.L_x_148) ;  /* 0x00000000000c7947 */ /* 0x000fec0003800000 */
.L_x_141:
[----:B------:R-:W0:Y:S01]  /*15c0*/  MUFU.RSQ R4, -QNAN ;  /* 0xffc0000000047908 */ /* 0x000e220000001400 */
[----:B------:R-:W-:Y:S05]  /*15d0*/  BRA `(.L_x_148) ;  /* 0x0000000000047947 */ /* 0x000fea0003800000 */
.L_x_140:
[----:B------:R-:W-:-:S07]  /*15e0*/  FADD.FTZ R4, R5, R4 ;  /* 0x0000000405047221 */ /* 0x000fce0000010000 */
.L_x_148:
[----:B------:R-:W-:Y:S05]  /*15f0*/  BSYNC.RECONVERGENT B1 ;  /* 0x0000000000017941 */ /* 0x000fea0003800200 */
.L_x_138:
[----:B0-----:R-:W-:Y:S02]  /*1600*/  IMAD.MOV.U32 R14, RZ, RZ, R4 ;  /* 0x000000ffff0e7224 */ /* 0x001fe400078e0004 */
[----:B------:R-:W-:Y:S02]  /*1610*/  IMAD.MOV.U32 R4, RZ, RZ, R6 ;  /* 0x000000ffff047224 */ /* 0x000fe400078e0006 */
[----:B------:R-:W-:-:S04]  /*1620*/  IMAD.MOV.U32 R5, RZ, RZ, 0x0 ;  /* 0x00000000ff057424 */ /* 0x000fc800078e00ff */
[----:B------:R-:W-:Y:S05]  /*1630*/  RET.REL.NODEC R4 `(_Z8genStateP5StateS0_P7Control) ;  /* 0xffffffe804707950 */ /* 0x000fea0003c3ffff */
.L_x_149:
        /* <DEDUP_REMOVED lines=12> */
.L_x_217:


//--------------------- .text._Z13genControlNewmP7ControlS0_f --------------------------
	.section	.text._Z13genControlNewmP7ControlS0_f,"ax",@progbits
	.align	128
        .global         _Z13genControlNewmP7ControlS0_f
        .type           _Z13genControlNewmP7ControlS0_f,@function
        .size           _Z13genControlNewmP7ControlS0_f,(.L_x_218 - _Z13genControlNewmP7ControlS0_f)
        .other          _Z13genControlNewmP7ControlS0_f,@"STO_CUDA_ENTRY STV_DEFAULT"
_Z13genControlNewmP7ControlS0_f:
.text._Z13genControlNewmP7ControlS0_f:
[----:B------:R-:W-:Y:S01]  /*0000*/  LDC R1, c[0x0][0x37c] ;  /* 0x0000df00ff017b82 */ /* 0x000fe20000000800 */
[----:B------:R-:W0:Y:S07]  /*0010*/  S2R R2, SR_TID.X ;  /* 0x0000000000027919 */ /* 0x000e2e0000002100 */
[----:B------:R-:W0:Y:S01]  /*0020*/  S2UR UR4, SR_CTAID.X ;  /* 0x00000000000479c3 */ /* 0x000e220000002500 */
[----:B------:R-:W1:Y:S01]  /*0030*/  LDCU.64 UR6, c[0x0][0x380] ;  /* 0x00007000ff0677ac */ /* 0x000e620008000a00 */
[----:B------:R-:W-:Y:S06]  /*0040*/  BSSY.RECONVERGENT B0, `(.L_x_150) ;  /* 0x0000048000007945 */ /* 0x000fec0003800200 */
[----:B------:R-:W0:Y:S02]  /*0050*/  LDC R3, c[0x0][0x360] ;  /* 0x0000d800ff037b82 */ /* 0x000e240000000800 */
[----:B0-----:R-:W-:Y:S01]  /*0060*/  IMAD R4, R3, UR4, R2 ;  /* 0x0000000403047c24 */ /* 0x001fe2000f8e0202 */
[----:B------:R-:W0:Y:S04]  /*0070*/  LDCU.64 UR4, c[0x0][0x358] ;  /* 0x00006b00ff0477ac */ /* 0x000e280008000a00 */
[----:B-1----:R-:W-:-:S04]  /*0080*/  IADD3 R5, P0, PT, R4, UR6, RZ ;  /* 0x0000000604057c10 */ /* 0x002fc8000ff1e0ff */
[----:B------:R-:W-:Y:S02]  /*0090*/  LOP3.LUT R0, R5, 0xaad26b49, RZ, 0x3c, !PT ;  /* 0xaad26b4905007812 */ /* 0x000fe400078e3cff */
[----:B------:R-:W-:-:S03]  /*00a0*/  LEA.HI.X.SX32 R6, R4, UR7, 0x1, P0 ;  /* 0x0000000704067c11 */ /* 0x000fc600080f0eff */
[----:B------:R-:W-:-:S04]  /*00b0*/  IMAD R0, R0, 0x4182bed5, RZ ;  /* 0x4182bed500007824 */ /* 0x000fc800078e02ff */
[C---:B------:R-:W-:Y:S01]  /*00c0*/  VIADD R7, R0.reuse, 0x583f19 ;  /* 0x00583f1900077836 */ /* 0x040fe20000000000 */
[----:B------:R-:W-:-:S04]  /*00d0*/  IADD3 R3, PT, PT, R0, 0x75bcd15, RZ ;  /* 0x075bcd1500037810 */ /* 0x000fc80007ffe0ff */
[----:B------:R-:W-:Y:S02]  /*00e0*/  SHF.R.U32.HI R8, RZ, 0x2, R3 ;  /* 0x00000002ff087819 */ /* 0x000fe40000011603 */
[----:B------:R-:W-:Y:S02]  /*00f0*/  SHF.L.U32 R10, R7, 0x4, RZ ;  /* 0x00000004070a7819 */ /* 0x000fe400000006ff */
[----:B------:R-:W-:Y:S02]  /*0100*/  LOP3.LUT R8, R8, R3, RZ, 0x3c, !PT ;  /* 0x0000000308087212 */ /* 0x000fe400078e3cff */
[----:B------:R-:W-:-:S03]  /*0110*/  LOP3.LUT R3, R6, 0xf7dcefdd, RZ, 0x3c, !PT ;  /* 0xf7dcefdd06037812 */ /* 0x000fc600078e3cff */
[----:B------:R-:W-:Y:S02]  /*0120*/  IMAD.SHL.U32 R9, R8, 0x2, RZ ;  /* 0x0000000208097824 */ /* 0x000fe400078e00ff */
[----:B------:R-:W-:-:S03]  /*0130*/  IMAD R3, R3, -0x658354e5, R0 ;  /* 0x9a7cab1b03037824 */ /* 0x000fc600078e0200 */
[----:B------:R-:W-:Y:S01]  /*0140*/  LOP3.LUT R9, R7, R10, R9, 0x96, !PT ;  /* 0x0000000a07097212 */ /* 0x000fe200078e9609 */
[----:B------:R-:W-:Y:S01]  /*0150*/  IMAD.MOV.U32 R10, RZ, RZ, 0x2f800000 ;  /* 0x2f800000ff0a7424 */ /* 0x000fe200078e00ff */
[----:B------:R-:W-:Y:S02]  /*0160*/  IADD3 R3, PT, PT, R3, 0x64f0c9, RZ ;  /* 0x0064f0c903037810 */ /* 0x000fe40007ffe0ff */
[----:B------:R-:W-:-:S04]  /*0170*/  LOP3.LUT R8, R9, R8, RZ, 0x3c, !PT ;  /* 0x0000000809087212 */ /* 0x000fc800078e3cff */
[----:B------:R-:W-:-:S04]  /*0180*/  IADD3 R7, PT, PT, R3, 0x587c5, R8 ;  /* 0x000587c503077810 */ /* 0x000fc80007ffe008 */
[----:B------:R-:W-:-:S05]  /*0190*/  I2FP.F32.U32 R7, R7 ;  /* 0x0000000700077245 */ /* 0x000fca0000201000 */
[----:B------:R-:W-:Y:S01]  /*01a0*/  FFMA R7, R7, R10, 1.1641532182693481445e-10 ;  /* 0x2f00000007077423 */ /* 0x000fe2000000000a */
[----:B------:R-:W-:-:S04]  /*01b0*/  HFMA2 R10, -RZ, RZ, 1.5048828125, 33.21875 ;  /* 0x3e055027ff0a7431 */ /* 0x000fc800000001ff */
[----:B------:R-:W-:-:S13]  /*01c0*/  FSETP.GEU.AND P0, PT, R7, 1.175494350822287508e-38, PT ;  /* 0x008000000700780b */ /* 0x000fda0003f0e000 */
[----:B------:R-:W-:-:S05]  /*01d0*/  @!P0 FMUL R7, R7, 8388608 ;  /* 0x4b00000007078820 */ /* 0x000fca0000400000 */
[----:B------:R-:W-:-:S04]  /*01e0*/  IADD3 R9, PT, PT, R7, -0x3f2aaaab, RZ ;  /* 0xc0d5555507097810 */ /* 0x000fc80007ffe0ff */
[----:B------:R-:W-:-:S04]  /*01f0*/  LOP3.LUT R12, R9, 0xff800000, RZ, 0xc0, !PT ;  /* 0xff800000090c7812 */ /* 0x000fc800078ec0ff */
[----:B------:R-:W-:Y:S01]  /*0200*/  I2FP.F32.S32 R11, R12 ;  /* 0x0000000c000b7245 */ /* 0x000fe20000201400 */
[----:B------:R-:W-:Y:S02]  /*0210*/  IMAD.IADD R9, R7, 0x1, -R12 ;  /* 0x0000000107097824 */ /* 0x000fe400078e0a0c */
[----:B------:R-:W-:Y:S02]  /*0220*/  IMAD.MOV.U32 R12, RZ, RZ, 0x7f800000 ;  /* 0x7f800000ff0c7424 */ /* 0x000fe400078e00ff */
[----:B------:R-:W-:Y:S01]  /*0230*/  FADD R13, R9, -1 ;  /* 0xbf800000090d7421 */ /* 0x000fe20000000000 */
[----:B------:R-:W-:-:S03]  /*0240*/  LOP3.LUT R9, R0, 0x159a55e5, RZ, 0x3c, !PT ;  /* 0x159a55e500097812 */ /* 0x000fc600078e3cff */
[----:B------:R-:W-:Y:S01]  /*0250*/  FFMA R10, R13, -R10, 0.14084610342979431152 ;  /* 0x3e1039f60d0a7423 */ /* 0x000fe2000000080a */
[----:B------:R-:W-:-:S03]  /*0260*/  SHF.R.U32.HI R9, RZ, 0x2, R9 ;  /* 0x00000002ff097819 */ /* 0x000fc60000011609 */
[----:B------:R-:W-:Y:S01]  /*0270*/  FFMA R10, R13, R10, -0.12148627638816833496 ;  /* 0xbdf8cdcc0d0a7423 */ /* 0x000fe2000000000a */
[----:B------:R-:W-:Y:S01]  /*0280*/  LOP3.LUT R9, R9, 0x159a55e5, R0, 0x96, !PT ;  /* 0x159a55e509097812 */ /* 0x000fe200078e9600 */
[----:B------:R-:W-:Y:S02]  /*0290*/  IMAD.SHL.U32 R0, R8, 0x10, RZ ;  /* 0x0000001008007824 */ /* 0x000fe400078e00ff */
[----:B------:R-:W-:-:S04]  /*02a0*/  FFMA R10, R13, R10, 0.13980610668659210205 ;  /* 0x3e0f29550d0a7423 */ /* 0x000fc8000000000a */
[----:B------:R-:W-:-:S04]  /*02b0*/  FFMA R10, R13, R10, -0.16684235632419586182 ;  /* 0xbe2ad8b90d0a7423 */ /* 0x000fc8000000000a */
[----:B------:R-:W-:-:S04]  /*02c0*/  FFMA R10, R13, R10, 0.20012299716472625732 ;  /* 0x3e4ced0b0d0a7423 */ /* 0x000fc8000000000a */
[----:B------:R-:W-:-:S04]  /*02d0*/  FFMA R10, R13, R10, -0.24999669194221496582 ;  /* 0xbe7fff220d0a7423 */ /* 0x000fc8000000000a */
[----:B------:R-:W-:-:S04]  /*02e0*/  FFMA R10, R13, R10, 0.33333182334899902344 ;  /* 0x3eaaaa780d0a7423 */ /* 0x000fc8000000000a */
[----:B------:R-:W-:Y:S01]  /*02f0*/  FFMA R14, R13, R10, -0.5 ;  /* 0xbf0000000d0e7423 */ /* 0x000fe2000000000a */
[----:B------:R-:W-:Y:S02]  /*0300*/  FSEL R10, RZ, -23, P0 ;  /* 0xc1b80000ff0a7808 */ /* 0x000fe40000000000 */
[----:B------:R-:W-:Y:S01]  /*0310*/  ISETP.GT.U32.AND P0, PT, R7, 0x7f7fffff, PT ;  /* 0x7f7fffff0700780c */ /* 0x000fe20003f04070 */
[----:B------:R-:W-:Y:S02]  /*0320*/  FMUL R14, R13, R14 ;  /* 0x0000000e0d0e7220 */ /* 0x000fe40000400000 */
[----:B------:R-:W-:Y:S02]  /*0330*/  FFMA R10, R11, 1.1920928955078125e-07, R10 ;  /* 0x340000000b0a7823 */ /* 0x000fe4000000000a */
[----:B------:R-:W-:-:S04]  /*0340*/  FFMA R13, R13, R14, R13 ;  /* 0x0000000e0d0d7223 */ /* 0x000fc8000000000d */
[----:B------:R-:W-:Y:S01]  /*0350*/  FFMA R13, R10, 0.69314718246459960938, R13 ;  /* 0x3f3172180a0d7823 */ /* 0x000fe2000000000d */
[----:B------:R-:W-:-:S03]  /*0360*/  SHF.L.U32 R10, R9, 0x1, RZ ;  /* 0x00000001090a7819 */ /* 0x000fc600000006ff */
[C---:B------:R-:W-:Y:S01]  /*0370*/  @P0 FFMA R13, R7.reuse, R12, +INF ;  /* 0x7f800000070d0423 */ /* 0x040fe2000000000c */
[----:B------:R-:W-:Y:S02]  /*0380*/  FSETP.NEU.AND P0, PT, R7, RZ, PT ;  /* 0x000000ff0700720b */ /* 0x000fe40003f0d000 */
[----:B------:R-:W-:Y:S01]  /*0390*/  LOP3.LUT R9, R9, R10, R0, 0x96, !PT ;  /* 0x0000000a09097212 */ /* 0x000fe200078e9600 */
[----:B------:R-:W-:Y:S01]  /*03a0*/  FMUL R13, R13, -2 ;  /* 0xc00000000d0d7820 */ /* 0x000fe20000400000 */
[----:B------:R-:W-:Y:S02]  /*03b0*/  IMAD.MOV.U32 R10, RZ, RZ, 0x30c90fdb ;  /* 0x30c90fdbff0a7424 */ /* 0x000fe400078e00ff */
[----:B------:R-:W-:Y:S02]  /*03c0*/  LOP3.LUT R8, R9, R8, RZ, 0x3c, !PT ;  /* 0x0000000809087212 */ /* 0x000fe400078e3cff */
[----:B------:R-:W-:Y:S02]  /*03d0*/  FSEL R0, R13, +INF , P0 ;  /* 0x7f8000000d007808 */ /* 0x000fe40000000000 */
[----:B------:R-:W-:-:S02]  /*03e0*/  IADD3 R8, PT, PT, R3, 0xb0f8a, R8 ;  /* 0x000b0f8a03087810 */ /* 0x000fc40007ffe008 */
[----:B------:R-:W-:Y:S01]  /*03f0*/  IADD3 R7, PT, PT, R0, -0xd000000, RZ ;  /* 0xf300000000077810 */ /* 0x000fe20007ffe0ff */
[----:B------:R1:W2:Y:S03]  /*0400*/  MUFU.RSQ R9, R0 ;  /* 0x0000000000097308 */ /* 0x0002a60000001400 */
[----:B------:R-:W-:Y:S02]  /*0410*/  ISETP.GT.U32.AND P0, PT, R7, 0x727fffff, PT ;  /* 0x727fffff0700780c */ /* 0x000fe40003f04070 */
[----:B------:R-:W-:-:S05]  /*0420*/  I2FP.F32.U32 R7, R8 ;  /* 0x0000000800077245 */ /* 0x000fca0000201000 */
[----:B------:R-:W-:-:S06]  /*0430*/  FFMA R7, R7, R10, 7.314590599882819788e-10 ;  /* 0x30490fdb07077423 */ /* 0x000fcc000000000a */
[----:B01----:R-:W-:Y:S05]  /*0440*/  @!P0 BRA `(.L_x_151) ;  /* 0x00000000000c8947 */ /* 0x003fea0003800000 */
[----:B------:R-:W-:-:S07]  /*0450*/  MOV R14, 0x470 ;  /* 0x00000470000e7802 */ /* 0x000fce0000000f00 */
[----:B--2---:R-:W-:Y:S05]  /*0460*/  CALL.REL.NOINC `($__internal_6_$__cuda_sm20_sqrt_rn_f32_slowpath) ;  /* 0x0000000400c07944 */ /* 0x004fea0003c00000 */
[----:B------:R-:W-:Y:S05]  /*0470*/  BRA `(.L_x_152) ;  /* 0x0000000000107947 */ /* 0x000fea0003800000 */
.L_x_151:
[----:B--2---:R-:W-:Y:S01]  /*0480*/  FMUL.FTZ R3, R0, R9 ;  /* 0x0000000900037220 */ /* 0x004fe20000410000 */
[----:B------:R-:W-:-:S03]  /*0490*/  FMUL.FTZ R9, R9, 0.5 ;  /* 0x3f00000009097820 */ /* 0x000fc60000410000 */
[----:B------:R-:W-:-:S04]  /*04a0*/  FFMA R0, -R3, R3, R0 ;  /* 0x0000000303007223 */ /* 0x000fc80000000100 */
[----:B------:R-:W-:-:S07]  /*04b0*/  FFMA R0, R0, R9, R3 ;  /* 0x0000000900007223 */ /* 0x000fce0000000003 */
.L_x_152:
[----:B------:R-:W-:Y:S05]  /*04c0*/  BSYNC.RECONVERGENT B0 ;  /* 0x0000000000007941 */ /* 0x000fea0003800200 */
.L_x_150:
[----:B------:R-:W0:Y:S01]  /*04d0*/  LDC.64 R8, c[0x0][0x390] ;  /* 0x0000e400ff087b82 */ /* 0x000e220000000a00 */
[----:B------:R-:W-:Y:S01]  /*04e0*/  FMUL.RZ R18, R7, 0.15915493667125701904 ;  /* 0x3e22f98307127820 */ /* 0x000fe2000040c000 */
[----:B------:R-:W1:Y:S01]  /*04f0*/  LDCU UR6, c[0x0][0x398] ;  /* 0x00007300ff0677ac */ /* 0x000e620008000800 */
[----:B0-----:R-:W-:-:S05]  /*0500*/  IMAD.WIDE.U32 R2, R2, 0x8, R8 ;  /* 0x0000000802027825 */ /* 0x001fca00078e0008 */
[----:B------:R-:W1:Y:S01]  /*0510*/  LDG.E R8, desc[UR4][R2.64] ;  /* 0x0000000402087981 */ /* 0x000e62000c1e1900 */
[----:B------:R-:W-:Y:S01]  /*0520*/  IADD3 R9, P0, PT, R5, 0xa, RZ ;  /* 0x0000000a05097810 */ /* 0x000fe20007f1e0ff */
[----:B------:R-:W-:Y:S03]  /*0530*/  BSSY.RECONVERGENT B0, `(.L_x_153) ;  /* 0x000004a000007945 */ /* 0x000fe60003800200 */
[----:B------:R-:W-:Y:S01]  /*0540*/  LOP3.LUT R9, R9, 0xaad26b49, RZ, 0x3c, !PT ;  /* 0xaad26b4909097812 */ /* 0x000fe200078e3cff */
[----:B------:R-:W-:-:S04]  /*0550*/  IMAD.X R6, RZ, RZ, R6, P0 ;  /* 0x000000ffff067224 */ /* 0x000fc800000e0606 */
[----:B------:R-:W-:Y:S01]  /*0560*/  IMAD R9, R9, 0x4182bed5, RZ ;  /* 0x4182bed509097824 */ /* 0x000fe200078e02ff */
[----:B------:R-:W-:-:S04]  /*0570*/  LOP3.LUT R6, R6, 0xf7dcefdd, RZ, 0x3c, !PT ;  /* 0xf7dcefdd06067812 */ /* 0x000fc800078e3cff */
[C---:B------:R-:W-:Y:S02]  /*0580*/  IADD3 R5, PT, PT, R9.reuse, 0x75bcd15, RZ ;  /* 0x075bcd1509057810 */ /* 0x040fe40007ffe0ff */
[----:B------:R-:W-:Y:S02]  /*0590*/  IADD3 R10, PT, PT, R9, 0x583f19, RZ ;  /* 0x00583f19090a7810 */ /* 0x000fe40007ffe0ff */
[----:B------:R-:W-:-:S03]  /*05a0*/  SHF.R.U32.HI R12, RZ, 0x2, R5 ;  /* 0x00000002ff0c7819 */ /* 0x000fc60000011605 */
[----:B------:R-:W-:Y:S01]  /*05b0*/  IMAD.SHL.U32 R11, R10, 0x10, RZ ;  /* 0x000000100a0b7824 */ /* 0x000fe200078e00ff */
[----:B------:R-:W-:Y:S01]  /*05c0*/  LOP3.LUT R12, R12, R5, RZ, 0x3c, !PT ;  /* 0x000000050c0c7212 */ /* 0x000fe200078e3cff */
[----:B------:R-:W-:-:S03]  /*05d0*/  IMAD R5, R6, -0x658354e5, R9 ;  /* 0x9a7cab1b06057824 */ /* 0x000fc600078e0209 */
[----:B------:R-:W-:Y:S01]  /*05e0*/  SHF.L.U32 R13, R12, 0x1, RZ ;  /* 0x000000010c0d7819 */ /* 0x000fe200000006ff */
[----:B------:R-:W-:-:S03]  /*05f0*/  VIADD R5, R5, 0x64f0c9 ;  /* 0x0064f0c905057836 */ /* 0x000fc60000000000 */
[----:B------:R-:W-:Y:S01]  /*0600*/  LOP3.LUT R11, R10, R11, R13, 0x96, !PT ;  /* 0x0000000b0a0b7212 */ /* 0x000fe200078e960d */
[----:B------:R-:W-:-:S03]  /*0610*/  HFMA2 R13, -RZ, RZ, 1.5048828125, 33.21875 ;  /* 0x3e055027ff0d7431 */ /* 0x000fc600000001ff */
[----:B------:R-:W-:Y:S02]  /*0620*/  LOP3.LUT R10, R11, R12, RZ, 0x3c, !PT ;  /* 0x0000000c0b0a7212 */ /* 0x000fe400078e3cff */
[----:B------:R-:W-:Y:S02]  /*0630*/  MOV R11, 0x2f800000 ;  /* 0x2f800000000b7802 */ /* 0x000fe40000000f00 */
[----:B------:R-:W-:-:S04]  /*0640*/  IADD3 R6, PT, PT, R5, 0x587c5, R10 ;  /* 0x000587c505067810 */ /* 0x000fc80007ffe00a */
[----:B------:R-:W-:-:S05]  /*0650*/  I2FP.F32.U32 R6, R6 ;  /* 0x0000000600067245 */ /* 0x000fca0000201000 */
[----:B------:R-:W-:-:S05]  /*0660*/  FFMA R11, R6, R11, 1.1641532182693481445e-10 ;  /* 0x2f000000060b7423 */ /* 0x000fca000000000b */
[----:B------:R-:W-:-:S04]  /*0670*/  FSETP.GEU.AND P0, PT, R11, 1.175494350822287508e-38, PT ;  /* 0x008000000b00780b */ /* 0x000fc80003f0e000 */
[----:B------:R-:W-:-:S09]  /*0680*/  FSEL R14, RZ, -23, P0 ;  /* 0xc1b80000ff0e7808 */ /* 0x000fd20000000000 */
[----:B------:R-:W-:-:S04]  /*0690*/  @!P0 FMUL R11, R11, 8388608 ;  /* 0x4b0000000b0b8820 */ /* 0x000fc80000400000 */
[C---:B------:R-:W-:Y:S01]  /*06a0*/  VIADD R6, R11.reuse, 0xc0d55555 ;  /* 0xc0d555550b067836 */ /* 0x040fe20000000000 */
[----:B------:R-:W-:-:S04]  /*06b0*/  ISETP.GT.U32.AND P0, PT, R11, 0x7f7fffff, PT ;  /* 0x7f7fffff0b00780c */ /* 0x000fc80003f04070 */
[----:B------:R-:W-:Y:S02]  /*06c0*/  LOP3.LUT R16, R6, 0xff800000, RZ, 0xc0, !PT ;  /* 0xff80000006107812 */ /* 0x000fe400078ec0ff */
[----:B------:R-:W0:Y:S02]  /*06d0*/  LDC.64 R6, c[0x0][0x388] ;  /* 0x0000e200ff067b82 */ /* 0x000e240000000a00 */
[----:B------:R-:W-:-:S05]  /*06e0*/  IADD3 R12, PT, PT, R11, -R16, RZ ;  /* 0x800000100b0c7210 */ /* 0x000fca0007ffe0ff */
[----:B------:R-:W-:-:S04]  /*06f0*/  FADD R12, R12, -1 ;  /* 0xbf8000000c0c7421 */ /* 0x000fc80000000000 */
[----:B------:R-:W-:-:S04]  /*0700*/  FFMA R13, R12, -R13, 0.14084610342979431152 ;  /* 0x3e1039f60c0d7423 */ /* 0x000fc8000000080d */
[----:B------:R-:W-:-:S04]  /*0710*/  FFMA R13, R12, R13, -0.12148627638816833496 ;  /* 0xbdf8cdcc0c0d7423 */ /* 0x000fc8000000000d */
[----:B------:R-:W-:-:S04]  /*0720*/  FFMA R13, R12, R13, 0.13980610668659210205 ;  /* 0x3e0f29550c0d7423 */ /* 0x000fc8000000000d */
[----:B------:R-:W-:Y:S01]  /*0730*/  FFMA R13, R12, R13, -0.16684235632419586182 ;  /* 0xbe2ad8b90c0d7423 */ /* 0x000fe2000000000d */
[----:B0-----:R-:W-:-:S04]  /*0740*/  IMAD.WIDE R6, R4, 0x8, R6 ;  /* 0x0000000804067825 */ /* 0x001fc800078e0206 */
[----:B------:R-:W-:-:S04]  /*0750*/  FFMA R13, R12, R13, 0.20012299716472625732 ;  /* 0x3e4ced0b0c0d7423 */ /* 0x000fc8000000000d */
[C---:B------:R-:W-:Y:S02]  /*0760*/  FFMA R15, R12.reuse, R13, -0.24999669194221496582 ;  /* 0xbe7fff220c0f7423 */ /* 0x040fe4000000000d */
[----:B------:R-:W0:Y:S02]  /*0770*/  MUFU.SIN R13, R18 ;  /* 0x00000012000d7308 */ /* 0x000e240000000400 */
[----:B------:R-:W-:-:S04]  /*0780*/  FFMA R15, R12, R15, 0.33333182334899902344 ;  /* 0x3eaaaa780c0f7423 */ /* 0x000fc8000000000f */
[C---:B------:R-:W-:Y:S01]  /*0790*/  FFMA R17, R12.reuse, R15, -0.5 ;  /* 0xbf0000000c117423 */ /* 0x040fe2000000000f */
[----:B------:R-:W-:Y:S01]  /*07a0*/  I2FP.F32.S32 R15, R16 ;  /* 0x00000010000f7245 */ /* 0x000fe20000201400 */
[----:B------:R-:W-:Y:S02]  /*07b0*/  IMAD.MOV.U32 R16, RZ, RZ, 0x7f800000 ;  /* 0x7f800000ff107424 */ /* 0x000fe400078e00ff */
[C---:B------:R-:W-:Y:S02]  /*07c0*/  FMUL R17, R12.reuse, R17 ;  /* 0x000000110c117220 */ /* 0x040fe40000400000 */
[----:B------:R-:W-:Y:S01]  /*07d0*/  FFMA R15, R15, 1.1920928955078125e-07, R14 ;  /* 0x340000000f0f7823 */ /* 0x000fe2000000000e */
[----:B------:R-:W-:Y:S01]  /*07e0*/  LOP3.LUT R14, R9, 0x159a55e5, RZ, 0x3c, !PT ;  /* 0x159a55e5090e7812 */ /* 0x000fe200078e3cff */
[----:B------:R-:W-:-:S03]  /*07f0*/  FFMA R12, R12, R17, R12 ;  /* 0x000000110c0c7223 */ /* 0x000fc6000000000c */
[----:B------:R-:W-:Y:S01]  /*0800*/  SHF.R.U32.HI R14, RZ, 0x2, R14 ;  /* 0x00000002ff0e7819 */ /* 0x000fe2000001160e */
[----:B------:R-:W-:Y:S01]  /*0810*/  FFMA R12, R15, 0.69314718246459960938, R12 ;  /* 0x3f3172180f0c7823 */ /* 0x000fe2000000000c */
[----:B0-----:R-:W-:Y:S01]  /*0820*/  FMUL R13, R13, R0 ;  /* 0x000000000d0d7220 */ /* 0x001fe20000400000 */
[C---:B------:R-:W-:Y:S01]  /*0830*/  @P0 FFMA R12, R11.reuse, R16, +INF ;  /* 0x7f8000000b0c0423 */ /* 0x040fe20000000010 */
[----:B------:R-:W-:Y:S02]  /*0840*/  LOP3.LUT R14, R14, 0x159a55e5, R9, 0x96, !PT ;  /* 0x159a55e50e0e7812 */ /* 0x000fe400078e9609 */
[----:B------:R-:W-:Y:S01]  /*0850*/  FSETP.NEU.AND P0, PT, R11, RZ, PT ;  /* 0x000000ff0b00720b */ /* 0x000fe20003f0d000 */
[----:B------:R-:W-:Y:S01]  /*0860*/  FMUL R12, R12, -2 ;  /* 0xc00000000c0c7820 */ /* 0x000fe20000400000 */
[----:B------:R-:W-:Y:S01]  /*0870*/  SHF.L.U32 R0, R14, 0x1, RZ ;  /* 0x000000010e007819 */ /* 0x000fe200000006ff */
[----:B-1----:R-:W-:Y:S01]  /*0880*/  FFMA R9, R13, UR6, R8 ;  /* 0x000000060d097c23 */ /* 0x002fe20008000008 */
[----:B------:R-:W-:-:S04]  /*0890*/  SHF.L.U32 R13, R10, 0x4, RZ ;  /* 0x000000040a0d7819 */ /* 0x000fc800000006ff */
[----:B------:R-:W-:Y:S01]  /*08a0*/  LOP3.LUT R13, R14, R0, R13, 0x96, !PT ;  /* 0x000000000e0d7212 */ /* 0x000fe200078e960d */
[----:B------:R0:W-:Y:S01]  /*08b0*/  STG.E desc[UR4][R6.64], R9 ;  /* 0x0000000906007986 */ /* 0x0001e2000c101904 */
[----:B------:R-:W-:Y:S02]  /*08c0*/  FSEL R0, R12, +INF , P0 ;  /* 0x7f8000000c007808 */ /* 0x000fe40000000000 */
[----:B------:R-:W-:Y:S02]  /*08d0*/  LOP3.LUT R10, R13, R10, RZ, 0x3c, !PT ;  /* 0x0000000a0d0a7212 */ /* 0x000fe400078e3cff */
[----:B------:R0:W1:Y:S01]  /*08e0*/  MUFU.RSQ R11, R0 ;  /* 0x00000000000b7308 */ /* 0x0000620000001400 */
[----:B------:R-:W-:Y:S01]  /*08f0*/  VIADD R4, R0, 0xf3000000 ;  /* 0xf300000000047836 */ /* 0x000fe20000000000 */
[----:B------:R-:W-:Y:S02]  /*0900*/  IADD3 R10, PT, PT, R5, 0xb0f8a, R10 ;  /* 0x000b0f8a050a7810 */ /* 0x000fe40007ffe00a */
[----:B------:R-:W-:-:S02]  /*0910*/  MOV R5, 0x30c90fdb ;  /* 0x30c90fdb00057802 */ /* 0x000fc40000000f00 */
[----:B------:R-:W-:Y:S02]  /*0920*/  ISETP.GT.U32.AND P0, PT, R4, 0x727fffff, PT ;  /* 0x727fffff0400780c */ /* 0x000fe40003f04070 */
[----:B------:R-:W-:-:S05]  /*0930*/  I2FP.F32.U32 R10, R10 ;  /* 0x0000000a000a7245 */ /* 0x000fca0000201000 */
[----:B------:R-:W-:-:S06]  /*0940*/  FFMA R4, R10, R5, 7.314590599882819788e-10 ;  /* 0x30490fdb0a047423 */ /* 0x000fcc0000000005 */
[----:B01----:R-:W-:Y:S05]  /*0950*/  @!P0 BRA `(.L_x_154) ;  /* 0x00000000000c8947 */ /* 0x003fea0003800000 */
[----:B------:R-:W-:-:S07]  /*0960*/  MOV R14, 0x980 ;  /* 0x00000980000e7802 */ /* 0x000fce0000000f00 */
[----:B------:R-:W-:Y:S05]  /*0970*/  CALL.REL.NOINC `($__internal_6_$__cuda_sm20_sqrt_rn_f32_slowpath) ;  /* 0x00000000007c7944 */ /* 0x000fea0003c00000 */
[----:B------:R-:W-:Y:S05]  /*0980*/  BRA `(.L_x_155) ;  /* 0x0000000000107947 */ /* 0x000fea0003800000 */
.L_x_154:
[----:B------:R-:W-:Y:S01]  /*0990*/  FMUL.FTZ R5, R0, R11 ;  /* 0x0000000b00057220 */ /* 0x000fe20000410000 */
[----:B------:R-:W-:-:S03]  /*09a0*/  FMUL.FTZ R11, R11, 0.5 ;  /* 0x3f0000000b0b7820 */ /* 0x000fc60000410000 */
[----:B------:R-:W-:-:S04]  /*09b0*/  FFMA R0, -R5, R5, R0 ;  /* 0x0000000505007223 */ /* 0x000fc80000000100 */
[----:B------:R-:W-:-:S07]  /*09c0*/  FFMA R0, R0, R11, R5 ;  /* 0x0000000b00007223 */ /* 0x000fce0000000005 */
.L_x_155:
[----:B------:R-:W-:Y:S05]  /*09d0*/  BSYNC.RECONVERGENT B0 ;  /* 0x0000000000007941 */ /* 0x000fea0003800200 */
.L_x_153:
[----:B------:R-:W2:Y:S01]  /*09e0*/  LDG.E R3, desc[UR4][R2.64+0x4] ;  /* 0x0000040402037981 */ /* 0x000ea2000c1e1900 */
[----:B------:R-:W-:Y:S01]  /*09f0*/  FMUL.RZ R4, R4, 0.15915493667125701904 ;  /* 0x3e22f98304047820 */ /* 0x000fe2000040c000 */
[----:B------:R-:W2:Y:S01]  /*0a00*/  LDCU UR6, c[0x0][0x398] ;  /* 0x00007300ff0677ac */ /* 0x000ea20008000800 */
[----:B------:R-:W-:Y:S01]  /*0a10*/  FSETP.GT.AND P1, PT, R9, 2.5, PT ;  /* 0x402000000900780b */ /* 0x000fe20003f24000 */
[----:B------:R-:W-:Y:S01]  /*0a20*/  BSSY.RECONVERGENT B0, `(.L_x_156) ;  /* 0x000000d000007945 */ /* 0x000fe20003800200 */
[----:B------:R-:W0:Y:S02]  /*0a30*/  MUFU.SIN R5, R4 ;  /* 0x0000000400057308 */ /* 0x000e240000000400 */
[----:B0-----:R-:W-:-:S09]  /*0a40*/  FMUL R0, R5, R0 ;  /* 0x0000000005007220 */ /* 0x001fd20000400000 */
[----:B------:R-:W-:-:S05]  /*0a50*/  @P1 MOV R5, 0x40200000 ;  /* 0x4020000000051802 */ /* 0x000fca0000000f00 */
[----:B------:R0:W-:Y:S01]  /*0a60*/  @P1 STG.E desc[UR4][R6.64], R5 ;  /* 0x0000000506001986 */ /* 0x0001e2000c101904 */
[----:B--2---:R-:W-:-:S05]  /*0a70*/  FFMA R13, R0, UR6, R3 ;  /* 0x00000006000d7c23 */ /* 0x004fca0008000003 */
[----:B------:R0:W-:Y:S01]  /*0a80*/  STG.E desc[UR4][R6.64+0x4], R13 ;  /* 0x0000040d06007986 */ /* 0x0001e2000c101904 */
[----:B------:R-:W-:-:S13]  /*0a90*/  FSETP.GT.AND P0, PT, R13, 1.5, PT ;  /* 0x3fc000000d00780b */ /* 0x000fda0003f04000 */
[----:B------:R-:W-:Y:S01]  /*0aa0*/  @P0 IMAD.MOV.U32 R11, RZ, RZ, 0x3fc00000 ;  /* 0x3fc00000ff0b0424 */ /* 0x000fe200078e00ff */
[----:B0-----:R-:W-:Y:S06]  /*0ab0*/  @P1 BRA `(.L_x_157) ;  /* 0x00000000000c1947 */ /* 0x001fec0003800000 */
[----:B------:R-:W-:-:S13]  /*0ac0*/  FSETP.GEU.AND P1, PT, R9, 1.6000000238418579102, PT ;  /* 0x3fcccccd0900780b */ /* 0x000fda0003f2e000 */
[----:B------:R-:W-:-:S05]  /*0ad0*/  @!P1 MOV R3, 0x3fcccccd ;  /* 0x3fcccccd00039802 */ /* 0x000fca0000000f00 */
[----:B------:R0:W-:Y:S02]  /*0ae0*/  @!P1 STG.E desc[UR4][R6.64], R3 ;  /* 0x0000000306009986 */ /* 0x0001e4000c101904 */
.L_x_157:
[----:B------:R-:W-:Y:S05]  /*0af0*/  BSYNC.RECONVERGENT B0 ;  /* 0x0000000000007941 */ /* 0x000fea0003800200 */
.L_x_156:
[----:B------:R1:W-:Y:S01]  /*0b00*/  @P0 STG.E desc[UR4][R6.64+0x4], R11 ;  /* 0x0000040b06000986 */ /* 0x0003e2000c101904 */
[----:B------:R-:W-:Y:S05]  /*0b10*/  @P0 EXIT ;  /* 0x000000000000094d */ /* 0x000fea0003800000 */
[----:B------:R-:W-:-:S13]  /*0b20*/  FSETP.GEU.AND P0, PT, R13, -1.5, PT ;  /* 0xbfc000000d00780b */ /* 0x000fda0003f0e000 */
[----:B------:R-:W-:Y:S05]  /*0b30*/  @P0 EXIT ;  /* 0x000000000000094d */ /* 0x000fea0003800000 */
[----:B0-----:R-:W-:-:S05]  /*0b40*/  HFMA2 R3, -RZ, RZ, -1.9375, 0 ;  /* 0xbfc00000ff037431 */ /* 0x001fca00000001ff */
[----:B------:R-:W-:Y:S01]  /*0b50*/  STG.E desc[UR4][R6.64+0x4], R3 ;  /* 0x0000040306007986 */ /* 0x000fe2000c101904 */
[----:B------:R-:W-:Y:S05]  /*0b60*/  EXIT ;  /* 0x000000000000794d */ /* 0x000fea0003800000 */
        .weak           $__internal_6_$__cuda_sm20_sqrt_rn_f32_slowpath
        .type           $__internal_6_$__cuda_sm20_sqrt_rn_f32_slowpath,@function
        .size           $__internal_6_$__cuda_sm20_sqrt_rn_f32_slowpath,(.L_x_218 - $__internal_6_$__cuda_sm20_sqrt_rn_f32_slowpath)
$__internal_6_$__cuda_sm20_sqrt_rn_f32_slowpath:
[----:B------:R-:W-:-:S13]  /*0b70*/  LOP3.LUT P0, RZ, R0, 0x7fffffff, RZ, 0xc0, !PT ;  /* 0x7fffffff00ff7812 */ /* 0x000fda000780c0ff */
[----:B------:R-:W-:Y:S01]  /*0b80*/  @!P0 IMAD.MOV.U32 R8, RZ, RZ, R0 ;  /* 0x000000ffff088224 */ /* 0x000fe200078e0000 */
[----:B------:R-:W-:Y:S06]  /*0b90*/  @!P0 BRA `(.L_x_158) ;  /* 0x0000000000408947 */ /* 0x000fec0003800000 */
[----:B------:R-:W-:-:S13]  /*0ba0*/  FSETP.GEU.FTZ.AND P0, PT, R0, RZ, PT ;  /* 0x000000ff0000720b */ /* 0x000fda0003f1e000 */
[----:B------:R-:W-:Y:S01]  /*0bb0*/  @!P0 MOV R8, 0x7fffffff ;  /* 0x7fffffff00088802 */ /* 0x000fe20000000f00 */
        /* <DEDUP_REMOVED lines=14> */
.L_x_158:
[----:B------:R-:W-:Y:S01]  /*0ca0*/  HFMA2 R11, -RZ, RZ, 0, 0 ;  /* 0x00000000ff0b7431 */ /* 0x000fe200000001ff */
[----:B------:R-:W-:Y:S01]  /*0cb0*/  MOV R10, R14 ;  /* 0x0000000e000a7202 */ /* 0x000fe20000000f00 */
[----:B------:R-:W-:-:S03]  /*0cc0*/  IMAD.MOV.U32 R0, RZ, RZ, R8 ;  /* 0x000000ffff007224 */ /* 0x000fc600078e0008 */
[----:B------:R-:W-:Y:S05]  /*0cd0*/  RET.REL.NODEC R10 `(_Z13genControlNewmP7ControlS0_f) ;  /* 0xfffffff00ac87950 */ /* 0x000fea0003c3ffff */
.L_x_159:
        /* <DEDUP_REMOVED lines=10> */
.L_x_218:


//--------------------- .text._Z10genControlP17curandStateXORWOWP7ControlS2_f --------------------------
	.section	.text._Z10genControlP17curandStateXORWOWP7ControlS2_f,"ax",@progbits
	.align	128
        .global         _Z10genControlP17curandStateXORWOWP7ControlS2_f
        .type           _Z10genControlP17curandStateXORWOWP7ControlS2_f,@function
        .size           _Z10genControlP17curandStateXORWOWP7ControlS2_f,(.L_x_219 - _Z10genControlP17curandStateXORWOWP7ControlS2_f)
        .other          _Z10genControlP17curandStateXORWOWP7ControlS2_f,@"STO_CUDA_ENTRY STV_DEFAULT"
_Z10genControlP17curandStateXORWOWP7ControlS2_f:
.text._Z10genControlP17curandStateXORWOWP7ControlS2_f:
[----:B------:R-:W-:Y:S01]  /*0000*/  LDC R1, c[0x0][0x37c] ;  /* 0x0000df00ff017b82 */ /* 0x000fe20000000800 */
[----:B------:R-:W0:Y:S07]  /*0010*/  S2R R7, SR_TID.X ;  /* 0x0000000000077919 */ /* 0x000e2e0000002100 */
[----:B------:R-:W0:Y:S01]  /*0020*/  S2UR UR6, SR_CTAID.X ;  /* 0x00000000000679c3 */ /* 0x000e220000002500 */
[----:B------:R-:W1:Y:S07]  /*0030*/  LDCU.64 UR4, c[0x0][0x358] ;  /* 0x00006b00ff0477ac */ /* 0x000e6e0008000a00 */
[----:B------:R-:W0:Y:S08]  /*0040*/  LDC R6, c[0x0][0x360] ;  /* 0x0000d800ff067b82 */ /* 0x000e300000000800 */
[----:B------:R-:W2:Y:S01]  /*0050*/  LDC.64 R10, c[0x0][0x380] ;  /* 0x0000e000ff0a7b82 */ /* 0x000ea20000000a00 */
[----:B0-----:R-:W-:-:S04]  /*0060*/  IMAD R6, R6, UR6, R7 ;  /* 0x0000000606067c24 */ /* 0x001fc8000f8e0207 */
[----:B--2---:R-:W-:-:S05]  /*0070*/  IMAD.WIDE R10, R6, 0x30, R10 ;  /* 0x00000030060a7825 */ /* 0x004fca00078e020a */
[----:B-1----:R-:W2:Y:S04]  /*0080*/  LDG.E R14, desc[UR4][R10.64+0x18] ;  /* 0x000018040a0e7981 */ /* 0x002ea8000c1e1900 */
[----:B------:R0:W5:Y:S04]  /*0090*/  LDG.E.64 R2, desc[UR4][R10.64] ;  /* 0x000000040a027981 */ /* 0x000168000c1e1b00 */
[----:B------:R0:W5:Y:S04]  /*00a0*/  LDG.E.64 R8, desc[UR4][R10.64+0x8] ;  /* 0x000008040a087981 */ /* 0x000168000c1e1b00 */
[----:B------:R0:W5:Y:S01]  /*00b0*/  LDG.E.64 R4, desc[UR4][R10.64+0x10] ;  /* 0x000010040a047981 */ /* 0x000162000c1e1b00 */
[----:B------:R-:W-:Y:S01]  /*00c0*/  BSSY.RECONVERGENT B0, `(.L_x_160) ;  /* 0x000004b000007945 */ /* 0x000fe20003800200 */
[----:B--2---:R-:W-:-:S13]  /*00d0*/  ISETP.NE.AND P0, PT, R14, 0x1, PT ;  /* 0x000000010e00780c */ /* 0x004fda0003f05270 */
[----:B0-----:R-:W-:Y:S05]  /*00e0*/  @!P0 BRA `(.L_x_161) ;  /* 0x0000000400148947 */ /* 0x001fea0003800000 */
[----:B-----5:R-:W-:Y:S01]  /*00f0*/  SHF.R.U32.HI R0, RZ, 0x2, R3 ;  /* 0x00000002ff007819 */ /* 0x020fe20000011603 */
[----:B------:R-:W-:Y:S01]  /*0100*/  HFMA2 R11, -RZ, RZ, 1.5048828125, 33.21875 ;  /* 0x3e055027ff0b7431 */ /* 0x000fe200000001ff */
[----:B------:R-:W-:Y:S01]  /*0110*/  SHF.L.U32 R10, R5, 0x4, RZ ;  /* 0x00000004050a7819 */ /* 0x000fe200000006ff */
[----:B------:R-:W-:Y:S01]  /*0120*/  BSSY.RECONVERGENT B1, `(.L_x_162) ;  /* 0x000003b000017945 */ /* 0x000fe20003800200 */
[----:B------:R-:W-:-:S04]  /*0130*/  LOP3.LUT R0, R0, R3, RZ, 0x3c, !PT ;  /* 0x0000000300007212 */ /* 0x000fc800078e3cff */
[----:B------:R-:W-:-:S04]  /*0140*/  SHF.L.U32 R3, R0, 0x1, RZ ;  /* 0x0000000100037819 */ /* 0x000fc800000006ff */
[----:B------:R-:W-:Y:S01]  /*0150*/  LOP3.LUT R5, R5, R10, R3, 0x96, !PT ;  /* 0x0000000a05057212 */ /* 0x000fe200078e9603 */
[----:B------:R-:W-:-:S03]  /*0160*/  IMAD.MOV.U32 R3, RZ, RZ, 0x2f800000 ;  /* 0x2f800000ff037424 */ /* 0x000fc600078e00ff */
[----:B------:R-:W-:-:S04]  /*0170*/  LOP3.LUT R5, R5, R0, RZ, 0x3c, !PT ;  /* 0x0000000005057212 */ /* 0x000fc800078e3cff */
[C---:B------:R-:W-:Y:S01]  /*0180*/  IADD3 R0, PT, PT, R2.reuse, 0x587c5, R5 ;  /* 0x000587c502007810 */ /* 0x040fe20007ffe005 */
[----:B------:R-:W-:-:S03]  /*0190*/  VIADD R2, R2, 0xb0f8a ;  /* 0x000b0f8a02027836 */ /* 0x000fc60000000000 */
[----:B------:R-:W-:-:S05]  /*01a0*/  I2FP.F32.U32 R0, R0 ;  /* 0x0000000000007245 */ /* 0x000fca0000201000 */
[----:B------:R-:W-:-:S05]  /*01b0*/  FFMA R0, R0, R3, 1.1641532182693481445e-10 ;  /* 0x2f00000000007423 */ /* 0x000fca0000000003 */
[----:B------:R-:W-:-:S13]  /*01c0*/  FSETP.GEU.AND P0, PT, R0, 1.175494350822287508e-38, PT ;  /* 0x008000000000780b */ /* 0x000fda0003f0e000 */
[----:B------:R-:W-:-:S05]  /*01d0*/  @!P0 FMUL R0, R0, 8388608 ;  /* 0x4b00000000008820 */ /* 0x000fca0000400000 */
[----:B------:R-:W-:-:S04]  /*01e0*/  IADD3 R3, PT, PT, R0, -0x3f2aaaab, RZ ;  /* 0xc0d5555500037810 */ /* 0x000fc80007ffe0ff */
[----:B------:R-:W-:-:S05]  /*01f0*/  LOP3.LUT R3, R3, 0xff800000, RZ, 0xc0, !PT ;  /* 0xff80000003037812 */ /* 0x000fca00078ec0ff */
[----:B------:R-:W-:-:S04]  /*0200*/  IMAD.IADD R10, R0, 0x1, -R3 ;  /* 0x00000001000a7824 */ /* 0x000fc800078e0a03 */
[----:B------:R-:W-:Y:S01]  /*0210*/  FADD R12, R10, -1 ;  /* 0xbf8000000a0c7421 */ /* 0x000fe20000000000 */
[----:B------:R-:W-:Y:S02]  /*0220*/  FSEL R10, RZ, -23, P0 ;  /* 0xc1b80000ff0a7808 */ /* 0x000fe40000000000 */
[----:B------:R-:W-:Y:S01]  /*0230*/  ISETP.GT.U32.AND P0, PT, R0, 0x7f7fffff, PT ;  /* 0x7f7fffff0000780c */ /* 0x000fe20003f04070 */
[----:B------:R-:W-:-:S04]  /*0240*/  FFMA R11, R12, -R11, 0.14084610342979431152 ;  /* 0x3e1039f60c0b7423 */ /* 0x000fc8000000080b */
[----:B------:R-:W-:-:S04]  /*0250*/  FFMA R11, R12, R11, -0.12148627638816833496 ;  /* 0xbdf8cdcc0c0b7423 */ /* 0x000fc8000000000b */
[----:B------:R-:W-:-:S04]  /*0260*/  FFMA R11, R12, R11, 0.13980610668659210205 ;  /* 0x3e0f29550c0b7423 */ /* 0x000fc8000000000b */
[----:B------:R-:W-:-:S04]  /*0270*/  FFMA R11, R12, R11, -0.16684235632419586182 ;  /* 0xbe2ad8b90c0b7423 */ /* 0x000fc8000000000b */
[----:B------:R-:W-:-:S04]  /*0280*/  FFMA R11, R12, R11, 0.20012299716472625732 ;  /* 0x3e4ced0b0c0b7423 */ /* 0x000fc8000000000b */
[----:B------:R-:W-:-:S04]  /*0290*/  FFMA R11, R12, R11, -0.24999669194221496582 ;  /* 0xbe7fff220c0b7423 */ /* 0x000fc8000000000b */
[----:B------:R-:W-:-:S04]  /*02a0*/  FFMA R11, R12, R11, 0.33333182334899902344 ;  /* 0x3eaaaa780c0b7423 */ /* 0x000fc8000000000b */
[C---:B------:R-:W-:Y:S01]  /*02b0*/  FFMA R13, R12.reuse, R11, -0.5 ;  /* 0xbf0000000c0d7423 */ /* 0x040fe2000000000b */
[----:B------:R-:W-:Y:S02]  /*02c0*/  I2FP.F32.S32 R11, R3 ;  /* 0x00000003000b7245 */ /* 0x000fe40000201400 */
[----:B------:R-:W-:Y:S01]  /*02d0*/  SHF.R.U32.HI R3, RZ, 0x2, R8 ;  /* 0x00000002ff037819 */ /* 0x000fe20000011608 */
[C---:B------:R-:W-:Y:S02]  /*02e0*/  FMUL R13, R12.reuse, R13 ;  /* 0x0000000d0c0d7220 */ /* 0x040fe40000400000 */
[----:B------:R-:W-:Y:S01]  /*02f0*/  FFMA R10, R11, 1.1920928955078125e-07, R10 ;  /* 0x340000000b0a7823 */ /* 0x000fe2000000000a */
[----:B------:R-:W-:Y:S02]  /*0300*/  IMAD.MOV.U32 R11, RZ, RZ, 0x7f800000 ;  /* 0x7f800000ff0b7424 */ /* 0x000fe400078e00ff */
[----:B------:R-:W-:Y:S01]  /*0310*/  FFMA R13, R12, R13, R12 ;  /* 0x0000000d0c0d7223 */ /* 0x000fe2000000000c */
[----:B------:R-:W-:-:S02]  /*0320*/  LOP3.LUT R3, R3, R8, RZ, 0x3c, !PT ;  /* 0x0000000803037212 */ /* 0x000fc400078e3cff */
[----:B------:R-:W-:Y:S01]  /*0330*/  SHF.L.U32 R8, R5, 0x4, RZ ;  /* 0x0000000405087819 */ /* 0x000fe200000006ff */
[----:B------:R-:W-:Y:S01]  /*0340*/  FFMA R13, R10, 0.69314718246459960938, R13 ;  /* 0x3f3172180a0d7823 */ /* 0x000fe2000000000d */
[C---:B------:R-:W-:Y:S01]  /*0350*/  @P0 FFMA R13, R0.reuse, R11, +INF ;  /* 0x7f800000000d0423 */ /* 0x040fe2000000000b */
[----:B------:R-:W-:Y:S02]  /*0360*/  FSETP.NEU.AND P0, PT, R0, RZ, PT ;  /* 0x000000ff0000720b */ /* 0x000fe40003f0d000 */
[----:B------:R-:W-:Y:S01]  /*0370*/  SHF.L.U32 R10, R3, 0x1, RZ ;  /* 0x00000001030a7819 */ /* 0x000fe200000006ff */
[----:B------:R-:W-:-:S03]  /*0380*/  FMUL R13, R13, -2 ;  /* 0xc00000000d0d7820 */ /* 0x000fc60000400000 */
[----:B------:R-:W-:Y:S01]  /*0390*/  LOP3.LUT R8, R3, R10, R8, 0x96, !PT ;  /* 0x0000000a03087212 */ /* 0x000fe200078e9608 */
[----:B------:R-:W-:Y:S01]  /*03a0*/  IMAD.MOV.U32 R3, RZ, RZ, 0x30c90fdb ;  /* 0x30c90fdbff037424 */ /* 0x000fe200078e00ff */
[----:B------:R-:W-:Y:S02]  /*03b0*/  FSEL R13, R13, +INF , P0 ;  /* 0x7f8000000d0d7808 */ /* 0x000fe40000000000 */
[----:B------:R-:W-:Y:S02]  /*03c0*/  LOP3.LUT R5, R8, R5, RZ, 0x3c, !PT ;  /* 0x0000000508057212 */ /* 0x000fe400078e3cff */
[----:B------:R-:W-:Y:S01]  /*03d0*/  IADD3 R10, PT, PT, R13, -0xd000000, RZ ;  /* 0xf30000000d0a7810 */ /* 0x000fe20007ffe0ff */
[----:B------:R0:W1:Y:S01]  /*03e0*/  MUFU.RSQ R8, R13 ;  /* 0x0000000d00087308 */ /* 0x0000620000001400 */
[----:B------:R-:W-:Y:S02]  /*03f0*/  IADD3 R0, PT, PT, R5, R2, RZ ;  /* 0x0000000205007210 */ /* 0x000fe40007ffe0ff */
[----:B------:R-:W-:-:S02]  /*0400*/  ISETP.GT.U32.AND P0, PT, R10, 0x727fffff, PT ;  /* 0x727fffff0a00780c */ /* 0x000fc40003f04070 */
[----:B------:R-:W-:-:S05]  /*0410*/  I2FP.F32.U32 R0, R0 ;  /* 0x0000000000007245 */ /* 0x000fca0000201000 */
[----:B------:R-:W-:Y:S01]  /*0420*/  FFMA R11, R0, R3, 7.314590599882819788e-10 ;  /* 0x30490fdb000b7423 */ /* 0x000fe20000000003 */
[----:B------:R-:W-:-:S05]  /*0430*/  MOV R3, R9 ;  /* 0x0000000900037202 */ /* 0x000fca0000000f00 */
[----:B0-----:R-:W-:Y:S05]  /*0440*/  @!P0 BRA `(.L_x_163) ;  /* 0x0000000000108947 */ /* 0x001fea0003800000 */
[----:B------:R-:W-:Y:S02]  /*0450*/  MOV R0, R13 ;  /* 0x0000000d00007202 */ /* 0x000fe40000000f00 */
[----:B------:R-:W-:-:S07]  /*0460*/  MOV R17, 0x480 ;  /* 0x0000048000117802 */ /* 0x000fce0000000f00 */
[----:B-1----:R-:W-:Y:S05]  /*0470*/  CALL.REL.NOINC `($__internal_7_$__cuda_sm20_sqrt_rn_f32_slowpath) ;  /* 0x0000000400c87944 */ /* 0x002fea0003c00000 */
[----:B------:R-:W-:Y:S05]  /*0480*/  BRA `(.L_x_164) ;  /* 0x0000000000107947 */ /* 0x000fea0003800000 */
.L_x_163:
[----:B-1----:R-:W-:Y:S01]  /*0490*/  FMUL.FTZ R0, R13, R8 ;  /* 0x000000080d007220 */ /* 0x002fe20000410000 */
[----:B------:R-:W-:-:S03]  /*04a0*/  FMUL.FTZ R8, R8, 0.5 ;  /* 0x3f00000008087820 */ /* 0x000fc60000410000 */
[----:B------:R-:W-:-:S04]  /*04b0*/  FFMA R9, -R0, R0, R13 ;  /* 0x0000000000097223 */ /* 0x000fc8000000010d */
[----:B------:R-:W-:-:S07]  /*04c0*/  FFMA R0, R9, R8, R0 ;  /* 0x0000000809007223 */ /* 0x000fce0000000000 */
.L_x_164:
[----:B------:R-:W-:Y:S05]  /*04d0*/  BSYNC.RECONVERGENT B1 ;  /* 0x0000000000017941 */ /* 0x000fea0003800200 */
.L_x_162:
[----:B------:R-:W-:-:S04]  /*04e0*/  FMUL.RZ R8, R11, 0.15915493667125701904 ;  /* 0x3e22f9830b087820 */ /* 0x000fc8000040c000 */
[----:B------:R-:W0:Y:S08]  /*04f0*/  MUFU.SIN R9, R8 ;  /* 0x0000000800097308 */ /* 0x000e300000000400 */
[----:B------:R-:W1:Y:S01]  /*0500*/  MUFU.COS R11, R8 ;  /* 0x00000008000b7308 */ /* 0x000e620000000000 */
[-C--:B0-----:R-:W-:Y:S01]  /*0510*/  FMUL R12, R9, R0.reuse ;  /* 0x00000000090c7220 */ /* 0x081fe20000400000 */
[----:B-1----:R-:W-:Y:S01]  /*0520*/  FMUL R0, R11, R0 ;  /* 0x000000000b007220 */ /* 0x002fe20000400000 */
[----:B------:R-:W-:Y:S06]  /*0530*/  BRA `(.L_x_165) ;  /* 0x00000000000c7947 */ /* 0x000fec0003800000 */
.L_x_161:
[----:B------:R-:W2:Y:S01]  /*0540*/  LDG.E R0, desc[UR4][R10.64+0x20] ;  /* 0x000020040a007981 */ /* 0x000ea2000c1e1900 */
[----:B-----5:R-:W-:Y:S01]  /*0550*/  IMAD.MOV.U32 R4, RZ, RZ, R8 ;  /* 0x000000ffff047224 */ /* 0x020fe200078e0008 */
[----:B--2---:R-:W-:-:S07]  /*0560*/  MOV R12, R0 ;  /* 0x00000000000c7202 */ /* 0x004fce0000000f00 */
.L_x_165:
[----:B------:R-:W-:Y:S05]  /*0570*/  BSYNC.RECONVERGENT B0 ;  /* 0x0000000000007941 */ /* 0x000fea0003800200 */
.L_x_160:
[----:B------:R-:W0:Y:S01]  /*0580*/  LDC.64 R8, c[0x0][0x390] ;  /* 0x0000e400ff087b82 */ /* 0x000e220000000a00 */
[----:B------:R-:W1:Y:S07]  /*0590*/  LDCU UR6, c[0x0][0x398] ;  /* 0x00007300ff0677ac */ /* 0x000e6e0008000800 */
[----:B------:R-:W2:Y:S01]  /*05a0*/  LDC.64 R10, c[0x0][0x388] ;  /* 0x0000e200ff0a7b82 */ /* 0x000ea20000000a00 */
[----:B0-----:R-:W-:-:S05]  /*05b0*/  IMAD.WIDE.U32 R8, R7, 0x8, R8 ;  /* 0x0000000807087825 */ /* 0x001fca00078e0008 */
[----:B------:R-:W1:Y:S01]  /*05c0*/  LDG.E R13, desc[UR4][R8.64] ;  /* 0x00000004080d7981 */ /* 0x000e62000c1e1900 */
[----:B------:R-:W-:Y:S01]  /*05d0*/  ISETP.NE.AND P0, PT, R14, 0x1, PT ;  /* 0x000000010e00780c */ /* 0x000fe20003f05270 */
[----:B------:R-:W-:Y:S01]  /*05e0*/  BSSY.RECONVERGENT B0, `(.L_x_166) ;  /* 0x0000045000007945 */ /* 0x000fe20003800200 */
[----:B--2---:R-:W-:-:S04]  /*05f0*/  IMAD.WIDE R6, R6, 0x8, R10 ;  /* 0x0000000806067825 */ /* 0x004fc800078e020a */
[----:B-1----:R-:W-:-:S05]  /*0600*/  FFMA R11, R12, UR6, R13 ;  /* 0x000000060c0b7c23 */ /* 0x002fca000800000d */
[----:B------:R0:W-:Y:S02]  /*0610*/  STG.E desc[UR4][R6.64], R11 ;  /* 0x0000000b06007986 */ /* 0x0001e4000c101904 */
[----:B------:R-:W-:Y:S05]  /*0620*/  @P0 BRA `(.L_x_167) ;  /* 0x0000000400000947 */ /* 0x000fea0003800000 */
[----:B------:R-:W-:Y:S01]  /*0630*/  SHF.R.U32.HI R0, RZ, 0x2, R3 ;  /* 0x00000002ff007819 */ /* 0x000fe20000011603 */
[----:B------:R-:W-:Y:S01]  /*0640*/  BSSY.RECONVERGENT B1, `(.L_x_168) ;  /* 0x000003b000017945 */ /* 0x000fe20003800200 */
[----:B------:R-:W-:Y:S02]  /*0650*/  SHF.L.U32 R10, R5, 0x4, RZ ;  /* 0x00000004050a7819 */ /* 0x000fe400000006ff */
[----:B------:R-:W-:Y:S02]  /*0660*/  LOP3.LUT R0, R0, R3, RZ, 0x3c, !PT ;  /* 0x0000000300007212 */ /* 0x000fe400078e3cff */
[----:B------:R-:W-:-:S03]  /*0670*/  MOV R15, 0x3e055027 ;  /* 0x3e055027000f7802 */ /* 0x000fc60000000f00 */
[----:B------:R-:W-:-:S05]  /*0680*/  IMAD.SHL.U32 R3, R0, 0x2, RZ ;  /* 0x0000000200037824 */ /* 0x000fca00078e00ff */
[----:B------:R-:W-:Y:S01]  /*0690*/  LOP3.LUT R3, R5, R10, R3, 0x96, !PT ;  /* 0x0000000a05037212 */ /* 0x000fe200078e9603 */
[----:B------:R-:W-:-:S03]  /*06a0*/  HFMA2 R5, -RZ, RZ, 0.1171875, 0 ;  /* 0x2f800000ff057431 */ /* 0x000fc600000001ff */
[----:B------:R-:W-:-:S04]  /*06b0*/  LOP3.LUT R3, R3, R0, RZ, 0x3c, !PT ;  /* 0x0000000003037212 */ /* 0x000fc800078e3cff */
[----:B------:R-:W-:-:S04]  /*06c0*/  IADD3 R0, PT, PT, R2, 0x587c5, R3 ;  /* 0x000587c502007810 */ /* 0x000fc80007ffe003 */
[----:B------:R-:W-:-:S05]  /*06d0*/  I2FP.F32.U32 R0, R0 ;  /* 0x0000000000007245 */ /* 0x000fca0000201000 */
[----:B------:R-:W-:-:S05]  /*06e0*/  FFMA R0, R0, R5, 1.1641532182693481445e-10 ;  /* 0x2f00000000007423 */ /* 0x000fca0000000005 */
[----:B------:R-:W-:-:S13]  /*06f0*/  FSETP.GEU.AND P0, PT, R0, 1.175494350822287508e-38, PT ;  /* 0x008000000000780b */ /* 0x000fda0003f0e000 */
[----:B------:R-:W-:-:S05]  /*0700*/  @!P0 FMUL R0, R0, 8388608 ;  /* 0x4b00000000008820 */ /* 0x000fca0000400000 */
[----:B------:R-:W-:-:S04]  /*0710*/  IADD3 R5, PT, PT, R0, -0x3f2aaaab, RZ ;  /* 0xc0d5555500057810 */ /* 0x000fc80007ffe0ff */
[----:B------:R-:W-:-:S04]  /*0720*/  LOP3.LUT R13, R5, 0xff800000, RZ, 0xc0, !PT ;  /* 0xff800000050d7812 */ /* 0x000fc800078ec0ff */
[----:B------:R-:W-:Y:S01]  /*0730*/  I2FP.F32.S32 R10, R13 ;  /* 0x0000000d000a7245 */ /* 0x000fe20000201400 */
[----:B------:R-:W-:Y:S01]  /*0740*/  IMAD.IADD R5, R0, 0x1, -R13 ;  /* 0x0000000100057824 */ /* 0x000fe200078e0a0d */
[----:B------:R-:W-:-:S03]  /*0750*/  MOV R13, 0x7f800000 ;  /* 0x7f800000000d7802 */ /* 0x000fc60000000f00 */
[----:B------:R-:W-:-:S04]  /*0760*/  FADD R12, R5, -1 ;  /* 0xbf800000050c7421 */ /* 0x000fc80000000000 */
[----:B------:R-:W-:-:S04]  /*0770*/  FFMA R5, R12, -R15, 0.14084610342979431152 ;  /* 0x3e1039f60c057423 */ /* 0x000fc8000000080f */
[----:B------:R-:W-:-:S04]  /*0780*/  FFMA R5, R12, R5, -0.12148627638816833496 ;  /* 0xbdf8cdcc0c057423 */ /* 0x000fc80000000005 */
        /* <DEDUP_REMOVED lines=9> */
[----:B------:R-:W-:Y:S01]  /*0820*/  FFMA R10, R10, 1.1920928955078125e-07, R5 ;  /* 0x340000000a0a7823 */ /* 0x000fe20000000005 */
[----:B------:R-:W-:Y:S01]  /*0830*/  SHF.R.U32.HI R5, RZ, 0x2, R4 ;  /* 0x00000002ff057819 */ /* 0x000fe20000011604 */
[----:B------:R-:W-:-:S03]  /*0840*/  FFMA R15, R12, R15, R12 ;  /* 0x0000000f0c0f7223 */ /* 0x000fc6000000000c */
[----:B------:R-:W-:Y:S01]  /*0850*/  LOP3.LUT R5, R5, R4, RZ, 0x3c, !PT ;  /* 0x0000000405057212 */ /* 0x000fe200078e3cff */
[----:B------:R-:W-:Y:S01]  /*0860*/  FFMA R15, R10, 0.69314718246459960938, R15 ;  /* 0x3f3172180a0f7823 */ /* 0x000fe2000000000f */
[----:B------:R-:W-:-:S03]  /*0870*/  SHF.L.U32 R4, R3, 0x4, RZ ;  /* 0x0000000403047819 */ /* 0x000fc600000006ff */
[C---:B------:R-:W-:Y:S01]  /*0880*/  @P0 FFMA R15, R0.reuse, R13, +INF ;  /* 0x7f800000000f0423 */ /* 0x040fe2000000000d */
[----:B------:R-:W-:Y:S01]  /*0890*/  FSETP.NEU.AND P0, PT, R0, RZ, PT ;  /* 0x000000ff0000720b */ /* 0x000fe20003f0d000 */
[----:B------:R-:W-:Y:S02]  /*08a0*/  IMAD.SHL.U32 R10, R5, 0x2, RZ ;  /* 0x00000002050a7824 */ /* 0x000fe400078e00ff */
[----:B------:R-:W-:-:S03]  /*08b0*/  FMUL R15, R15, -2 ;  /* 0xc00000000f0f7820 */ /* 0x000fc60000400000 */
[----:B------:R-:W-:Y:S02]  /*08c0*/  LOP3.LUT R4, R5, R10, R4, 0x96, !PT ;  /* 0x0000000a05047212 */ /* 0x000fe400078e9604 */
[----:B------:R-:W-:Y:S02]  /*08d0*/  FSEL R15, R15, +INF , P0 ;  /* 0x7f8000000f0f7808 */ /* 0x000fe40000000000 */
[----:B------:R-:W-:Y:S01]  /*08e0*/  LOP3.LUT R3, R4, R3, RZ, 0x3c, !PT ;  /* 0x0000000304037212 */ /* 0x000fe200078e3cff */
[----:B------:R-:W-:Y:S01]  /*08f0*/  IMAD.MOV.U32 R4, RZ, RZ, 0x30c90fdb ;  /* 0x30c90fdbff047424 */ /* 0x000fe200078e00ff */
[----:B------:R-:W-:Y:S01]  /*0900*/  IADD3 R0, PT, PT, R15, -0xd000000, RZ ;  /* 0xf30000000f007810 */ /* 0x000fe20007ffe0ff */
[----:B------:R1:W2:Y:S01]  /*0910*/  MUFU.RSQ R10, R15 ;  /* 0x0000000f000a7308 */ /* 0x0002a20000001400 */
[----:B------:R-:W-:Y:S02]  /*0920*/  IADD3 R3, PT, PT, R2, 0xb0f8a, R3 ;  /* 0x000b0f8a02037810 */ /* 0x000fe40007ffe003 */
[----:B------:R-:W-:-:S02]  /*0930*/  ISETP.GT.U32.AND P0, PT, R0, 0x727fffff, PT ;  /* 0x727fffff0000780c */ /* 0x000fc40003f04070 */
[----:B------:R-:W-:-:S05]  /*0940*/  I2FP.F32.U32 R3, R3 ;  /* 0x0000000300037245 */ /* 0x000fca0000201000 */
[----:B------:R-:W-:-:S06]  /*0950*/  FFMA R4, R3, R4, 7.314590599882819788e-10 ;  /* 0x30490fdb03047423 */ /* 0x000fcc0000000004 */
[----:B-1----:R-:W-:Y:S05]  /*0960*/  @!P0 BRA `(.L_x_169) ;  /* 0x0000000000108947 */ /* 0x002fea0003800000 */
[----:B------:R-:W-:Y:S02]  /*0970*/  MOV R0, R15 ;  /* 0x0000000f00007202 */ /* 0x000fe40000000f00 */
[----:B------:R-:W-:-:S07]  /*0980*/  MOV R17, 0x9a0 ;  /* 0x000009a000117802 */ /* 0x000fce0000000f00 */
[----:B0-2---:R-:W-:Y:S05]  /*0990*/  CALL.REL.NOINC `($__internal_7_$__cuda_sm20_sqrt_rn_f32_slowpath) ;  /* 0x0000000000807944 */ /* 0x005fea0003c00000 */
[----:B------:R-:W-:Y:S05]  /*09a0*/  BRA `(.L_x_170) ;  /* 0x0000000000107947 */ /* 0x000fea0003800000 */
.L_x_169:
[----:B--2---:R-:W-:Y:S01]  /*09b0*/  FMUL.FTZ R0, R15, R10 ;  /* 0x0000000a0f007220 */ /* 0x004fe20000410000 */
[----:B------:R-:W-:-:S03]  /*09c0*/  FMUL.FTZ R2, R10, 0.5 ;  /* 0x3f0000000a027820 */ /* 0x000fc60000410000 */
[----:B------:R-:W-:-:S04]  /*09d0*/  FFMA R3, -R0, R0, R15 ;  /* 0x0000000000037223 */ /* 0x000fc8000000010f */
[----:B------:R-:W-:-:S07]  /*09e0*/  FFMA R0, R3, R2, R0 ;  /* 0x0000000203007223 */ /* 0x000fce0000000000 */
.L_x_170:
[----:B------:R-:W-:Y:S05]  /*09f0*/  BSYNC.RECONVERGENT B1 ;  /* 0x0000000000017941 */ /* 0x000fea0003800200 */
.L_x_168:
[----:B------:R-:W-:-:S06]  /*0a00*/  FMUL.RZ R3, R4, 0.15915493667125701904 ;  /* 0x3e22f98304037820 */ /* 0x000fcc000040c000 */
[----:B------:R-:W1:Y:S02]  /*0a10*/  MUFU.SIN R3, R3 ;  /* 0x0000000300037308 */ /* 0x000e640000000400 */
[----:B-1----:R-:W-:-:S07]  /*0a20*/  FMUL R0, R3, R0 ;  /* 0x0000000003007220 */ /* 0x002fce0000400000 */
.L_x_167:
[----:B------:R-:W-:Y:S05]  /*0a30*/  BSYNC.RECONVERGENT B0 ;  /* 0x0000000000007941 */ /* 0x000fea0003800200 */
.L_x_166:
[----:B------:R-:W2:Y:S01]  /*0a40*/  LDG.E R9, desc[UR4][R8.64+0x4] ;  /* 0x0000040408097981 */ /* 0x000ea2000c1e1900 */
[----:B------:R-:W2:Y:S01]  /*0a50*/  LDCU UR6, c[0x0][0x398] ;  /* 0x00007300ff0677ac */ /* 0x000ea20008000800 */
[----:B------:R-:W-:Y:S01]  /*0a60*/  FSETP.GT.AND P1, PT, R11, 2.5, PT ;  /* 0x402000000b00780b */ /* 0x000fe20003f24000 */
[----:B------:R-:W-:-:S12]  /*0a70*/  BSSY.RECONVERGENT B0, `(.L_x_171) ;  /* 0x000000b000007945 */ /* 0x000fd80003800200 */
[----:B------:R-:W-:-:S05]  /*0a80*/  @P1 MOV R3, 0x40200000 ;  /* 0x4020000000031802 */ /* 0x000fca0000000f00 */
[----:B------:R1:W-:Y:S01]  /*0a90*/  @P1 STG.E desc[UR4][R6.64], R3 ;  /* 0x0000000306001986 */ /* 0x0003e2000c101904 */
[----:B--2---:R-:W-:-:S05]  /*0aa0*/  FFMA R13, R0, UR6, R9 ;  /* 0x00000006000d7c23 */ /* 0x004fca0008000009 */
[----:B------:R1:W-:Y:S01]  /*0ab0*/  STG.E desc[UR4][R6.64+0x4], R13 ;  /* 0x0000040d06007986 */ /* 0x0003e2000c101904 */
[----:B------:R-:W-:-:S13]  /*0ac0*/  FSETP.GT.AND P0, PT, R13, 1.5, PT ;  /* 0x3fc000000d00780b */ /* 0x000fda0003f04000 */
[----:B------:R-:W-:Y:S01]  /*0ad0*/  @P0 IMAD.MOV.U32 R5, RZ, RZ, 0x3fc00000 ;  /* 0x3fc00000ff050424 */ /* 0x000fe200078e00ff */
[----:B-1----:R-:W-:Y:S06]  /*0ae0*/  @P1 BRA `(.L_x_172) ;  /* 0x00000000000c1947 */ /* 0x002fec0003800000 */
[----:B------:R-:W-:-:S13]  /*0af0*/  FSETP.GEU.AND P1, PT, R11, 1.6000000238418579102, PT ;  /* 0x3fcccccd0b00780b */ /* 0x000fda0003f2e000 */
[----:B------:R-:W-:-:S05]  /*0b00*/  @!P1 MOV R3, 0x3fcccccd ;  /* 0x3fcccccd00039802 */ /* 0x000fca0000000f00 */
[----:B------:R1:W-:Y:S02]  /*0b10*/  @!P1 STG.E desc[UR4][R6.64], R3 ;  /* 0x0000000306009986 */ /* 0x0003e4000c101904 */
.L_x_172:
[----:B------:R-:W-:Y:S05]  /*0b20*/  BSYNC.RECONVERGENT B0 ;  /* 0x0000000000007941 */ /* 0x000fea0003800200 */
.L_x_171:
[----:B------:R2:W-:Y:S01]  /*0b30*/  @P0 STG.E desc[UR4][R6.64+0x4], R5 ;  /* 0x0000040506000986 */ /* 0x0005e2000c101904 */
[----:B------:R-:W-:Y:S05]  /*0b40*/  @P0 EXIT ;  /* 0x000000000000094d */ /* 0x000fea0003800000 */
[----:B------:R-:W-:-:S13]  /*0b50*/  FSETP.GEU.AND P0, PT, R13, -1.5, PT ;  /* 0xbfc000000d00780b */ /* 0x000fda0003f0e000 */
[----:B------:R-:W-:Y:S05]  /*0b60*/  @P0 EXIT ;  /* 0x000000000000094d */ /* 0x000fea0003800000 */
[----:B-1----:R-:W-:-:S05]  /*0b70*/  HFMA2 R3, -RZ, RZ, -1.9375, 0 ;  /* 0xbfc00000ff037431 */ /* 0x002fca00000001ff */
[----:B------:R-:W-:Y:S01]  /*0b80*/  STG.E desc[UR4][R6.64+0x4], R3 ;  /* 0x0000040306007986 */ /* 0x000fe2000c101904 */
[----:B------:R-:W-:Y:S05]  /*0b90*/  EXIT ;  /* 0x000000000000794d */ /* 0x000fea0003800000 */
        .weak           $__internal_7_$__cuda_sm20_sqrt_rn_f32_slowpath
        .type           $__internal_7_$__cuda_sm20_sqrt_rn_f32_slowpath,@function
        .size           $__internal_7_$__cuda_sm20_sqrt_rn_f32_slowpath,(.L_x_219 - $__internal_7_$__cuda_sm20_sqrt_rn_f32_slowpath)
$__internal_7_$__cuda_sm20_sqrt_rn_f32_slowpath:
        /* <DEDUP_REMOVED lines=19> */
.L_x_173:
[----:B------:R-:W-:Y:S01]  /*0cd0*/  HFMA2 R13, -RZ, RZ, 0, 0 ;  /* 0x00000000ff0d7431 */ /* 0x000fe200000001ff */
[----:B------:R-:W-:Y:S01]  /*0ce0*/  MOV R12, R17 ;  /* 0x00000011000c7202 */ /* 0x000fe20000000f00 */
[----:B------:R-:W-:-:S03]  /*0cf0*/  IMAD.MOV.U32 R0, RZ, RZ, R10 ;  /* 0x000000ffff007224 */ /* 0x000fc600078e000a */
[----:B------:R-:W-:Y:S05]  /*0d00*/  RET.REL.NODEC R12 `(_Z10genControlP17curandStateXORWOWP7ControlS2_f) ;  /* 0xfffffff00cbc7950 */ /* 0x000fea0003c3ffff */
.L_x_174:
        /* <DEDUP_REMOVED lines=15> */
.L_x_219:


//--------------------- .text._Z13genControlOldP17curandStateXORWOWP7ControlPff --------------------------
	.section	.text._Z13genControlOldP17curandStateXORWOWP7ControlPff,"ax",@progbits
	.align	128
        .global         _Z13genControlOldP17curandStateXORWOWP7ControlPff
        .type           _Z13genControlOldP17curandStateXORWOWP7ControlPff,@function
        .size           _Z13genControlOldP17curandStateXORWOWP7ControlPff,(.L_x_220 - _Z13genControlOldP17curandStateXORWOWP7ControlPff)
        .other          _Z13genControlOldP17curandStateXORWOWP7ControlPff,@"STO_CUDA_ENTRY STV_DEFAULT"
_Z13genControlOldP17curandStateXORWOWP7ControlPff:
.text._Z13genControlOldP17curandStateXORWOWP7ControlPff:
        /* <DEDUP_REMOVED lines=8> */
[----:B-1----:R-:W2:Y:S01]  /*0080*/  LDG.E R0, desc[UR4][R2.64+0x18] ;  /* 0x0000180402007981 */ /* 0x002ea2000c1e1900 */
[----:B------:R-:W-:Y:S01]  /*0090*/  BSSY.RECONVERGENT B0, `(.L_x_175) ;  /* 0x0000052000007945 */ /* 0x000fe20003800200 */
[----:B--2---:R-:W-:-:S13]  /*00a0*/  ISETP.NE.AND P0, PT, R0, 0x1, PT ;  /* 0x000000010000780c */ /* 0x004fda0003f05270 */
[----:B------:R-:W-:Y:S05]  /*00b0*/  @!P0 BRA `(.L_x_176) ;  /* 0x0000000400348947 */ /* 0x000fea0003800000 */
[----:B------:R-:W2:Y:S04]  /*00c0*/  LDG.E.64 R4, desc[UR4][R2.64] ;  /* 0x0000000402047981 */ /* 0x000ea8000c1e1b00 */
[----:B------:R-:W3:Y:S04]  /*00d0*/  LDG.E.64 R6, desc[UR4][R2.64+0x10] ;  /* 0x0000100402067981 */ /* 0x000ee8000c1e1b00 */
[----:B------:R-:W4:Y:S01]  /*00e0*/  LDG.E.64 R8, desc[UR4][R2.64+0x8] ;  /* 0x0000080402087981 */ /* 0x000f22000c1e1b00 */
[----:B------:R-:W-:Y:S01]  /*00f0*/  HFMA2 R14, -RZ, RZ, 1.5048828125, 33.21875 ;  /* 0x3e055027ff0e7431 */ /* 0x000fe200000001ff */
[----:B------:R-:W-:Y:S01]  /*0100*/  BSSY.RECONVERGENT B1, `(.L_x_177) ;  /* 0x000003f000017945 */ /* 0x000fe20003800200 */
[----:B--2---:R-:W-:-:S04]  /*0110*/  SHF.R.U32.HI R0, RZ, 0x2, R5 ;  /* 0x00000002ff007819 */ /* 0x004fc80000011605 */
[----:B------:R-:W-:Y:S01]  /*0120*/  LOP3.LUT R0, R0, R5, RZ, 0x3c, !PT ;  /* 0x0000000500007212 */ /* 0x000fe200078e3cff */
[----:B---3--:R0:W-:Y:S01]  /*0130*/  STG.E.64 desc[UR4][R2.64+0x8], R6 ;  /* 0x0000080602007986 */ /* 0x0081e2000c101b04 */
[----:B------:R-:W-:Y:S02]  /*0140*/  SHF.L.U32 R5, R7, 0x4, RZ ;  /* 0x0000000407057819 */ /* 0x000fe400000006ff */
[----:B------:R-:W-:-:S04]  /*0150*/  SHF.L.U32 R11, R0, 0x1, RZ ;  /* 0x00000001000b7819 */ /* 0x000fc800000006ff */
[----:B------:R-:W-:Y:S01]  /*0160*/  LOP3.LUT R12, R0, R11, R5, 0x96, !PT ;  /* 0x0000000b000c7212 */ /* 0x000fe200078e9605 */
[----:B------:R-:W-:-:S03]  /*0170*/  IMAD.MOV.U32 R5, RZ, RZ, 0x2f800000 ;  /* 0x2f800000ff057424 */ /* 0x000fc600078e00ff */
[----:B------:R-:W-:-:S04]  /*0180*/  LOP3.LUT R12, R12, R7, RZ, 0x3c, !PT ;  /* 0x000000070c0c7212 */ /* 0x000fc800078e3cff */
[----:B------:R-:W-:-:S04]  /*0190*/  IADD3 R0, PT, PT, R4, 0x587c5, R12 ;  /* 0x000587c504007810 */ /* 0x000fc80007ffe00c */
[----:B------:R-:W-:-:S05]  /*01a0*/  I2FP.F32.U32 R0, R0 ;  /* 0x0000000000007245 */ /* 0x000fca0000201000 */
[----:B------:R-:W-:-:S05]  /*01b0*/  FFMA R0, R0, R5, 1.1641532182693481445e-10 ;  /* 0x2f00000000007423 */ /* 0x000fca0000000005 */
[----:B------:R-:W-:-:S04]  /*01c0*/  FSETP.GEU.AND P0, PT, R0, 1.175494350822287508e-38, PT ;  /* 0x008000000000780b */ /* 0x000fc80003f0e000 */
[----:B------:R-:W-:-:S09]  /*01d0*/  FSEL R11, RZ, -23, P0 ;  /* 0xc1b80000ff0b7808 */ /* 0x000fd20000000000 */
[----:B------:R-:W-:-:S05]  /*01e0*/  @!P0 FMUL R0, R0, 8388608 ;  /* 0x4b00000000008820 */ /* 0x000fca0000400000 */
[C---:B------:R-:W-:Y:S02]  /*01f0*/  IADD3 R5, PT, PT, R0.reuse, -0x3f2aaaab, RZ ;  /* 0xc0d5555500057810 */ /* 0x040fe40007ffe0ff */
[----:B------:R-:W-:Y:S02]  /*0200*/  ISETP.GT.U32.AND P0, PT, R0, 0x7f7fffff, PT ;  /* 0x7f7fffff0000780c */ /* 0x000fe40003f04070 */
[----:B------:R-:W-:-:S05]  /*0210*/  LOP3.LUT R13, R5, 0xff800000, RZ, 0xc0, !PT ;  /* 0xff800000050d7812 */ /* 0x000fca00078ec0ff */
[----:B------:R-:W-:-:S04]  /*0220*/  IMAD.IADD R5, R0, 0x1, -R13 ;  /* 0x0000000100057824 */ /* 0x000fc800078e0a0d */
[----:B------:R-:W-:Y:S01]  /*0230*/  FADD R15, R5, -1 ;  /* 0xbf800000050f7421 */ /* 0x000fe20000000000 */
[----:B----4-:R-:W-:-:S03]  /*0240*/  SHF.R.U32.HI R5, RZ, 0x2, R8 ;  /* 0x00000002ff057819 */ /* 0x010fc60000011608 */
[----:B------:R-:W-:Y:S01]  /*0250*/  FFMA R14, R15, -R14, 0.14084610342979431152 ;  /* 0x3e1039f60f0e7423 */ /* 0x000fe2000000080e */
[----:B------:R-:W-:Y:S01]  /*0260*/  LOP3.LUT R5, R5, R8, RZ, 0x3c, !PT ;  /* 0x0000000805057212 */ /* 0x000fe200078e3cff */
[----:B------:R-:W-:Y:S02]  /*0270*/  IMAD.SHL.U32 R8, R12, 0x10, RZ ;  /* 0x000000100c087824 */ /* 0x000fe400078e00ff */
        /* <DEDUP_REMOVED lines=8> */
[----:B------:R-:W-:Y:S01]  /*0300*/  MOV R13, 0x7f800000 ;  /* 0x7f800000000d7802 */ /* 0x000fe20000000f00 */
[----:B------:R-:W-:Y:S02]  /*0310*/  FMUL R16, R15, R16 ;  /* 0x000000100f107220 */ /* 0x000fe40000400000 */
[----:B------:R-:W-:Y:S01]  /*0320*/  FFMA R14, R14, 1.1920928955078125e-07, R11 ;  /* 0x340000000e0e7823 */ /* 0x000fe2000000000b */
[----:B------:R-:W-:Y:S01]  /*0330*/  SHF.L.U32 R11, R5, 0x1, RZ ;  /* 0x00000001050b7819 */ /* 0x000fe200000006ff */
[----:B------:R-:W-:-:S03]  /*0340*/  FFMA R15, R15, R16, R15 ;  /* 0x000000100f0f7223 */ /* 0x000fc6000000000f */
[----:B------:R-:W-:Y:S01]  /*0350*/  LOP3.LUT R11, R5, R11, R8, 0x96, !PT ;  /* 0x0000000b050b7212 */ /* 0x000fe200078e9608 */
[----:B------:R-:W-:Y:S01]  /*0360*/  FFMA R14, R14, 0.69314718246459960938, R15 ;  /* 0x3f3172180e0e7823 */ /* 0x000fe2000000000f */
[C---:B------:R-:W-:Y:S01]  /*0370*/  @P0 FFMA R14, R0.reuse, R13, +INF ;  /* 0x7f800000000e0423 */ /* 0x040fe2000000000d */
[----:B------:R-:W-:Y:S02]  /*0380*/  FSETP.NEU.AND P0, PT, R0, RZ, PT ;  /* 0x000000ff0000720b */ /* 0x000fe40003f0d000 */
[----:B------:R-:W-:Y:S01]  /*0390*/  IADD3 R8, PT, PT, R4, 0xb0f8a, RZ ;  /* 0x000b0f8a04087810 */ /* 0x000fe20007ffe0ff */
[----:B------:R-:W-:Y:S01]  /*03a0*/  FMUL R14, R14, -2 ;  /* 0xc00000000e0e7820 */ /* 0x000fe20000400000 */
[----:B------:R-:W-:Y:S01]  /*03b0*/  LOP3.LUT R13, R11, R12, RZ, 0x3c, !PT ;  /* 0x0000000c0b0d7212 */ /* 0x000fe200078e3cff */
[----:B------:R-:W-:Y:S02]  /*03c0*/  HFMA2 R11, -RZ, RZ, 0.1495361328125, 0.0004794597625732421875 ;  /* 0x30c90fdbff0b7431 */ /* 0x000fe400000001ff */
[----:B------:R0:W-:Y:S01]  /*03d0*/  STG.E.64 desc[UR4][R2.64], R8 ;  /* 0x0000000802007986 */ /* 0x0001e2000c101b04 */
[----:B------:R-:W-:-:S02]  /*03e0*/  FSEL R14, R14, +INF , P0 ;  /* 0x7f8000000e0e7808 */ /* 0x000fc40000000000 */
[----:B------:R-:W-:Y:S01]  /*03f0*/  IADD3 R0, PT, PT, R13, R8, RZ ;  /* 0x000000080d007210 */ /* 0x000fe20007ffe0ff */
[----:B------:R0:W-:Y:S01]  /*0400*/  STG.E.64 desc[UR4][R2.64+0x10], R12 ;  /* 0x0000100c02007986 */ /* 0x0001e2000c101b04 */
[----:B------:R0:W1:Y:S01]  /*0410*/  MUFU.RSQ R5, R14 ;  /* 0x0000000e00057308 */ /* 0x0000620000001400 */
[----:B------:R-:W-:Y:S01]  /*0420*/  VIADD R4, R14, 0xf3000000 ;  /* 0xf30000000e047836 */ /* 0x000fe20000000000 */
[----:B------:R-:W-:-:S04]  /*0430*/  I2FP.F32.U32 R0, R0 ;  /* 0x0000000000007245 */ /* 0x000fc80000201000 */
[----:B------:R-:W-:Y:S01]  /*0440*/  ISETP.GT.U32.AND P0, PT, R4, 0x727fffff, PT ;  /* 0x727fffff0400780c */ /* 0x000fe20003f04070 */
[----:B------:R-:W-:-:S12]  /*0450*/  FFMA R11, R0, R11, 7.314590599882819788e-10 ;  /* 0x30490fdb000b7423 */ /* 0x000fd8000000000b */
[----:B01----:R-:W-:Y:S05]  /*0460*/  @!P0 BRA `(.L_x_178) ;  /* 0x0000000000108947 */ /* 0x003fea0003800000 */
[----:B------:R-:W-:Y:S01]  /*0470*/  IMAD.MOV.U32 R0, RZ, RZ, R14 ;  /* 0x000000ffff007224 */ /* 0x000fe200078e000e */
[----:B------:R-:W-:-:S07]  /*0480*/  MOV R9, 0x4a0 ;  /* 0x000004a000097802 */ /* 0x000fce0000000f00 */
[----:B------:R-:W-:Y:S05]  /*0490*/  CALL.REL.NOINC `($__internal_8_$__cuda_sm20_sqrt_rn_f32_slowpath) ;  /* 0x0000000800147944 */ /* 0x000fea0003c00000 */
[----:B------:R-:W-:Y:S05]  /*04a0*/  BRA `(.L_x_179) ;  /* 0x0000000000107947 */ /* 0x000fea0003800000 */
.L_x_178:
[----:B------:R-:W-:Y:S01]  /*04b0*/  FMUL.FTZ R7, R14, R5 ;  /* 0x000000050e077220 */ /* 0x000fe20000410000 */
[----:B------:R-:W-:-:S03]  /*04c0*/  FMUL.FTZ R5, R5, 0.5 ;  /* 0x3f00000005057820 */ /* 0x000fc60000410000 */
[----:B------:R-:W-:-:S04]  /*04d0*/  FFMA R0, -R7, R7, R14 ;  /* 0x0000000707007223 */ /* 0x000fc8000000010e */
[----:B------:R-:W-:-:S07]  /*04e0*/  FFMA R0, R0, R5, R7 ;  /* 0x0000000500007223 */ /* 0x000fce0000000007 */
.L_x_179:
[----:B------:R-:W-:Y:S05]  /*04f0*/  BSYNC.RECONVERGENT B1 ;  /* 0x0000000000017941 */ /* 0x000fea0003800200 */
.L_x_177:
[----:B------:R-:W-:Y:S01]  /*0500*/  FMUL.RZ R11, R11, 0.15915493667125701904 ;  /* 0x3e22f9830b0b7820 */ /* 0x000fe2000040c000 */
[----:B------:R-:W-:-:S03]  /*0510*/  MOV R9, 0x1 ;  /* 0x0000000100097802 */ /* 0x000fc60000000f00 */
[----:B------:R-:W0:Y:S02]  /*0520*/  MUFU.COS R5, R11 ;  /* 0x0000000b00057308 */ /* 0x000e240000000000 */
[----:B------:R1:W-:Y:S01]  /*0530*/  STG.E desc[UR4][R2.64+0x18], R9 ;  /* 0x0000180902007986 */ /* 0x0003e2000c101904 */
[----:B0-----:R-:W-:-:S05]  /*0540*/  FMUL R7, R5, R0 ;  /* 0x0000000005077220 */ /* 0x001fca0000400000 */
[----:B------:R-:W0:Y:S01]  /*0550*/  MUFU.SIN R5, R11 ;  /* 0x0000000b00057308 */ /* 0x000e220000000400 */
[----:B------:R1:W-:Y:S01]  /*0560*/  STG.E desc[UR4][R2.64+0x20], R7 ;  /* 0x0000200702007986 */ /* 0x0003e2000c101904 */
[----:B0-----:R-:W-:Y:S01]  /*0570*/  FMUL R0, R5, R0 ;  /* 0x0000000005007220 */ /* 0x001fe20000400000 */
[----:B-1----:R-:W-:Y:S06]  /*0580*/  BRA `(.L_x_180) ;  /* 0x0000000000087947 */ /* 0x002fec0003800000 */
.L_x_176:
[----:B------:R0:W5:Y:S04]  /*0590*/  LDG.E R0, desc[UR4][R2.64+0x20] ;  /* 0x0000200402007981 */ /* 0x000168000c1e1900 */
[----:B------:R0:W-:Y:S02]  /*05a0*/  STG.E desc[UR4][R2.64+0x18], RZ ;  /* 0x000018ff02007986 */ /* 0x0001e4000c101904 */
.L_x_180:
[----:B------:R-:W-:Y:S05]  /*05b0*/  BSYNC.RECONVERGENT B0 ;  /* 0x0000000000007941 */ /* 0x000fea0003800200 */
.L_x_175:
[----:B------:R-:W1:Y:S01]  /*05c0*/  LDC.64 R4, c[0x0][0x390] ;  /* 0x0000e400ff047b82 */ /* 0x000e620000000a00 */
[----:B------:R-:W2:Y:S07]  /*05d0*/  LDCU UR6, c[0x0][0x398] ;  /* 0x00007300ff0677ac */ /* 0x000eae0008000800 */
[----:B------:R-:W3:Y:S01]  /*05e0*/  LDC.64 R6, c[0x0][0x388] ;  /* 0x0000e200ff067b82 */ /* 0x000ee20000000a00 */
[----:B-1----:R-:W2:Y:S01]  /*05f0*/  LDG.E R5, desc[UR4][R4.64] ;  /* 0x0000000404057981 */ /* 0x002ea2000c1e1900 */
[----:B---3--:R-:W-:-:S04]  /*0600*/  IMAD.WIDE R10, R10, 0x8, R6 ;  /* 0x000000080a0a7825 */ /* 0x008fc800078e0206 */
[----:B--2--5:R-:W-:-:S05]  /*0610*/  FFMA R7, R0, UR6, R5 ;  /* 0x0000000600077c23 */ /* 0x024fca0008000005 */
[----:B------:R1:W-:Y:S04]  /*0620*/  STG.E desc[UR4][R10.64], R7 ;  /* 0x000000070a007986 */ /* 0x0003e8000c101904 */
[----:B------:R-:W2:Y:S01]  /*0630*/  LDG.E R0, desc[UR4][R2.64+0x18] ;  /* 0x0000180402007981 */ /* 0x000ea2000c1e1900 */
[----:B------:R-:W-:Y:S01]  /*0640*/  BSSY.RECONVERGENT B0, `(.L_x_181) ;  /* 0x0000052000007945 */ /* 0x000fe20003800200 */
[----:B--2---:R-:W-:-:S13]  /*0650*/  ISETP.NE.AND P0, PT, R0, 0x1, PT ;  /* 0x000000010000780c */ /* 0x004fda0003f05270 */
[----:B-1----:R-:W-:Y:S05]  /*0660*/  @!P0 BRA `(.L_x_182) ;  /* 0x0000000400348947 */ /* 0x002fea0003800000 */
[----:B------:R-:W2:Y:S04]  /*0670*/  LDG.E.64 R4, desc[UR4][R2.64] ;  /* 0x0000000402047981 */ /* 0x000ea8000c1e1b00 */
[----:B------:R-:W3:Y:S04]  /*0680*/  LDG.E.64 R6, desc[UR4][R2.64+0x10] ;  /* 0x0000100402067981 */ /* 0x000ee8000c1e1b00 */
[----:B------:R-:W4:Y:S01]  /*0690*/  LDG.E.64 R8, desc[UR4][R2.64+0x8] ;  /* 0x0000080402087981 */ /* 0x000f22000c1e1b00 */
[----:B------:R-:W-:Y:S01]  /*06a0*/  MOV R13, 0x3e055027 ;  /* 0x3e055027000d7802 */ /* 0x000fe20000000f00 */
[----:B------:R-:W-:Y:S01]  /*06b0*/  BSSY.RECONVERGENT B1, `(.L_x_183) ;  /* 0x000003f000017945 */ /* 0x000fe20003800200 */
[----:B--2---:R-:W-:-:S04]  /*06c0*/  SHF.R.U32.HI R0, RZ, 0x2, R5 ;  /* 0x00000002ff007819 */ /* 0x004fc80000011605 */
[----:B------:R-:W-:Y:S01]  /*06d0*/  LOP3.LUT R0, R0, R5, RZ, 0x3c, !PT ;  /* 0x0000000500007212 */ /* 0x000fe200078e3cff */
[----:B---3--:R1:W-:Y:S01]  /*06e0*/  STG.E.64 desc[UR4][R2.64+0x8], R6 ;  /* 0x0000080602007986 */ /* 0x0083e2000c101b04 */
[----:B------:R-:W-:-:S03]  /*06f0*/  SHF.L.U32 R5, R7, 0x4, RZ ;  /* 0x0000000407057819 */ /* 0x000fc600000006ff */
        /* <DEDUP_REMOVED lines=21> */
[----:B------:R-:W-:Y:S01]  /*0850*/  FFMA R13, R16, R5, 0.33333182334899902344 ;  /* 0x3eaaaa78100d7423 */ /* 0x000fe20000000005 */
[----:B----4-:R-:W-:-:S03]  /*0860*/  SHF.R.U32.HI R5, RZ, 0x2, R8 ;  /* 0x00000002ff057819 */ /* 0x010fc60000011608 */
[----:B------:R-:W-:Y:S01]  /*0870*/  FFMA R17, R16, R13, -0.5 ;  /* 0xbf00000010117423 */ /* 0x000fe2000000000d */
[----:B------:R-:W-:Y:S02]  /*0880*/  FSEL R13, RZ, -23, P0 ;  /* 0xc1b80000ff0d7808 */ /* 0x000fe40000000000 */
[----:B------:R-:W-:Y:S01]  /*0890*/  ISETP.GT.U32.AND P0, PT, R0, 0x7f7fffff, PT ;  /* 0x7f7fffff0000780c */ /* 0x000fe20003f04070 */
[----:B------:R-:W-:Y:S01]  /*08a0*/  FMUL R17, R16, R17 ;  /* 0x0000001110117220 */ /* 0x000fe20000400000 */
[----:B------:R-:W-:Y:S01]  /*08b0*/  LOP3.LUT R5, R5, R8, RZ, 0x3c, !PT ;  /* 0x0000000805057212 */ /* 0x000fe200078e3cff */
[----:B------:R-:W-:Y:S01]  /*08c0*/  FFMA R14, R14, 1.1920928955078125e-07, R13 ;  /* 0x340000000e0e7823 */ /* 0x000fe2000000000d */
[----:B------:R-:W-:Y:S02]  /*08d0*/  IMAD.SHL.U32 R8, R12, 0x10, RZ ;  /* 0x000000100c087824 */ /* 0x000fe400078e00ff */
[----:B------:R-:W-:Y:S01]  /*08e0*/  FFMA R17, R16, R17, R16 ;  /* 0x0000001110117223 */ /* 0x000fe20000000010 */
[----:B------:R-:W-:-:S03]  /*08f0*/  SHF.L.U32 R13, R5, 0x1, RZ ;  /* 0x00000001050d7819 */ /* 0x000fc600000006ff */
[----:B------:R-:W-:Y:S01]  /*0900*/  FFMA R14, R14, 0.69314718246459960938, R17 ;  /* 0x3f3172180e0e7823 */ /* 0x000fe20000000011 */
[----:B------:R-:W-:Y:S02]  /*0910*/  LOP3.LUT R13, R5, R13, R8, 0x96, !PT ;  /* 0x0000000d050d7212 */ /* 0x000fe400078e9608 */
[----:B------:R-:W-:Y:S01]  /*0920*/  IADD3 R8, PT, PT, R4, 0xb0f8a, RZ ;  /* 0x000b0f8a04087810 */ /* 0x000fe20007ffe0ff */
[C---:B------:R-:W-:Y:S01]  /*0930*/  @P0 FFMA R14, R0.reuse, R15, +INF ;  /* 0x7f800000000e0423 */ /* 0x040fe2000000000f */
[----:B------:R-:W-:Y:S01]  /*0940*/  FSETP.NEU.AND P0, PT, R0, RZ, PT ;  /* 0x000000ff0000720b */ /* 0x000fe20003f0d000 */
[----:B------:R-:W-:Y:S01]  /*0950*/  HFMA2 R15, -RZ, RZ, 0.1495361328125, 0.0004794597625732421875 ;  /* 0x30c90fdbff0f7431 */ /* 0x000fe200000001ff */
[----:B------:R-:W-:Y:S01]  /*0960*/  LOP3.LUT R13, R13, R12, RZ, 0x3c, !PT ;  /* 0x0000000c0d0d7212 */ /* 0x000fe200078e3cff */
[----:B------:R-:W-:Y:S01]  /*0970*/  FMUL R14, R14, -2 ;  /* 0xc00000000e0e7820 */ /* 0x000fe20000400000 */
[----:B------:R1:W-:Y:S02]  /*0980*/  STG.E.64 desc[UR4][R2.64], R8 ;  /* 0x0000000802007986 */ /* 0x0003e4000c101b04 */
[----:B------:R-:W-:-:S02]  /*0990*/  IADD3 R0, PT, PT, R13, R8, RZ ;  /* 0x000000080d007210 */ /* 0x000fc40007ffe0ff */
[----:B------:R-:W-:Y:S01]  /*09a0*/  FSEL R4, R14, +INF , P0 ;  /* 0x7f8000000e047808 */ /* 0x000fe20000000000 */
[----:B------:R1:W-:Y:S01]  /*09b0*/  STG.E.64 desc[UR4][R2.64+0x10], R12 ;  /* 0x0000100c02007986 */ /* 0x0003e2000c101b04 */
[----:B------:R-:W-:Y:S02]  /*09c0*/  I2FP.F32.U32 R0, R0 ;  /* 0x0000000000007245 */ /* 0x000fe40000201000 */
[----:B------:R1:W2:Y:S01]  /*09d0*/  MUFU.RSQ R5, R4 ;  /* 0x0000000400057308 */ /* 0x0002a20000001400 */
[----:B------:R-:W-:-:S05]  /*09e0*/  VIADD R14, R4, 0xf3000000 ;  /* 0xf3000000040e7836 */ /* 0x000fca0000000000 */
[----:B------:R-:W-:Y:S01]  /*09f0*/  ISETP.GT.U32.AND P0, PT, R14, 0x727fffff, PT ;  /* 0x727fffff0e00780c */ /* 0x000fe20003f04070 */
[----:B------:R-:W-:-:S12]  /*0a00*/  FFMA R14, R0, R15, 7.314590599882819788e-10 ;  /* 0x30490fdb000e7423 */ /* 0x000fd8000000000f */
[----:B-12---:R-:W-:Y:S05]  /*0a10*/  @!P0 BRA `(.L_x_184) ;  /* 0x0000000000108947 */ /* 0x006fea0003800000 */
[----:B------:R-:W-:Y:S01]  /*0a20*/  IMAD.MOV.U32 R0, RZ, RZ, R4 ;  /* 0x000000ffff007224 */ /* 0x000fe200078e0004 */
[----:B------:R-:W-:-:S07]  /*0a30*/  MOV R9, 0xa50 ;  /* 0x00000a5000097802 */ /* 0x000fce0000000f00 */
[----:B0-----:R-:W-:Y:S05]  /*0a40*/  CALL.REL.NOINC `($__internal_8_$__cuda_sm20_sqrt_rn_f32_slowpath) ;  /* 0x0000000000a87944 */ /* 0x001fea0003c00000 */
[----:B------:R-:W-:Y:S05]  /*0a50*/  BRA `(.L_x_185) ;  /* 0x0000000000107947 */ /* 0x000fea0003800000 */
.L_x_184:
[----:B------:R-:W-:Y:S01]  /*0a60*/  FMUL.FTZ R7, R4, R5 ;  /* 0x0000000504077220 */ /* 0x000fe20000410000 */
[----:B------:R-:W-:-:S03]  /*0a70*/  FMUL.FTZ R5, R5, 0.5 ;  /* 0x3f00000005057820 */ /* 0x000fc60000410000 */
[----:B------:R-:W-:-:S04]  /*0a80*/  FFMA R0, -R7, R7, R4 ;  /* 0x0000000707007223 */ /* 0x000fc80000000104 */
[----:B------:R-:W-:-:S07]  /*0a90*/  FFMA R0, R0, R5, R7 ;  /* 0x0000000500007223 */ /* 0x000fce0000000007 */
.L_x_185:
[----:B------:R-:W-:Y:S05]  /*0aa0*/  BSYNC.RECONVERGENT B1 ;  /* 0x0000000000017941 */ /* 0x000fea0003800200 */
.L_x_183:
[----:B------:R-:W-:Y:S01]  /*0ab0*/  FMUL.RZ R14, R14, 0.15915493667125701904 ;  /* 0x3e22f9830e0e7820 */ /* 0x000fe2000040c000 */
[----:B------:R-:W-:-:S03]  /*0ac0*/  MOV R9, 0x1 ;  /* 0x0000000100097802 */ /* 0x000fc60000000f00 */
[----:B------:R-:W1:Y:S02]  /*0ad0*/  MUFU.COS R5, R14 ;  /* 0x0000000e00057308 */ /* 0x000e640000000000 */
[----:B------:R2:W-:Y:S01]  /*0ae0*/  STG.E desc[UR4][R2.64+0x18], R9 ;  /* 0x0000180902007986 */ /* 0x0005e2000c101904 */
[----:B-1----:R-:W-:-:S05]  /*0af0*/  FMUL R7, R5, R0 ;  /* 0x0000000005077220 */ /* 0x002fca0000400000 */
[----:B------:R-:W1:Y:S01]  /*0b00*/  MUFU.SIN R5, R14 ;  /* 0x0000000e00057308 */ /* 0x000e620000000400 */
[----:B------:R2:W-:Y:S01]  /*0b10*/  STG.E desc[UR4][R2.64+0x20], R7 ;  /* 0x0000200702007986 */ /* 0x0005e2000c101904 */
[----:B-1----:R-:W-:Y:S01]  /*0b20*/  FMUL R0, R5, R0 ;  /* 0x0000000005007220 */ /* 0x002fe20000400000 */
[----:B--2---:R-:W-:Y:S06]  /*0b30*/  BRA `(.L_x_186) ;  /* 0x0000000000087947 */ /* 0x004fec0003800000 */
.L_x_182:
[----:B------:R1:W5:Y:S04]  /*0b40*/  LDG.E R0, desc[UR4][R2.64+0x20] ;  /* 0x0000200402007981 */ /* 0x000368000c1e1900 */
[----:B------:R1:W-:Y:S02]  /*0b50*/  STG.E desc[UR4][R2.64+0x18], RZ ;  /* 0x000018ff02007986 */ /* 0x0003e4000c101904 */
.L_x_186:
[----:B------:R-:W-:Y:S05]  /*0b60*/  BSYNC.RECONVERGENT B0 ;  /* 0x0000000000007941 */ /* 0x000fea0003800200 */
.L_x_181:
[----:B01----:R-:W0:Y:S01]  /*0b70*/  LDC.64 R2, c[0x0][0x390] ;  /* 0x0000e400ff027b82 */ /* 0x003e220000000a00 */
[----:B------:R-:W2:Y:S01]  /*0b80*/  LDG.E R4, desc[UR4][R10.64] ;  /* 0x000000040a047981 */ /* 0x000ea2000c1e1900 */
[----:B------:R-:W1:Y:S03]  /*0b90*/  LDCU UR6, c[0x0][0x398] ;  /* 0x00007300ff0677ac */ /* 0x000e660008000800 */
[----:B0-----:R-:W1:Y:S01]  /*0ba0*/  LDG.E R3, desc[UR4][R2.64+0x4] ;  /* 0x0000040402037981 */ /* 0x001e62000c1e1900 */
[----:B------:R-:W-:Y:S01]  /*0bb0*/  BSSY.RECONVERGENT B0, `(.L_x_187) ;  /* 0x000000d000007945 */ /* 0x000fe20003800200 */
[----:B--2---:R-:W-:Y:S01]  /*0bc0*/  FSETP.GT.AND P1, PT, R4, 2.5, PT ;  /* 0x402000000400780b */ /* 0x004fe20003f24000 */
[----:B-1---5:R-:W-:-:S05]  /*0bd0*/  FFMA R9, R0, UR6, R3 ;  /* 0x0000000600097c23 */ /* 0x022fca0008000003 */
[----:B------:R-:W-:-:S07]  /*0be0*/  FSETP.GT.AND P0, PT, R9, 1.5, PT ;  /* 0x3fc000000900780b */ /* 0x000fce0003f04000 */
[----:B------:R-:W-:Y:S01]  /*0bf0*/  @P1 IMAD.MOV.U32 R5, RZ, RZ, 0x40200000 ;  /* 0x40200000ff051424 */ /* 0x000fe200078e00ff */
[----:B------:R0:W-:Y:S04]  /*0c00*/  STG.E desc[UR4][R10.64+0x4], R9 ;  /* 0x000004090a007986 */ /* 0x0001e8000c101904 */
[----:B------:R0:W-:Y:S01]  /*0c10*/  @P1 STG.E desc[UR4][R10.64], R5 ;  /* 0x000000050a001986 */ /* 0x0001e2000c101904 */
[----:B------:R-:W-:-:S05]  /*0c20*/  @P0 MOV R7, 0x3fc00000 ;  /* 0x3fc0000000070802 */ /* 0x000fca0000000f00 */
[----:B------:R0:W-:Y:S01]  /*0c30*/  @P0 STG.E desc[UR4][R10.64+0x4], R7 ;  /* 0x000004070a000986 */ /* 0x0001e2000c101904 */
[----:B------:R-:W-:Y:S05]  /*0c40*/  @P1 BRA `(.L_x_188) ;  /* 0x00000000000c1947 */ /* 0x000fea0003800000 */
[----:B------:R-:W-:-:S13]  /*0c50*/  FSETP.GEU.AND P1, PT, R4, 1.6000000238418579102, PT ;  /* 0x3fcccccd0400780b */ /* 0x000fda0003f2e000 */
[----:B------:R-:W-:-:S05]  /*0c60*/  @!P1 MOV R3, 0x3fcccccd ;  /* 0x3fcccccd00039802 */ /* 0x000fca0000000f00 */
[----:B------:R1:W-:Y:S02]  /*0c70*/  @!P1 STG.E desc[UR4][R10.64], R3 ;  /* 0x000000030a009986 */ /* 0x0003e4000c101904 */
.L_x_188:
[----:B------:R-:W-:Y:S05]  /*0c80*/  BSYNC.RECONVERGENT B0 ;  /* 0x0000000000007941 */ /* 0x000fea0003800200 */
.L_x_187:
[----:B------:R-:W-:Y:S05]  /*0c90*/  @P0 EXIT ;  /* 0x000000000000094d */ /* 0x000fea0003800000 */
[----:B------:R-:W-:-:S13]  /*0ca0*/  FSETP.GEU.AND P0, PT, R9, -1.5, PT ;  /* 0xbfc000000900780b */ /* 0x000fda0003f0e000 */
[----:B------:R-:W-:Y:S05]  /*0cb0*/  @P0 EXIT ;  /* 0x000000000000094d */ /* 0x000fea0003800000 */
[----:B-1----:R-:W-:-:S05]  /*0cc0*/  HFMA2 R3, -RZ, RZ, -1.9375, 0 ;  /* 0xbfc00000ff037431 */ /* 0x002fca00000001ff */
[----:B------:R-:W-:Y:S01]  /*0cd0*/  STG.E desc[UR4][R10.64+0x4], R3 ;  /* 0x000004030a007986 */ /* 0x000fe2000c101904 */
[----:B------:R-:W-:Y:S05]  /*0ce0*/  EXIT ;  /* 0x000000000000794d */ /* 0x000fea0003800000 */
        .weak           $__internal_8_$__cuda_sm20_sqrt_rn_f32_slowpath
        .type           $__internal_8_$__cuda_sm20_sqrt_rn_f32_slowpath,@function
        .size           $__internal_8_$__cuda_sm20_sqrt_rn_f32_slowpath,(.L_x_220 - $__internal_8_$__cuda_sm20_sqrt_rn_f32_slowpath)
$__internal_8_$__cuda_sm20_sqrt_rn_f32_slowpath:
        /* <DEDUP_REMOVED lines=13> */
[----:B------:R-:W-:Y:S01]  /*0dc0*/  @P0 FMUL.FTZ R8, R4, 0.5 ;  /* 0x3f00000004080820 */ /* 0x000fe20000410000 */
[----:B------:R-:W-:Y:S02]  /*0dd0*/  @!P0 MOV R4, R0 ;  /* 0x0000000000048202 */ /* 0x000fe40000000f00 */
[----:B------:R-:W-:-:S04]  /*0de0*/  @P0 FADD.FTZ R7, -R6, -RZ ;  /* 0x800000ff06070221 */ /* 0x000fc80000010100 */
[----:B------:R-:W-:-:S04]  /*0df0*/  @P0 FFMA R7, R6, R7, R5 ;  /* 0x0000000706070223 */ /* 0x000fc80000000005 */
[----:B------:R-:W-:-:S04]  /*0e00*/  @P0 FFMA R7, R7, R8, R6 ;  /* 0x0000000807070223 */ /* 0x000fc80000000006 */
[----:B------:R-:W-:-:S07]  /*0e10*/  @P0 FMUL.FTZ R4, R7, 2.3283064365386962891e-10 ;  /* 0x2f80000007040820 */ /* 0x000fce0000410000 */
.L_x_189:
[----:B------:R-:W-:Y:S02]  /*0e20*/  HFMA2 R5, -RZ, RZ, 0, 0 ;  /* 0x00000000ff057431 */ /* 0x000fe400000001ff */
[----:B------:R-:W-:Y:S01]  /*0e30*/  IMAD.MOV.U32 R0, RZ, RZ, R4 ;  /* 0x000000ffff007224 */ /* 0x000fe200078e0004 */
[----:B------:R-:W-:-:S04]  /*0e40*/  MOV R4, R9 ;  /* 0x0000000900047202 */ /* 0x000fc80000000f00 */
[----:B------:R-:W-:Y:S05]  /*0e50*/  RET.REL.NODEC R4 `(_Z13genControlOldP17curandStateXORWOWP7ControlPff) ;  /* 0xfffffff004687950 */ /* 0x000fea0003c3ffff */
.L_x_190:
        /* <DEDUP_REMOVED lines=10> */
.L_x_220:


//--------------------- .text._Z10normalRandP17curandStateXORWOWPff --------------------------
	.section	.text._Z10normalRandP17curandStateXORWOWPff,"ax",@progbits
	.align	128
        .global         _Z10normalRandP17curandStateXORWOWPff
        .type           _Z10normalRandP17curandStateXORWOWPff,@function
        .size           _Z10normalRandP17curandStateXORWOWPff,(.L_x_221 - _Z10normalRandP17curandStateXORWOWPff)
        .other          _Z10normalRandP17curandStateXORWOWPff,@"STO_CUDA_ENTRY STV_DEFAULT"
_Z10normalRandP17curandStateXORWOWPff:
.text._Z10normalRandP17curandStateXORWOWPff:
        /* <DEDUP_REMOVED lines=13> */
[----:B------:R-:W3:Y:S04]  /*00d0*/  LDG.E R5, desc[UR4][R6.64+0x14] ;  /* 0x0000140406057981 */ /* 0x000ee8000c1e1900 */
[----:B------:R0:W4:Y:S01]  /*00e0*/  LDG.E R0, desc[UR4][R6.64+0x8] ;  /* 0x0000080406007981 */ /* 0x000122000c1e1900 */
[----:B------:R-:W-:Y:S01]  /*00f0*/  MOV R10, 0x3e055027 ;  /* 0x3e055027000a7802 */ /* 0x000fe20000000f00 */
[----:B------:R-:W-:Y:S01]  /*0100*/  BSSY.RECONVERGENT B1, `(.L_x_193) ;  /* 0x000003b000017945 */ /* 0x000fe20003800200 */
[----:B--2---:R-:W-:-:S04]  /*0110*/  SHF.R.U32.HI R8, RZ, 0x2, R3 ;  /* 0x00000002ff087819 */ /* 0x004fc80000011603 */
[----:B------:R-:W-:Y:S02]  /*0120*/  LOP3.LUT R3, R8, R3, RZ, 0x3c, !PT ;  /* 0x0000000308037212 */ /* 0x000fe400078e3cff */
[----:B---3--:R-:W-:Y:S02]  /*0130*/  SHF.L.U32 R8, R5, 0x4, RZ ;  /* 0x0000000405087819 */ /* 0x008fe400000006ff */
[----:B------:R-:W-:-:S04]  /*0140*/  SHF.L.U32 R9, R3, 0x1, RZ ;  /* 0x0000000103097819 */ /* 0x000fc800000006ff */
[----:B------:R-:W-:-:S04]  /*0150*/  LOP3.LUT R8, R5, R8, R9, 0x96, !PT ;  /* 0x0000000805087212 */ /* 0x000fc800078e9609 */
[----:B------:R-:W-:Y:S01]  /*0160*/  LOP3.LUT R3, R8, R3, RZ, 0x3c, !PT ;  /* 0x0000000308037212 */ /* 0x000fe200078e3cff */
[----:B------:R-:W-:-:S03]  /*0170*/  HFMA2 R8, -RZ, RZ, 0.1171875, 0 ;  /* 0x2f800000ff087431 */ /* 0x000fc600000001ff */
[----:B------:R-:W-:-:S04]  /*0180*/  IADD3 R5, PT, PT, R2, 0x587c5, R3 ;  /* 0x000587c502057810 */ /* 0x000fc80007ffe003 */
[----:B------:R-:W-:-:S05]  /*0190*/  I2FP.F32.U32 R5, R5 ;  /* 0x0000000500057245 */ /* 0x000fca0000201000 */
[----:B------:R-:W-:-:S05]  /*01a0*/  FFMA R5, R5, R8, 1.1641532182693481445e-10 ;  /* 0x2f00000005057423 */ /* 0x000fca0000000008 */
[----:B------:R-:W-:-:S13]  /*01b0*/  FSETP.GEU.AND P0, PT, R5, 1.175494350822287508e-38, PT ;  /* 0x008000000500780b */ /* 0x000fda0003f0e000 */
[----:B------:R-:W-:-:S05]  /*01c0*/  @!P0 FMUL R5, R5, 8388608 ;  /* 0x4b00000005058820 */ /* 0x000fca0000400000 */
[----:B0-----:R-:W-:-:S04]  /*01d0*/  IADD3 R6, PT, PT, R5, -0x3f2aaaab, RZ ;  /* 0xc0d5555505067810 */ /* 0x001fc80007ffe0ff */
        /* <DEDUP_REMOVED lines=17> */
[----:B----4-:R-:W-:Y:S01]  /*02f0*/  SHF.R.U32.HI R7, RZ, 0x2, R0 ;  /* 0x00000002ff077819 */ /* 0x010fe20000011600 */
[----:B------:R-:W-:-:S03]  /*0300*/  FFMA R9, R9, R10, R9 ;  /* 0x0000000a09097223 */ /* 0x000fc60000000009 */
[----:B------:R-:W-:Y:S01]  /*0310*/  LOP3.LUT R7, R7, R0, RZ, 0x3c, !PT ;  /* 0x0000000007077212 */ /* 0x000fe200078e3cff */
[----:B------:R-:W-:Y:S01]  /*0320*/  FFMA R9, R6, 0.69314718246459960938, R9 ;  /* 0x3f31721806097823 */ /* 0x000fe20000000009 */
[----:B------:R-:W-:Y:S02]  /*0330*/  IMAD.SHL.U32 R0, R3, 0x10, RZ ;  /* 0x0000001003007824 */ /* 0x000fe400078e00ff */
[----:B------:R-:W-:Y:S01]  /*0340*/  SHF.L.U32 R6, R7, 0x1, RZ ;  /* 0x0000000107067819 */ /* 0x000fe200000006ff */
[C---:B------:R-:W-:Y:S01]  /*0350*/  @P0 FFMA R9, R5.reuse, R8, +INF ;  /* 0x7f80000005090423 */ /* 0x040fe20000000008 */
[----:B------:R-:W-:Y:S02]  /*0360*/  FSETP.NEU.AND P0, PT, R5, RZ, PT ;  /* 0x000000ff0500720b */ /* 0x000fe40003f0d000 */
[----:B------:R-:W-:Y:S01]  /*0370*/  LOP3.LUT R0, R7, R6, R0, 0x96, !PT ;  /* 0x0000000607007212 */ /* 0x000fe200078e9600 */
[----:B------:R-:W-:-:S03]  /*0380*/  FMUL R9, R9, -2 ;  /* 0xc000000009097820 */ /* 0x000fc60000400000 */
[----:B------:R-:W-:Y:S02]  /*0390*/  LOP3.LUT R3, R0, R3, RZ, 0x3c, !PT ;  /* 0x0000000300037212 */ /* 0x000fe400078e3cff */
[----:B------:R-:W-:Y:S02]  /*03a0*/  FSEL R9, R9, +INF , P0 ;  /* 0x7f80000009097808 */ /* 0x000fe40000000000 */
[----:B------:R-:W-:Y:S01]  /*03b0*/  IADD3 R3, PT, PT, R2, 0xb0f8a, R3 ;  /* 0x000b0f8a02037810 */ /* 0x000fe20007ffe003 */
[----:B------:R-:W-:Y:S01]  /*03c0*/  HFMA2 R2, -RZ, RZ, 0.1495361328125, 0.0004794597625732421875 ;  /* 0x30c90fdbff027431 */ /* 0x000fe200000001ff */
[----:B------:R-:W-:Y:S01]  /*03d0*/  IADD3 R5, PT, PT, R9, -0xd000000, RZ ;  /* 0xf300000009057810 */ /* 0x000fe20007ffe0ff */
[----:B------:R0:W1:Y:S01]  /*03e0*/  MUFU.RSQ R0, R9 ;  /* 0x0000000900007308 */ /* 0x0000620000001400 */
[----:B------:R-:W-:Y:S02]  /*03f0*/  I2FP.F32.U32 R3, R3 ;  /* 0x0000000300037245 */ /* 0x000fe40000201000 */
[----:B------:R-:W-:-:S03]  /*0400*/  ISETP.GT.U32.AND P0, PT, R5, 0x727fffff, PT ;  /* 0x727fffff0500780c */ /* 0x000fc60003f04070 */
[----:B------:R-:W-:-:S10]  /*0410*/  FFMA R5, R3, R2, 7.314590599882819788e-10 ;  /* 0x30490fdb03057423 */ /* 0x000fd40000000002 */
[----:B0-----:R-:W-:Y:S05]  /*0420*/  @!P0 BRA `(.L_x_194) ;  /* 0x0000000000108947 */ /* 0x001fea0003800000 */
[----:B------:R-:W-:-:S07]  /*0430*/  MOV R8, 0x450 ;  /* 0x0000045000087802 */ /* 0x000fce0000000f00 */
[----:B-1----:R-:W-:Y:S05]  /*0440*/  CALL.REL.NOINC `($__internal_9_$__cuda_sm20_sqrt_rn_f32_slowpath) ;  /* 0x00000000004c7944 */ /* 0x002fea0003c00000 */
[----:B------:R-:W-:Y:S01]  /*0450*/  MOV R0, R9 ;  /* 0x0000000900007202 */ /* 0x000fe20000000f00 */
[----:B------:R-:W-:Y:S06]  /*0460*/  BRA `(.L_x_195) ;  /* 0x0000000000107947 */ /* 0x000fec0003800000 */
.L_x_194:
[----:B-1----:R-:W-:Y:S01]  /*0470*/  FMUL.FTZ R2, R9, R0 ;  /* 0x0000000009027220 */ /* 0x002fe20000410000 */
[----:B------:R-:W-:-:S03]  /*0480*/  FMUL.FTZ R0, R0, 0.5 ;  /* 0x3f00000000007820 */ /* 0x000fc60000410000 */
[----:B------:R-:W-:-:S04]  /*0490*/  FFMA R9, -R2, R2, R9 ;  /* 0x0000000202097223 */ /* 0x000fc80000000109 */
[----:B------:R-:W-:-:S07]  /*04a0*/  FFMA R0, R9, R0, R2 ;  /* 0x0000000009007223 */ /* 0x000fce0000000002 */
.L_x_195:
[----:B------:R-:W-:Y:S05]  /*04b0*/  BSYNC.RECONVERGENT B1 ;  /* 0x0000000000017941 */ /* 0x000fea0003800200 */
.L_x_193:
[----:B------:R-:W-:-:S06]  /*04c0*/  FMUL.RZ R3, R5, 0.15915493667125701904 ;  /* 0x3e22f98305037820 */ /* 0x000fcc000040c000 */
[----:B------:R-:W0:Y:S02]  /*04d0*/  MUFU.SIN R3, R3 ;  /* 0x0000000300037308 */ /* 0x000e240000000400 */
[----:B0-----:R-:W-:Y:S01]  /*04e0*/  FMUL R0, R3, R0 ;  /* 0x0000000003007220 */ /* 0x001fe20000400000 */
[----:B------:R-:W-:Y:S06]  /*04f0*/  BRA `(.L_x_196) ;  /* 0x0000000000047947 */ /* 0x000fec0003800000 */
.L_x_192:
[----:B------:R0:W5:Y:S02]  /*0500*/  LDG.E R0, desc[UR4][R6.64+0x20] ;  /* 0x0000200406007981 */ /* 0x000164000c1e1900 */
.L_x_196:
[----:B------:R-:W-:Y:S05]  /*0510*/  BSYNC.RECONVERGENT B0 ;  /* 0x0000000000007941 */ /* 0x000fea0003800200 */
.L_x_191:
[----:B------:R-:W1:Y:S01]  /*0520*/  LDC.64 R2, c[0x0][0x388] ;  /* 0x0000e200ff027b82 */ /* 0x000e620000000a00 */
[----:B------:R-:W2:Y:S01]  /*0530*/  LDCU UR6, c[0x0][0x390] ;  /* 0x00007200ff0677ac */ /* 0x000ea20008000800 */
[----:B-1----:R-:W-:-:S04]  /*0540*/  IMAD.WIDE R4, R4, 0x4, R2 ;  /* 0x0000000404047825 */ /* 0x002fc800078e0202 */
[----:B--2--5:R-:W-:-:S05]  /*0550*/  FMUL R3, R0, UR6 ;  /* 0x0000000600037c20 */ /* 0x024fca0008400000 */
[----:B------:R-:W-:Y:S01]  /*0560*/  STG.E desc[UR4][R4.64], R3 ;  /* 0x0000000304007986 */ /* 0x000fe2000c101904 */
[----:B------:R-:W-:Y:S05]  /*0570*/  EXIT ;  /* 0x000000000000794d */ /* 0x000fea0003800000 */
        .weak           $__internal_9_$__cuda_sm20_sqrt_rn_f32_slowpath
        .type           $__internal_9_$__cuda_sm20_sqrt_rn_f32_slowpath,@function
        .size           $__internal_9_$__cuda_sm20_sqrt_rn_f32_slowpath,(.L_x_221 - $__internal_9_$__cuda_sm20_sqrt_rn_f32_slowpath)
$__internal_9_$__cuda_sm20_sqrt_rn_f32_slowpath:
[----:B------:R-:W-:-:S13]  /*0580*/  LOP3.LUT P0, RZ, R9, 0x7fffffff, RZ, 0xc0, !PT ;  /* 0x7fffffff09ff7812 */ /* 0x000fda000780c0ff */
[----:B------:R-:W-:Y:S05]  /*0590*/  @!P0 BRA `(.L_x_197) ;  /* 0x0000000000448947 */ /* 0x000fea0003800000 */
[----:B------:R-:W-:Y:S01]  /*05a0*/  FSETP.GEU.FTZ.AND P0, PT, R9, RZ, PT ;  /* 0x000000ff0900720b */ /* 0x000fe20003f1e000 */
[----:B------:R-:W-:-:S12]  /*05b0*/  IMAD.MOV.U32 R0, RZ, RZ, R9 ;  /* 0x000000ffff007224 */ /* 0x000fd800078e0009 */
[----:B------:R-:W-:Y:S01]  /*05c0*/  @!P0 MOV R9, 0x7fffffff ;  /* 0x7fffffff00098802 */ /* 0x000fe20000000f00 */
[----:B------:R-:W-:Y:S06]  /*05d0*/  @!P0 BRA `(.L_x_197) ;  /* 0x0000000000348947 */ /* 0x000fec0003800000 */
[----:B------:R-:W-:-:S13]  /*05e0*/  FSETP.GTU.FTZ.AND P0, PT, |R0|, +INF , PT ;  /* 0x7f8000000000780b */ /* 0x000fda0003f1c200 */
[----:B------:R-:W-:Y:S01]  /*05f0*/  @P0 FADD.FTZ R9, R0, 1 ;  /* 0x3f80000000090421 */ /* 0x000fe20000010000 */
[----:B------:R-:W-:Y:S06]  /*0600*/  @P0 BRA `(.L_x_197) ;  /* 0x0000000000280947 */ /* 0x000fec0003800000 */
[----:B------:R-:W-:-:S13]  /*0610*/  FSETP.NEU.FTZ.AND P0, PT, |R0|, +INF , PT ;  /* 0x7f8000000000780b */ /* 0x000fda0003f1d200 */
[----:B------:R-:W-:Y:S01]  /*0620*/  @P0 FFMA R2, R0, 1.84467440737095516160e+19, RZ ;  /* 0x5f80000000020823 */ /* 0x000fe200000000ff */
[----:B------:R-:W-:-:S03]  /*0630*/  @!P0 MOV R9, R0 ;  /* 0x0000000000098202 */ /* 0x000fc60000000f00 */
[----:B------:R-:W0:Y:S02]  /*0640*/  @P0 MUFU.RSQ R3, R2 ;  /* 0x0000000200030308 */ /* 0x000e240000001400 */
[----:B0-----:R-:W-:Y:S01]  /*0650*/  @P0 FMUL.FTZ R7, R2, R3 ;  /* 0x0000000302070220 */ /* 0x001fe20000410000 */
[----:B------:R-:W-:-:S03]  /*0660*/  @P0 FMUL.FTZ R3, R3, 0.5 ;  /* 0x3f00000003030820 */ /* 0x000fc60000410000 */
[----:B------:R-:W-:-:S04]  /*0670*/  @P0 FADD.FTZ R6, -R7, -RZ ;  /* 0x800000ff07060221 */ /* 0x000fc80000010100 */
[----:B------:R-:W-:-:S04]  /*0680*/  @P0 FFMA R6, R7, R6, R2 ;  /* 0x0000000607060223 */ /* 0x000fc80000000002 */
[----:B------:R-:W-:-:S04]  /*0690*/  @P0 FFMA R3, R6, R3, R7 ;  /* 0x0000000306030223 */ /* 0x000fc80000000007 */
[----:B------:R-:W-:-:S07]  /*06a0*/  @P0 FMUL.FTZ R9, R3, 2.3283064365386962891e-10 ;  /* 0x2f80000003090820 */ /* 0x000fce0000410000 */
.L_x_197:
[----:B------:R-:W-:Y:S01]  /*06b0*/  HFMA2 R3, -RZ, RZ, 0, 0 ;  /* 0x00000000ff037431 */ /* 0x000fe200000001ff */
[----:B------:R-:W-:-:S04]  /*06c0*/  MOV R2, R8 ;  /* 0x0000000800027202 */ /* 0x000fc80000000f00 */
[----:B------:R-:W-:Y:S05]  /*06d0*/  RET.REL.NODEC R2 `(_Z10normalRandP17curandStateXORWOWPff) ;  /* 0xfffffff802487950 */ /* 0x000fea0003c3ffff */
.L_x_198:
        /* <DEDUP_REMOVED lines=10> */
.L_x_221:


//--------------------- .text._Z10initCurandP17curandStateXORWOWm --------------------------
	.section	.text._Z10initCurandP17curandStateXORWOWm,"ax",@progbits
	.align	128
        .global         _Z10initCurandP17curandStateXORWOWm
        .type           _Z10initCurandP17curandStateXORWOWm,@function
        .size           _Z10initCurandP17curandStateXORWOWm,(.L_x_242 - _Z10initCurandP17curandStateXORWOWm)
        .other          _Z10initCurandP17curandStateXORWOWm,@"STO_CUDA_ENTRY STV_DEFAULT"
_Z10initCurandP17curandStateXORWOWm:
.text._Z10initCurandP17curandStateXORWOWm:
[----:B------:R-:W-:Y:S01]  /*0000*/  LDC R1, c[0x0][0x37c] ;  /* 0x0000df00ff017b82 */ /* 0x000fe20000000800 */
[----:B------:R-:W0:Y:S07]  /*0010*/  S2R R13, SR_TID.X ;  /* 0x00000000000d7919 */ /* 0x000e2e0000002100 */
[----:B------:R-:W1:Y:S01]  /*0020*/  LDC.64 R2, c[0x0][0x388] ;  /* 0x0000e200ff027b82 */ /* 0x000e620000000a00 */
[----:B------:R-:W2:Y:S01]  /*0030*/  LDCU.64 UR4, c[0x0][0x358] ;  /* 0x00006b00ff0477ac */ /* 0x000ea20008000a00 */
[----:B------:R-:W-:Y:S06]  /*0040*/  BSSY.RECONVERGENT B0, `(.L_x_199) ;  /* 0x00000e5000007945 */ /* 0x000fec0003800200 */
[----:B------:R-:W0:Y:S08]  /*0050*/  S2UR UR6, SR_CTAID.X ;  /* 0x00000000000679c3 */ /* 0x000e300000002500 */
[----:B------:R-:W0:Y:S08]  /*0060*/  LDC R4, c[0x0][0x360] ;  /* 0x0000d800ff047b82 */ /* 0x000e300000000800 */
[----:B------:R-:W3:Y:S01]  /*0070*/  LDC.64 R6, c[0x0][0x380] ;  /* 0x0000e000ff067b82 */ /* 0x000ee20000000a00 */
[----:B-1----:R-:W-:-:S02]  /*0080*/  LOP3.LUT R0, R2, 0xaad26b49, RZ, 0x3c, !PT ;  /* 0xaad26b4902007812 */ /* 0x002fc400078e3cff */
[----:B------:R-:W-:-:S03]  /*0090*/  LOP3.LUT R2, R3, 0xf7dcefdd, RZ, 0x3c, !PT ;  /* 0xf7dcefdd03027812 */ /* 0x000fc600078e3cff */
[----:B------:R-:W-:Y:S02]  /*00a0*/  IMAD R0, R0, 0x4182bed5, RZ ;  /* 0x4182bed500007824 */ /* 0x000fe400078e02ff */
[----:B------:R-:W-:Y:S02]  /*00b0*/  IMAD R3, R2, -0x658354e5, RZ ;  /* 0x9a7cab1b02037824 */ /* 0x000fe400078e02ff */
[C---:B------:R-:W-:Y:S01]  /*00c0*/  VIADD R5, R0.reuse, 0x75bcd15 ;  /* 0x075bcd1500057836 */ /* 0x040fe20000000000 */
[C---:B------:R-:W-:Y:S01]  /*00d0*/  LOP3.LUT R8, R0.reuse, 0x159a55e5, RZ, 0x3c, !PT ;  /* 0x159a55e500087812 */ /* 0x040fe200078e3cff */
[----:B------:R-:W-:Y:S01]  /*00e0*/  VIADD R11, R0, 0x583f19 ;  /* 0x00583f19000b7836 */ /* 0x000fe20000000000 */
[C---:B------:R-:W-:Y:S01]  /*00f0*/  LOP3.LUT R10, R3.reuse, 0x5491333, RZ, 0x3c, !PT ;  /* 0x05491333030a7812 */ /* 0x040fe200078e3cff */
[----:B------:R-:W-:Y:S02]  /*0100*/  VIADD R9, R3, 0x1f123bb5 ;  /* 0x1f123bb503097836 */ /* 0x000fe40000000000 */
[----:B0-----:R-:W-:Y:S01]  /*0110*/  IMAD R13, R4, UR6, R13 ;  /* 0x00000006040d7c24 */ /* 0x001fe2000f8e020d */
[----:B------:R-:W-:-:S04]  /*0120*/  IADD3 R4, PT, PT, R0, 0x64f0c9, R3 ;  /* 0x0064f0c900047810 */ /* 0x000fc80007ffe003 */
[C---:B------:R-:W-:Y:S01]  /*0130*/  ISETP.NE.AND P0, PT, R13.reuse, RZ, PT ;  /* 0x000000ff0d00720c */ /* 0x040fe20003f05270 */
[----:B---3--:R-:W-:-:S05]  /*0140*/  IMAD.WIDE R6, R13, 0x30, R6 ;  /* 0x000000300d067825 */ /* 0x008fca00078e0206 */
[----:B--2---:R0:W-:Y:S04]  /*0150*/  STG.E.64 desc[UR4][R6.64], R4 ;  /* 0x0000000406007986 */ /* 0x0041e8000c101b04 */
[----:B------:R0:W-:Y:S04]  /*0160*/  STG.E.64 desc[UR4][R6.64+0x8], R8 ;  /* 0x0000080806007986 */ /* 0x0001e8000c101b04 */
[----:B------:R0:W-:Y:S01]  /*0170*/  STG.E.64 desc[UR4][R6.64+0x10], R10 ;  /* 0x0000100a06007986 */ /* 0x0001e2000c101b04 */
[----:B------:R-:W-:Y:S05]  /*0180*/  @!P0 BRA `(.L_x_200) ;  /* 0x0000000c00408947 */ /* 0x000fea0003800000 */
[----:B------:R-:W-:Y:S01]  /*0190*/  SHF.R.S32.HI R0, RZ, 0x1f, R13 ;  /* 0x0000001fff007819 */ /* 0x000fe2000001140d */
[----:B------:R-:W-:-:S07]  /*01a0*/  IMAD.MOV.U32 R12, RZ, RZ, RZ ;  /* 0x000000ffff0c7224 */ /* 0x000fce00078e00ff */
.L_x_206:
[----:B-1----:R-:W-:Y:S01]  /*01b0*/  LOP3.LUT R2, R13, 0x3, RZ, 0xc0, !PT ;  /* 0x000000030d027812 */ /* 0x002fe200078ec0ff */
[----:B------:R-:W-:Y:S03]  /*01c0*/  BSSY.RECONVERGENT B1, `(.L_x_201) ;  /* 0x00000c6000017945 */ /* 0x000fe60003800200 */
[----:B------:R-:W-:-:S04]  /*01d0*/  ISETP.NE.U32.AND P0, PT, R2, RZ, PT ;  /* 0x000000ff0200720c */ /* 0x000fc80003f05070 */
[----:B------:R-:W-:-:S13]  /*01e0*/  ISETP.NE.AND.EX P0, PT, RZ, RZ, PT, P0 ;  /* 0x000000ffff00720c */ /* 0x000fda0003f05300 */
[----:B------:R-:W-:Y:S05]  /*01f0*/  @!P0 BRA `(.L_x_202) ;  /* 0x0000000c00088947 */ /* 0x000fea0003800000 */
[----:B0-----:R-:W0:Y:S01]  /*0200*/  LDC.64 R8, c[0x4][0x8] ;  /* 0x01000200ff087b82 */ /* 0x001e220000000a00 */
[----:B------:R-:W-:Y:S02]  /*0210*/  IMAD.MOV.U32 R14, RZ, RZ, RZ ;  /* 0x000000ffff0e7224 */ /* 0x000fe400078e00ff */
[----:B0-----:R-:W-:-:S07]  /*0220*/  IMAD.WIDE.U32 R8, R12, 0xc80, R8 ;  /* 0x00000c800c087825 */ /* 0x001fce00078e0008 */
.L_x_205:
[----:B-1----:R-:W-:Y:S01]  /*0230*/  IMAD.MOV.U32 R15, RZ, RZ, RZ ;  /* 0x000000ffff0f7224 */ /* 0x002fe200078e00ff */
[----:B------:R-:W-:Y:S01]  /*0240*/  CS2R R2, SRZ ;  /* 0x0000000000027805 */ /* 0x000fe2000001ff00 */
[----:B------:R-:W-:Y:S01]  /*0250*/  IMAD.MOV.U32 R17, RZ, RZ, RZ ;  /* 0x000000ffff117224 */ /* 0x000fe200078e00ff */
[----:B------:R-:W-:-:S07]  /*0260*/  CS2R R4, SRZ ;  /* 0x0000000000047805 */ /* 0x000fce000001ff00 */
.L_x_204:
[----:B------:R-:W-:-:S05]  /*0270*/  IMAD.WIDE.U32 R10, R17, 0x4, R6 ;  /* 0x00000004110a7825 */ /* 0x000fca00078e0006 */
[----:B------:R0:W5:Y:S01]  /*0280*/  LDG.E R16, desc[UR4][R10.64+0x4] ;  /* 0x000004040a107981 */ /* 0x000162000c1e1900 */
[----:B------:R-:W-:-:S07]  /*0290*/  IMAD.MOV.U32 R19, RZ, RZ, RZ ;  /* 0x000000ffff137224 */ /* 0x000fce00078e00ff */
.L_x_203:
[----:B-----5:R-:W-:Y:S01]  /*02a0*/  SHF.R.U32.HI R24, RZ, R19, R16 ;  /* 0x00000013ff187219 */ /* 0x020fe20000011610 */
[----:B0-----:R-:W-:-:S03]  /*02b0*/  IMAD.SHL.U32 R10, R17, 0x20, RZ ;  /* 0x00000020110a7824 */ /* 0x001fc600078e00ff */
[----:B------:R-:W-:Y:S01]  /*02c0*/  LOP3.LUT R11, R24, 0x1, RZ, 0xc0, !PT ;  /* 0x00000001180b7812 */ /* 0x000fe200078ec0ff */
[----:B------:R-:W-:-:S03]  /*02d0*/  IMAD.IADD R10, R10, 0x1, R19 ;  /* 0x000000010a0a7824 */ /* 0x000fc600078e0213 */
[----:B------:R-:W-:Y:S01]  /*02e0*/  ISETP.NE.U32.AND P0, PT, R11, 0x1, PT ;  /* 0x000000010b00780c */ /* 0x000fe20003f05070 */
[----:B------:R-:W-:-:S03]  /*02f0*/  IMAD R11, R10, 0x5, RZ ;  /* 0x000000050a0b7824 */ /* 0x000fc600078e02ff */
[----:B------:R-:W-:Y:S01]  /*0300*/  R2P PR, R24, 0x7e ;  /* 0x0000007e18007804 */ /* 0x000fe20000000000 */
[----:B------:R-:W-:-:S08]  /*0310*/  IMAD.WIDE.U32 R10, R11, 0x4, R8 ;  /* 0x000000040b0a7825 */ /* 0x000fd000078e0008 */
[----:B------:R-:W2:Y:S04]  /*0320*/  @!P0 LDG.E R18, desc[UR4][R10.64] ;  /* 0x000000040a128981 */ /* 0x000ea8000c1e1900 */
[----:B------:R-:W3:Y:S04]  /*0330*/  @!P0 LDG.E R20, desc[UR4][R10.64+0x10] ;  /* 0x000010040a148981 */ /* 0x000ee8000c1e1900 */
[----:B------:R-:W4:Y:S04]  /*0340*/  @P1 LDG.E R22, desc[UR4][R10.64+0x14] ;  /* 0x000014040a161981 */ /* 0x000f28000c1e1900 */
[----:B------:R-:W4:Y:S04]  /*0350*/  @P2 LDG.E R26, desc[UR4][R10.64+0x28] ;  /* 0x000028040a1a2981 */ /* 0x000f28000c1e1900 */
[----:B------:R-:W4:Y:S04]  /*0360*/  @!P0 LDG.E R21, desc[UR4][R10.64+0x4] ;  /* 0x000004040a158981 */ /* 0x000f28000c1e1900 */
[----:B------:R-:W4:Y:S04]  /*0370*/  @!P0 LDG.E R23, desc[UR4][R10.64+0xc] ;  /* 0x00000c040a178981 */ /* 0x000f28000c1e1900 */
[----:B------:R-:W4:Y:S04]  /*0380*/  @P1 LDG.E R25, desc[UR4][R10.64+0x18] ;  /* 0x000018040a191981 */ /* 0x000f28000c1e1900 */
[----:B------:R-:W4:Y:S04]  /*0390*/  @P3 LDG.E R28, desc[UR4][R10.64+0x3c] ;  /* 0x00003c040a1c3981 */ /* 0x000f28000c1e1900 */
[----:B------:R-:W4:Y:S01]  /*03a0*/  @P6 LDG.E R27, desc[UR4][R10.64+0x7c] ;  /* 0x00007c040a1b6981 */ /* 0x000f22000c1e1900 */
[----:B--2---:R-:W-:-:S03]  /*03b0*/  @!P0 LOP3.LUT R15, R15, R18, RZ, 0x3c, !PT ;  /* 0x000000120f0f8212 */ /* 0x004fc600078e3cff */
[----:B------:R-:W2:Y:S01]  /*03c0*/  @!P0 LDG.E R18, desc[UR4][R10.64+0x8] ;  /* 0x000008040a128981 */ /* 0x000ea2000c1e1900 */
[----:B---3--:R-:W-:-:S03]  /*03d0*/  @!P0 LOP3.LUT R3, R3, R20, RZ, 0x3c, !PT ;  /* 0x0000001403038212 */ /* 0x008fc600078e3cff */
[----:B------:R-:W3:Y:S01]  /*03e0*/  @P1 LDG.E R20, desc[UR4][R10.64+0x24] ;  /* 0x000024040a141981 */ /* 0x000ee2000c1e1900 */
[----:B----4-:R-:W-:-:S03]  /*03f0*/  @P1 LOP3.LUT R15, R15, R22, RZ, 0x3c, !PT ;  /* 0x000000160f0f1212 */ /* 0x010fc600078e3cff */
[----:B------:R-:W4:Y:S01]  /*0400*/  @P2 LDG.E R22, desc[UR4][R10.64+0x38] ;  /* 0x000038040a162981 */ /* 0x000f22000c1e1900 */
[----:B------:R-:W-:-:S03]  /*0410*/  @P2 LOP3.LUT R15, R15, R26, RZ, 0x3c, !PT ;  /* 0x0000001a0f0f2212 */ /* 0x000fc600078e3cff */
[----:B------:R-:W4:Y:S01]  /*0420*/  @P4 LDG.E R26, desc[UR4][R10.64+0x50] ;  /* 0x000050040a1a4981 */ /* 0x000f22000c1e1900 */
[----:B------:R-:W-:-:S03]  /*0430*/  @!P0 LOP3.LUT R4, R4, R21, RZ, 0x3c, !PT ;  /* 0x0000001504048212 */ /* 0x000fc600078e3cff */
[----:B------:R-:W4:Y:S01]  /*0440*/  @P1 LDG.E R21, desc[UR4][R10.64+0x20] ;  /* 0x000020040a151981 */ /* 0x000f22000c1e1900 */
[----:B------:R-:W-:-:S03]  /*0450*/  @!P0 LOP3.LUT R2, R2, R23, RZ, 0x3c, !PT ;  /* 0x0000001702028212 */ /* 0x000fc600078e3cff */
[----:B------:R-:W4:Y:S01]  /*0460*/  @P2 LDG.E R23, desc[UR4][R10.64+0x2c] ;  /* 0x00002c040a172981 */ /* 0x000f22000c1e1900 */
[----:B------:R-:W-:-:S03]  /*0470*/  @P1 LOP3.LUT R4, R4, R25, RZ, 0x3c, !PT ;  /* 0x0000001904041212 */ /* 0x000fc600078e3cff */
[----:B------:R-:W4:Y:S01]  /*0480*/  @P2 LDG.E R25, desc[UR4][R10.64+0x34] ;  /* 0x000034040a192981 */ /* 0x000f22000c1e1900 */
[----:B--2---:R-:W-:-:S03]  /*0490*/  @!P0 LOP3.LUT R5, R5, R18, RZ, 0x3c, !PT ;  /* 0x0000001205058212 */ /* 0x004fc600078e3cff */
[----:B------:R-:W2:Y:S01]  /*04a0*/  @P1 LDG.E R18, desc[UR4][R10.64+0x1c] ;  /* 0x00001c040a121981 */ /* 0x000ea2000c1e1900 */
[----:B---3--:R-:W-:-:S03]  /*04b0*/  @P1 LOP3.LUT R3, R3, R20, RZ, 0x3c, !PT ;  /* 0x0000001403031212 */ /* 0x008fc600078e3cff */
[----:B------:R-:W3:Y:S01]  /*04c0*/  @P2 LDG.E R20, desc[UR4][R10.64+0x30] ;  /* 0x000030040a142981 */ /* 0x000ee2000c1e1900 */
[----:B----4-:R-:W-:-:S03]  /*04d0*/  @P2 LOP3.LUT R3, R3, R22, RZ, 0x3c, !PT ;  /* 0x0000001603032212 */ /* 0x010fc600078e3cff */
[----:B------:R-:W4:Y:S01]  /*04e0*/  @P3 LDG.E R22, desc[UR4][R10.64+0x4c] ;  /* 0x00004c040a163981 */ /* 0x000f22000c1e1900 */
[----:B------:R-:W-:-:S04]  /*04f0*/  @P3 LOP3.LUT R15, R15, R28, RZ, 0x3c, !PT ;  /* 0x0000001c0f0f3212 */ /* 0x000fc800078e3cff */
[----:B------:R-:W-:Y:S02]  /*0500*/  @P4 LOP3.LUT R15, R15, R26, RZ, 0x3c, !PT ;  /* 0x0000001a0f0f4212 */ /* 0x000fe400078e3cff */
[----:B------:R-:W-:Y:S01]  /*0510*/  @P1 LOP3.LUT R2, R2, R21, RZ, 0x3c, !PT ;  /* 0x0000001502021212 */ /* 0x000fe200078e3cff */
[----:B------:R-:W4:Y:S04]  /*0520*/  @P5 LDG.E R26, desc[UR4][R10.64+0x64] ;  /* 0x000064040a1a5981 */ /* 0x000f28000c1e1900 */
[----:B------:R-:W4:Y:S01]  /*0530*/  @P3 LDG.E R21, desc[UR4][R10.64+0x40] ;  /* 0x000040040a153981 */ /* 0x000f22000c1e1900 */
[----:B------:R-:W-:Y:S02]  /*0540*/  @P2 LOP3.LUT R4, R4, R23, RZ, 0x3c, !PT ;  /* 0x0000001704042212 */ /* 0x000fe400078e3cff */
[----:B------:R-:W-:Y:S01]  /*0550*/  @P2 LOP3.LUT R2, R2, R25, RZ, 0x3c, !PT ;  /* 0x0000001902022212 */ /* 0x000fe200078e3cff */
[----:B------:R-:W4:Y:S04]  /*0560*/  @P3 LDG.E R23, desc[UR4][R10.64+0x48] ;  /* 0x000048040a173981 */ /* 0x000f28000c1e1900 */
[----:B------:R-:W4:Y:S01]  /*0570*/  @P4 LDG.E R25, desc[UR4][R10.64+0x54] ;  /* 0x000054040a194981 */ /* 0x000f22000c1e1900 */
[----:B--2---:R-:W-:-:S03]  /*0580*/  @P1 LOP3.LUT R5, R5, R18, RZ, 0x3c, !PT ;  /* 0x0000001205051212 */ /* 0x004fc600078e3cff */
[----:B------:R-:W2:Y:S01]  /*0590*/  @P3 LDG.E R18, desc[UR4][R10.64+0x44] ;  /* 0x000044040a123981 */ /* 0x000ea2000c1e1900 */
[----:B---3--:R-:W-:-:S03]  /*05a0*/  @P2 LOP3.LUT R5, R5, R20, RZ, 0x3c, !PT ;  /* 0x0000001405052212 */ /* 0x008fc600078e3cff */
[----:B------:R-:W3:Y:S01]  /*05b0*/  @P4 LDG.E R20, desc[UR4][R10.64+0x58] ;  /* 0x000058040a144981 */ /* 0x000ee2000c1e1900 */
[----:B----4-:R-:W-:-:S03]  /*05c0*/  @P3 LOP3.LUT R3, R3, R22, RZ, 0x3c, !PT ;  /* 0x0000001603033212 */ /* 0x010fc600078e3cff */
[----:B------:R-:W4:Y:S01]  /*05d0*/  @P4 LDG.E R22, desc[UR4][R10.64+0x60] ;  /* 0x000060040a164981 */ /* 0x000f22000c1e1900 */
[----:B------:R-:W-:Y:S02]  /*05e0*/  LOP3.LUT P0, RZ, R24, 0x80, RZ, 0xc0, !PT ;  /* 0x0000008018ff7812 */ /* 0x000fe4000780c0ff */
[----:B------:R-:W-:Y:S02]  /*05f0*/  @P5 LOP3.LUT R15, R15, R26, RZ, 0x3c, !PT ;  /* 0x0000001a0f0f5212 */ /* 0x000fe400078e3cff */
[----:B------:R-:W4:Y:S01]  /*0600*/  @P6 LDG.E R26, desc[UR4][R10.64+0x78] ;  /* 0x000078040a1a6981 */ /* 0x000f22000c1e1900 */
[----:B------:R-:W-:-:S03]  /*0610*/  @P3 LOP3.LUT R4, R4, R21, RZ, 0x3c, !PT ;  /* 0x0000001504043212 */ /* 0x000fc600078e3cff */
[----:B------:R-:W4:Y:S01]  /*0620*/  @P4 LDG.E R21, desc[UR4][R10.64+0x5c] ;  /* 0x00005c040a154981 */ /* 0x000f22000c1e1900 */
[----:B------:R-:W-:-:S03]  /*0630*/  @P3 LOP3.LUT R2, R2, R23, RZ, 0x3c, !PT ;  /* 0x0000001702023212 */ /* 0x000fc600078e3cff */
[----:B------:R-:W4:Y:S01]  /*0640*/  @P5 LDG.E R23, desc[UR4][R10.64+0x68] ;  /* 0x000068040a175981 */ /* 0x000f22000c1e1900 */
[----:B------:R-:W-:-:S03]  /*0650*/  @P4 LOP3.LUT R4, R4, R25, RZ, 0x3c, !PT ;  /* 0x0000001904044212 */ /* 0x000fc600078e3cff */
[----:B------:R-:W4:Y:S01]  /*0660*/  @P5 LDG.E R25, desc[UR4][R10.64+0x70] ;  /* 0x000070040a195981 */ /* 0x000f22000c1e1900 */
[----:B--2---:R-:W-:-:S03]  /*0670*/  @P3 LOP3.LUT R5, R5, R18, RZ, 0x3c, !PT ;  /* 0x0000001205053212 */ /* 0x004fc600078e3cff */
[----:B------:R-:W2:Y:S01]  /*0680*/  @P5 LDG.E R18, desc[UR4][R10.64+0x6c] ;  /* 0x00006c040a125981 */ /* 0x000ea2000c1e1900 */
[----:B---3--:R-:W-:-:S03]  /*0690*/  @P4 LOP3.LUT R5, R5, R20, RZ, 0x3c, !PT ;  /* 0x0000001405054212 */ /* 0x008fc600078e3cff */
[----:B------:R-:W3:Y:S01]  /*06a0*/  @P5 LDG.E R20, desc[UR4][R10.64+0x74] ;  /* 0x000074040a145981 */ /* 0x000ee2000c1e1900 */
[----:B----4-:R-:W-:-:S03]  /*06b0*/  @P4 LOP3.LUT R3, R3, R22, RZ, 0x3c, !PT ;  /* 0x0000001603034212 */ /* 0x010fc600078e3cff */
[----:B------:R-:W4:Y:S01]  /*06c0*/  @P0 LDG.E R22, desc[UR4][R10.64+0x8c] ;  /* 0x00008c040a160981 */ /* 0x000f22000c1e1900 */
[----:B------:R-:W-:-:S03]  /*06d0*/  @P6 LOP3.LUT R15, R15, R26, RZ, 0x3c, !PT ;  /* 0x0000001a0f0f6212 */ /* 0x000fc600078e3cff */
        /* <DEDUP_REMOVED lines=13> */
[----:B------:R-:W-:Y:S02]  /*07b0*/  @P6 LOP3.LUT R4, R4, R27, RZ, 0x3c, !PT ;  /* 0x0000001b04046212 */ /* 0x000fe400078e3cff */
[----:B------:R-:W-:Y:S02]  /*07c0*/  @P6 LOP3.LUT R2, R2, R21, RZ, 0x3c, !PT ;  /* 0x0000001502026212 */ /* 0x000fe400078e3cff */
[----:B------:R-:W-:Y:S02]  /*07d0*/  @P0 LOP3.LUT R4, R4, R23, RZ, 0x3c, !PT ;  /* 0x0000001704040212 */ /* 0x000fe400078e3cff */
[----:B------:R-:W-:Y:S02]  /*07e0*/  @P0 LOP3.LUT R2, R2, R25, RZ, 0x3c, !PT ;  /* 0x0000001902020212 */ /* 0x000fe400078e3cff */
[----:B--2---:R-:W-:Y:S02]  /*07f0*/  @P6 LOP3.LUT R5, R5, R18, RZ, 0x3c, !PT ;  /* 0x0000001205056212 */ /* 0x004fe400078e3cff */
[----:B---3--:R-:W-:-:S02]  /*0800*/  @P6 LOP3.LUT R3, R3, R20, RZ, 0x3c, !PT ;  /* 0x0000001403036212 */ /* 0x008fc400078e3cff */
[----:B----4-:R-:W-:Y:S02]  /*0810*/  @P0 LOP3.LUT R5, R5, R22, RZ, 0x3c, !PT ;  /* 0x0000001605050212 */ /* 0x010fe400078e3cff */
[----:B------:R-:W-:Y:S02]  /*0820*/  @P0 LOP3.LUT R3, R3, R26, RZ, 0x3c, !PT ;  /* 0x0000001a03030212 */ /* 0x000fe400078e3cff */
[----:B------:R-:W-:-:S13]  /*0830*/  R2P PR, R24.B1, 0x7f ;  /* 0x0000007f18007804 */ /* 0x000fda0000001000 */
[----:B------:R-:W2:Y:S04]  /*0840*/  @P0 LDG.E R18, desc[UR4][R10.64+0xa0] ;  /* 0x0000a0040a120981 */ /* 0x000ea8000c1e1900 */
[----:B------:R-:W3:Y:S04]  /*0850*/  @P1 LDG.E R22, desc[UR4][R10.64+0xb4] ;  /* 0x0000b4040a161981 */ /* 0x000ee8000c1e1900 */
[----:B------:R-:W4:Y:S04]  /*0860*/  @P2 LDG.E R26, desc[UR4][R10.64+0xc8] ;  /* 0x0000c8040a1a2981 */ /* 0x000f28000c1e1900 */
[----:B------:R-:W4:Y:S04]  /*0870*/  @P3 LDG.E R28, desc[UR4][R10.64+0xdc] ;  /* 0x0000dc040a1c3981 */ /* 0x000f28000c1e1900 */
[----:B------:R-:W4:Y:S04]  /*0880*/  @P0 LDG.E R23, desc[UR4][R10.64+0xa4] ;  /* 0x0000a4040a170981 */ /* 0x000f28000c1e1900 */
[----:B------:R-:W4:Y:S04]  /*0890*/  @P0 LDG.E R20, desc[UR4][R10.64+0xa8] ;  /* 0x0000a8040a140981 */ /* 0x000f28000c1e1900 */
[----:B------:R-:W4:Y:S04]  /*08a0*/  @P4 LDG.E R25, desc[UR4][R10.64+0xf0] ;  /* 0x0000f0040a194981 */ /* 0x000f28000c1e1900 */
        /* <DEDUP_REMOVED lines=21> */
[----:B------:R-:W-:Y:S02]  /*0a00*/  LOP3.LUT P0, RZ, R24, 0x8000, RZ, 0xc0, !PT ;  /* 0x0000800018ff7812 */ /* 0x000fe4000780c0ff */
[----:B----4-:R-:W-:Y:S01]  /*0a10*/  @P5 LOP3.LUT R15, R15, R26, RZ, 0x3c, !PT ;  /* 0x0000001a0f0f5212 */ /* 0x010fe200078e3cff */
[----:B------:R-:W4:Y:S04]  /*0a20*/  @P3 LDG.E R24, desc[UR4][R10.64+0xe4] ;  /* 0x0000e4040a183981 */ /* 0x000f28000c1e1900 */
[----:B------:R-:W2:Y:S01]  /*0a30*/  @P6 LDG.E R26, desc[UR4][R10.64+0x118] ;  /* 0x000118040a1a6981 */ /* 0x000ea2000c1e1900 */
        /* <DEDUP_REMOVED lines=8> */
[----:B---3--:R-:W-:-:S03]  /*0ac0*/  @P2 LOP3.LUT R3, R3, R22, RZ, 0x3c, !PT ;  /* 0x0000001603032212 */ /* 0x008fc600078e3cff */
[----:B------:R-:W3:Y:S01]  /*0ad0*/  @P4 LDG.E R22, desc[UR4][R10.64+0x100] ;  /* 0x000100040a164981 */ /* 0x000ee2000c1e1900 */
[----:B--2---:R-:W-:-:S03]  /*0ae0*/  @P6 LOP3.LUT R15, R15, R26, RZ, 0x3c, !PT ;  /* 0x0000001a0f0f6212 */ /* 0x004fc600078e3cff */
[----:B------:R-:W2:Y:S01]  /*0af0*/  @P0 LDG.E R26, desc[UR4][R10.64+0x12c] ;  /* 0x00012c040a1a0981 */ /* 0x000ea2000c1e1900 */
[----:B----4-:R-:W-:-:S03]  /*0b00*/  @P2 LOP3.LUT R2, R2, R23, RZ, 0x3c, !PT ;  /* 0x0000001702022212 */ /* 0x010fc600078e3cff */
[----:B------:R-:W4:Y:S01]  /*0b10*/  @P4 LDG.E R23, desc[UR4][R10.64+0xfc] ;  /* 0x0000fc040a174981 */ /* 0x000f22000c1e1900 */
[----:B------:R-:W-:-:S03]  /*0b20*/  @P2 LOP3.LUT R5, R5, R20, RZ, 0x3c, !PT ;  /* 0x0000001405052212 */ /* 0x000fc600078e3cff */
[----:B------:R-:W4:Y:S01]  /*0b30*/  @P4 LDG.E R20, desc[UR4][R10.64+0xf8] ;  /* 0x0000f8040a144981 */ /* 0x000f22000c1e1900 */
[----:B------:R-:W-:Y:S02]  /*0b40*/  @P3 LOP3.LUT R2, R2, R27, RZ, 0x3c, !PT ;  /* 0x0000001b02023212 */ /* 0x000fe400078e3cff */
[----:B------:R-:W-:Y:S01]  /*0b50*/  @P3 LOP3.LUT R4, R4, R25, RZ, 0x3c, !PT ;  /* 0x0000001904043212 */ /* 0x000fe200078e3cff */
[----:B------:R-:W4:Y:S01]  /*0b60*/  @P5 LDG.E R27, desc[UR4][R10.64+0x110] ;  /* 0x000110040a1b5981 */ /* 0x000f22000c1e1900 */
[----:B------:R-:W-:-:S03]  /*0b70*/  @P3 LOP3.LUT R5, R5, R24, RZ, 0x3c, !PT ;  /* 0x0000001805053212 */ /* 0x000fc600078e3cff */
[----:B------:R-:W4:Y:S04]  /*0b80*/  @P5 LDG.E R25, desc[UR4][R10.64+0x108] ;  /* 0x000108040a195981 */ /* 0x000f28000c1e1900 */
        /* <DEDUP_REMOVED lines=19> */
[----:B------:R-:W-:-:S05]  /*0cc0*/  VIADD R19, R19, 0x10 ;  /* 0x0000001013137836 */ /* 0x000fca0000000000 */
[----:B------:R-:W-:Y:S02]  /*0cd0*/  ISETP.NE.AND P1, PT, R19, 0x20, PT ;  /* 0x000000201300780c */ /* 0x000fe40003f25270 */
[----:B------:R-:W-:Y:S02]  /*0ce0*/  @P5 LOP3.LUT R3, R3, R18, RZ, 0x3c, !PT ;  /* 0x0000001203035212 */ /* 0x000fe400078e3cff */
[----:B------:R-:W-:Y:S02]  /*0cf0*/  @P6 LOP3.LUT R4, R4, R21, RZ, 0x3c, !PT ;  /* 0x0000001504046212 */ /* 0x000fe400078e3cff */
[----:B---3--:R-:W-:-:S04]  /*0d00*/  @P6 LOP3.LUT R3, R3, R22, RZ, 0x3c, !PT ;  /* 0x0000001603036212 */ /* 0x008fc800078e3cff */
[----:B--2---:R-:W-:Y:S02]  /*0d10*/  @P0 LOP3.LUT R3, R3, R26, RZ, 0x3c, !PT ;  /* 0x0000001a03030212 */ /* 0x004fe400078e3cff */
[----:B----4-:R-:W-:Y:S02]  /*0d20*/  @P6 LOP3.LUT R2, R2, R23, RZ, 0x3c, !PT ;  /* 0x0000001702026212 */ /* 0x010fe400078e3cff */
[----:B------:R-:W-:Y:S02]  /*0d30*/  @P6 LOP3.LUT R5, R5, R20, RZ, 0x3c, !PT ;  /* 0x0000001405056212 */ /* 0x000fe400078e3cff */
[----:B------:R-:W-:Y:S02]  /*0d40*/  @P0 LOP3.LUT R2, R2, R27, RZ, 0x3c, !PT ;  /* 0x0000001b02020212 */ /* 0x000fe400078e3cff */
[----:B------:R-:W-:Y:S02]  /*0d50*/  @P0 LOP3.LUT R4, R4, R25, RZ, 0x3c, !PT ;  /* 0x0000001904040212 */ /* 0x000fe400078e3cff */
[----:B------:R-:W-:Y:S01]  /*0d60*/  @P0 LOP3.LUT R5, R5, R24, RZ, 0x3c, !PT ;  /* 0x0000001805050212 */ /* 0x000fe200078e3cff */
[----:B------:R-:W-:Y:S06]  /*0d70*/  @P1 BRA `(.L_x_203) ;  /* 0xfffffff400481947 */ /* 0x000fec000383ffff */
[----:B------:R-:W-:-:S05]  /*0d80*/  VIADD R17, R17, 0x1 ;  /* 0x0000000111117836 */ /* 0x000fca0000000000 */
[----:B------:R-:W-:-:S13]  /*0d90*/  ISETP.NE.AND P0, PT, R17, 0x5, PT ;  /* 0x000000051100780c */ /* 0x000fda0003f05270 */
[----:B------:R-:W-:Y:S05]  /*0da0*/  @P0 BRA `(.L_x_204) ;  /* 0xfffffff400300947 */ /* 0x000fea000383ffff */
[----:B------:R1:W-:Y:S01]  /*0db0*/  STG.E.64 desc[UR4][R6.64+0x8], R4 ;  /* 0x0000080406007986 */ /* 0x0003e2000c101b04 */
[----:B------:R-:W-:Y:S01]  /*0dc0*/  VIADD R14, R14, 0x1 ;  /* 0x000000010e0e7836 */ /* 0x000fe20000000000 */
[----:B------:R-:W-:Y:S02]  /*0dd0*/  LOP3.LUT R11, R13, 0x3, RZ, 0xc0, !PT ;  /* 0x000000030d0b7812 */ /* 0x000fe400078ec0ff */
[----:B------:R1:W-:Y:S02]  /*0de0*/  STG.E.64 desc[UR4][R6.64+0x10], R2 ;  /* 0x0000100206007986 */ /* 0x0003e4000c101b04 */
[----:B------:R-:W-:Y:S02]  /*0df0*/  ISETP.GE.U32.AND P0, PT, R14, R11, PT ;  /* 0x0000000b0e00720c */ /* 0x000fe40003f06070 */
[----:B------:R1:W-:Y:S11]  /*0e00*/  STG.E desc[UR4][R6.64+0x4], R15 ;  /* 0x0000040f06007986 */ /* 0x0003f6000c101904 */
[----:B------:R-:W-:Y:S05]  /*0e10*/  @!P0 BRA `(.L_x_205) ;  /* 0xfffffff400048947 */ /* 0x000fea000383ffff */
.L_x_202:
[----:B------:R-:W-:Y:S05]  /*0e20*/  BSYNC.RECONVERGENT B1 ;  /* 0x0000000000017941 */ /* 0x000fea0003800200 */
.L_x_201:
[C---:B------:R-:W-:Y:S01]  /*0e30*/  ISETP.GT.U32.AND P0, PT, R13.reuse, 0x3, PT ;  /* 0x000000030d00780c */ /* 0x040fe20003f04070 */
[----:B------:R-:W-:Y:S01]  /*0e40*/  VIADD R12, R12, 0x1 ;  /* 0x000000010c0c7836 */ /* 0x000fe20000000000 */
[--C-:B------:R-:W-:Y:S02]  /*0e50*/  SHF.R.U64 R13, R13, 0x2, R0.reuse ;  /* 0x000000020d0d7819 */ /* 0x100fe40000001200 */
[----:B------:R-:W-:Y:S02]  /*0e60*/  ISETP.GT.U32.AND.EX P0, PT, R0, RZ, PT, P0 ;  /* 0x000000ff0000720c */ /* 0x000fe40003f04100 */
[----:B------:R-:W-:-:S11]  /*0e70*/  SHF.R.U32.HI R0, RZ, 0x2, R0 ;  /* 0x00000002ff007819 */ /* 0x000fd60000011600 */
[----:B------:R-:W-:Y:S05]  /*0e80*/  @P0 BRA `(.L_x_206) ;  /* 0xfffffff000c80947 */ /* 0x000fea000383ffff */
.L_x_200:
[----:B------:R-:W-:Y:S05]  /*0e90*/  BSYNC.RECONVERGENT B0 ;  /* 0x0000000000007941 */ /* 0x000fea0003800200 */
.L_x_199:
[----:B------:R-:W-:Y:S04]  /*0ea0*/  STG.E.64 desc[UR4][R6.64+0x18], RZ ;  /* 0x000018ff06007986 */ /* 0x000fe8000c101b04 */
[----:B------:R-:W-:Y:S04]  /*0eb0*/  STG.E desc[UR4][R6.64+0x20], RZ ;  /* 0x000020ff06007986 */ /* 0x000fe8000c101904 */
[----:B------:R-:W-:Y:S01]  /*0ec0*/  STG.E.64 desc[UR4][R6.64+0x28], RZ ;  /* 0x000028ff06007986 */ /* 0x000fe2000c101b04 */
[----:B------:R-:W-:Y:S05]  /*0ed0*/  EXIT ;  /* 0x000000000000794d */ /* 0x000fea0003800000 */
.L_x_207:
        /* <DEDUP_REMOVED lines=10> */
.L_x_242:


//--------------------- .text._Z13sum_reductionPfS_ --------------------------
	.section	.text._Z13sum_reductionPfS_,"ax",@progbits
	.align	128
        .global         _Z13sum_reductionPfS_
        .type           _Z13sum_reductionPfS_,@function
        .size           _Z13sum_reductionPfS_,(.L_x_243 - _Z13sum_reductionPfS_)
        .other          _Z13sum_reductionPfS_,@"STO_CUDA_ENTRY STV_DEFAULT"
_Z13sum_reductionPfS_:
.text._Z13sum_reductionPfS_:
[----:B------:R-:W-:Y:S01]  /*0000*/  LDC R1, c[0x0][0x37c] ;  /* 0x0000df00ff017b82 */ /* 0x000fe20000000800 */
[----:B------:R-:W0:Y:S01]  /*0010*/  S2R R9, SR_CTAID.X ;  /* 0x0000000000097919 */ /* 0x000e220000002500 */
[----:B------:R-:W0:Y:S06]  /*0020*/  LDCU UR8, c[0x0][0x360] ;  /* 0x00006c00ff0877ac */ /* 0x000e2c0008000800 */
[----:B------:R-:W1:Y:S01]  /*0030*/  LDC.64 R4, c[0x0][0x380] ;  /* 0x0000e000ff047b82 */ /* 0x000e620000000a00 */
[----:B------:R-:W2:Y:S01]  /*0040*/  S2R R11, SR_TID.X ;  /* 0x00000000000b7919 */ /* 0x000ea20000002100 */
[----:B------:R-:W3:Y:S01]  /*0050*/  LDCU.64 UR6, c[0x0][0x358] ;  /* 0x00006b00ff0677ac */ /* 0x000ee20008000a00 */
[----:B0-----:R-:W-:-:S05]  /*0060*/  IMAD R0, R9, UR8, RZ ;  /* 0x0000000809007c24 */ /* 0x001fca000f8e02ff */
[----:B--2---:R-:W-:-:S04]  /*0070*/  LEA R3, R0, R11, 0x1 ;  /* 0x0000000b00037211 */ /* 0x004fc800078e08ff */
[C---:B------:R-:W-:Y:S01]  /*0080*/  IADD3 R7, PT, PT, R3.reuse, UR8, RZ ;  /* 0x0000000803077c10 */ /* 0x040fe2000fffe0ff */
        /* <DEDUP_REMOVED lines=9> */
[----:B------:R-:W-:Y:S01]  /*0120*/  LEA R7, R11, UR4, 0x2 ;  /* 0x000000040b077c11 */ /* 0x000fe2000f8e10ff */
[----:B--2---:R-:W-:-:S05]  /*0130*/  FADD R0, R2, R5 ;  /* 0x0000000502007221 */ /* 0x004fca0000000000 */
[----:B------:R0:W-:Y:S01]  /*0140*/  STS [R7], R0 ;  /* 0x0000000007007388 */ /* 0x0001e20000000800 */
[----:B------:R-:W-:Y:S06]  /*0150*/  BAR.SYNC.DEFER_BLOCKING 0x0 ;  /* 0x0000000000007b1d */ /* 0x000fec0000010000 */
[----:B------:R-:W-:Y:S05]  /*0160*/  BRA.U !UP0, `(.L_x_208) ;  /* 0x0000000108307547 */ /* 0x000fea000b800000 */
[----:B0-----:R-:W-:-:S07]  /*0170*/  IMAD.U32 R0, RZ, RZ, UR8 ;  /* 0x00000008ff007e24 */ /* 0x001fce000f8e00ff */
.L_x_209:
[----:B------:R-:W-:-:S04]  /*0180*/  SHF.R.U32.HI R6, RZ, 0x1, R0 ;  /* 0x00000001ff067819 */ /* 0x000fc80000011600 */
[----:B------:R-:W-:-:S13]  /*0190*/  ISETP.GE.U32.AND P1, PT, R11, R6, PT ;  /* 0x000000060b00720c */ /* 0x000fda0003f26070 */
[----:B------:R-:W-:Y:S01]  /*01a0*/  @!P1 LEA R2, R6, R7, 0x2 ;  /* 0x0000000706029211 */ /* 0x000fe200078e10ff */
        /* <DEDUP_REMOVED lines=8> */
.L_x_208:
        /* <DEDUP_REMOVED lines=9> */
.L_x_210:
        /* <DEDUP_REMOVED lines=12> */
.L_x_243:


//--------------------- .nv.global.init           --------------------------
	.section	.nv.global.init,"aw",@progbits
	.align	4
.nv.global.init:
	.type		__cudart_i2opi_f,@object
	.size		__cudart_i2opi_f,(mrg32k3aM1SubSeq - __cudart_i2opi_f)
__cudart_i2opi_f:
        /*0000*/ 	.byte	0x41, 0x90, 0x43, 0x3c, 0x99, 0x95, 0x62, 0xdb, 0xc0, 0xdd, 0x34, 0xf5, 0xd1, 0x57, 0x27, 0xfc
        /*0010*/ 	.byte	0x29, 0x15, 0x44, 0x4e, 0x6e, 0x83, 0xf9, 0xa2
	.type		mrg32k3aM1SubSeq,@object
	.size		mrg32k3aM1SubSeq,(mrg32k3aM2SubSeq - mrg32k3aM1SubSeq)
mrg32k3aM1SubSeq:
        /*0018*/ 	.byte	0x0b, 0xcc, 0xee, 0x04, 0x73, 0x29, 0x8b, 0x6f, 0xf6, 0x53, 0x03, 0xf6, 0x23, 0xf6, 0xea, 0xda
        /* <DEDUP_REMOVED lines=125> */
	.type		mrg32k3aM2SubSeq,@object
	.size		mrg32k3aM2SubSeq,(mrg32k3aM1 - mrg32k3aM2SubSeq)
mrg32k3aM2SubSeq:
        /* <DEDUP_REMOVED lines=126> */
	.type		mrg32k3aM1,@object
	.size		mrg32k3aM1,(mrg32k3aM1Seq - mrg32k3aM1)
mrg32k3aM1:
        /* <DEDUP_REMOVED lines=144> */
	.type		mrg32k3aM1Seq,@object
	.size		mrg32k3aM1Seq,(mrg32k3aM2 - mrg32k3aM1Seq)
mrg32k3aM1Seq:
        /* <DEDUP_REMOVED lines=144> */
	.type		mrg32k3aM2,@object
	.size		mrg32k3aM2,(mrg32k3aM2Seq - mrg32k3aM2)
mrg32k3aM2:
        /* <DEDUP_REMOVED lines=144> */
	.type		mrg32k3aM2Seq,@object
	.size		mrg32k3aM2Seq,(precalc_xorwow_matrix - mrg32k3aM2Seq)
mrg32k3aM2Seq:
        /* <DEDUP_REMOVED lines=144> */
	.type		precalc_xorwow_matrix,@object
	.size		precalc_xorwow_matrix,(precalc_xorwow_offset_matrix - precalc_xorwow_matrix)
precalc_xorwow_matrix:
        /* <DEDUP_REMOVED lines=6400> */
	.type		precalc_xorwow_offset_matrix,@object
	.size		precalc_xorwow_offset_matrix,($str - precalc_xorwow_offset_matrix)
precalc_xorwow_offset_matrix:
        /* <DEDUP_REMOVED lines=6400> */
	.type		$str,@object
	.size		$str,($str$3 - $str)
$str:
        /*353d8*/ 	.byte	0x25, 0x2e, 0x33, 0x66, 0x20, 0x25, 0x2e, 0x33, 0x66, 0x0a, 0x00
	.type		$str$3,@object
	.size		$str$3,($str$1 - $str$3)
$str$3:
        /*353e3*/ 	.byte	0x66, 0x6c, 0x6f, 0x61, 0x74, 0x3a, 0x20, 0x25, 0x2e, 0x33, 0x66, 0x0a, 0x00
	.type		$str$1,@object
	.size		$str$1,($str$2 - $str$1)
$str$1:
        /*353f0*/ 	.byte	0x6d, 0x69, 0x6e, 0x20, 0x63, 0x6f, 0x73, 0x74, 0x3a, 0x20, 0x25, 0x2e, 0x33, 0x66, 0x0a, 0x00
	.type		$str$2,@object
	.size		$str$2,(.L_11 - $str$2)
$str$2:
        /*35400*/ 	.byte	0x3d, 0x3d, 0x3d, 0x3d, 0x3d, 0x3d, 0x3d, 0x3d, 0x3d, 0x3d, 0x3d, 0x3d, 0x3d, 0x3d, 0x3d, 0x3d
        /*35410*/ 	.byte	0x3d, 0x3d, 0x3d, 0x3d, 0x3d, 0x0a, 0x00
.L_11:


//--------------------- .nv.shared.reserved.0     --------------------------
	.section	.nv.shared.reserved.0,"aw",@nobits
	.weak		__nv_reservedSMEM_offset_0_alias
	.size		__nv_reservedSMEM_offset_0_alias, 0, 64
	.other		__nv_reservedSMEM_offset_0_alias,@"STO_CUDA_RESERVED_SHARED STV_DEFAULT"
__nv_reservedSMEM_offset_0_alias:
	.zero		0
	.zero		64


//--------------------- .nv.shared._Z22wsum_reduction_partialP7ControlS0_i --------------------------
	.section	.nv.shared._Z22wsum_reduction_partialP7ControlS0_i,"aw",@nobits
	.sectionflags	@""
	.align	4
.nv.shared._Z22wsum_reduction_partialP7ControlS0_i:
	.zero		9216


//--------------------- .nv.shared._Z14wsum_reductionP7ControlS0_ --------------------------
	.section	.nv.shared._Z14wsum_reductionP7ControlS0_,"aw",@nobits
	.sectionflags	@""
	.align	4
.nv.shared._Z14wsum_reductionP7ControlS0_:
	.zero		9216


//--------------------- .nv.shared._Z11genWCorrectP7ControlPfS1_S0_S0_ --------------------------
	.section	.nv.shared._Z11genWCorrectP7ControlPfS1_S0_S0_,"aw",@nobits
	.sectionflags	@""
	.align	4
.nv.shared._Z11genWCorrectP7ControlPfS1_S0_S0_:
	.zero		1028


//--------------------- .nv.shared._Z4genWP7ControlPfS1_S0_ --------------------------
	.section	.nv.shared._Z4genWP7ControlPfS1_S0_,"aw",@nobits
	.sectionflags	@""
	.align	4
.nv.shared._Z4genWP7ControlPfS1_S0_:
	.zero		1028


//--------------------- .nv.shared._Z14min_reduction2PfS_ --------------------------
	.section	.nv.shared._Z14min_reduction2PfS_,"aw",@nobits
	.sectionflags	@""
	.align	4
.nv.shared._Z14min_reduction2PfS_:
	.zero		1152


//--------------------- .nv.shared._Z13min_reductionPfS_ --------------------------
	.section	.nv.shared._Z13min_reductionPfS_,"aw",@nobits
	.sectionflags	@""
	.align	4
.nv.shared._Z13min_reductionPfS_:
	.zero		1152


//--------------------- .nv.shared._Z16calcRolloutCost2PfS_ --------------------------
	.section	.nv.shared._Z16calcRolloutCost2PfS_,"aw",@nobits
	.sectionflags	@""
	.align	4
.nv.shared._Z16calcRolloutCost2PfS_:
	.zero		2048


//--------------------- .nv.shared._Z15calcRolloutCostPfS_ --------------------------
	.section	.nv.shared._Z15calcRolloutCostPfS_,"aw",@nobits
	.sectionflags	@""
	.align	4
.nv.shared._Z15calcRolloutCostPfS_:
	.zero		2048


//--------------------- .nv.shared._Z13sum_reductionPfS_ --------------------------
	.section	.nv.shared._Z13sum_reductionPfS_,"aw",@nobits
	.sectionflags	@""
	.align	4
.nv.shared._Z13sum_reductionPfS_:
	.zero		1280


//--------------------- .nv.constant0._Z10printfloatPf --------------------------
	.section	.nv.constant0._Z10printfloatPf,"a",@progbits
	.sectionflags	@""
	.align	4
.nv.constant0._Z10printfloatPf:
	.zero		904


//--------------------- .nv.constant0._Z4linev    --------------------------
	.section	.nv.constant0._Z4linev,"a",@progbits
	.sectionflags	@""
	.align	4
.nv.constant0._Z4linev:
	.zero		896


//--------------------- .nv.constant0._Z12printMinCostPf --------------------------
	.section	.nv.constant0._Z12printMinCostPf,"a",@progbits
	.sectionflags	@""
	.align	4
.nv.constant0._Z12printMinCostPf:
	.zero		904


//--------------------- .nv.constant0._Z12printControlP7Control --------------------------
	.section	.nv.constant0._Z12printControlP7Control,"a",@progbits
	.sectionflags	@""
	.align	4
.nv.constant0._Z12printControlP7Control:
	.zero		904


//--------------------- .nv.constant0._Z22wsum_reduction_partialP7ControlS0_i --------------------------
	.section	.nv.constant0._Z22wsum_reduction_partialP7ControlS0_i,"a",@progbits
	.sectionflags	@""
	.align	4
.nv.constant0._Z22wsum_reduction_partialP7ControlS0_i:
	.zero		916


//--------------------- .nv.constant0._Z10sumControlP7ControlS0_ --------------------------
	.section	.nv.constant0._Z10sumControlP7ControlS0_,"a",@progbits
	.sectionflags	@""
	.align	4
.nv.constant0._Z10sumControlP7ControlS0_:
	.zero		912


//--------------------- .nv.constant0._Z14wsum_reductionP7ControlS0_ --------------------------
	.section	.nv.constant0._Z14wsum_reductionP7ControlS0_,"a",@progbits
	.sectionflags	@""
	.align	4
.nv.constant0._Z14wsum_reductionP7ControlS0_:
	.zero		912


//--------------------- .nv.constant0._Z11genWCorrectP7ControlPfS1_S0_S0_ --------------------------
	.section	.nv.constant0._Z11genWCorrectP7ControlPfS1_S0_S0_,"a",@progbits
	.sectionflags	@""
	.align	4
.nv.constant0._Z11genWCorrectP7ControlPfS1_S0_S0_:
	.zero		936


//--------------------- .nv.constant0._Z4genWP7ControlPfS1_S0_ --------------------------
	.section	.nv.constant0._Z4genWP7ControlPfS1_S0_,"a",@progbits
	.sectionflags	@""
	.align	4
.nv.constant0._Z4genWP7ControlPfS1_S0_:
	.zero		928


//--------------------- .nv.constant0._Z10calcWTildePfS_S_ --------------------------
	.section	.nv.constant0._Z10calcWTildePfS_S_,"a",@progbits
	.sectionflags	@""
	.align	4
.nv.constant0._Z10calcWTildePfS_S_:
	.zero		920


//--------------------- .nv.constant0._Z14min_reduction2PfS_ --------------------------
	.section	.nv.constant0._Z14min_reduction2PfS_,"a",@progbits
	.sectionflags	@""
	.align	4
.nv.constant0._Z14min_reduction2PfS_:
	.zero		912


//--------------------- .nv.constant0._Z13min_reductionPfS_ --------------------------
	.section	.nv.constant0._Z13min_reductionPfS_,"a",@progbits
	.sectionflags	@""
	.align	4
.nv.constant0._Z13min_reductionPfS_:
	.zero		912


//--------------------- .nv.constant0._Z16calcRolloutCost2PfS_ --------------------------
	.section	.nv.constant0._Z16calcRolloutCost2PfS_,"a",@progbits
	.sectionflags	@""
	.align	4
.nv.constant0._Z16calcRolloutCost2PfS_:
	.zero		912


//--------------------- .nv.constant0._Z15calcRolloutCostPfS_ --------------------------
	.section	.nv.constant0._Z15calcRolloutCostPfS_,"a",@progbits
	.sectionflags	@""
	.align	4
.nv.constant0._Z15calcRolloutCostPfS_:
	.zero		912


//--------------------- .nv.constant0._Z7costFcnPfP5StateP5TrackS3_P3Obs --------------------------
	.section	.nv.constant0._Z7costFcnPfP5StateP5TrackS3_P3Obs,"a",@progbits
	.sectionflags	@""
	.align	4
.nv.constant0._Z7costFcnPfP5StateP5TrackS3_P3Obs:
	.zero		936


//--------------------- .nv.constant0._Z8genStateP5StateS0_P7Control --------------------------
	.section	.nv.constant0._Z8genStateP5StateS0_P7Control,"a",@progbits
	.sectionflags	@""
	.align	4
.nv.constant0._Z8genStateP5StateS0_P7Control:
	.zero		920


//--------------------- .nv.constant0._Z13genControlNewmP7ControlS0_f --------------------------
	.section	.nv.constant0._Z13genControlNewmP7ControlS0_f,"a",@progbits
	.sectionflags	@""
	.align	4
.nv.constant0._Z13genControlNewmP7ControlS0_f:
	.zero		924


//--------------------- .nv.constant0._Z10genControlP17curandStateXORWOWP7ControlS2_f --------------------------
	.section	.nv.constant0._Z10genControlP17curandStateXORWOWP7ControlS2_f,"a",@progbits
	.sectionflags	@""
	.align	4
.nv.constant0._Z10genControlP17curandStateXORWOWP7ControlS2_f:
	.zero		924


//--------------------- .nv.constant0._Z13genControlOldP17curandStateXORWOWP7ControlPff --------------------------
	.section	.nv.constant0._Z13genControlOldP17curandStateXORWOWP7ControlPff,"a",@progbits
	.sectionflags	@""
	.align	4
.nv.constant0._Z13genControlOldP17curandStateXORWOWP7ControlPff:
	.zero		924


//--------------------- .nv.constant0._Z10normalRandP17curandStateXORWOWPff --------------------------
	.section	.nv.constant0._Z10normalRandP17curandStateXORWOWPff,"a",@progbits
	.sectionflags	@""
	.align	4
.nv.constant0._Z10normalRandP17curandStateXORWOWPff:
	.zero		916


//--------------------- .nv.constant0._Z10initCurandP17curandStateXORWOWm --------------------------
	.section	.nv.constant0._Z10initCurandP17curandStateXORWOWm,"a",@progbits
	.sectionflags	@""
	.align	4
.nv.constant0._Z10initCurandP17curandStateXORWOWm:
	.zero		912


//--------------------- .nv.constant0._Z13sum_reductionPfS_ --------------------------
	.section	.nv.constant0._Z13sum_reductionPfS_,"a",@progbits
	.sectionflags	@""
	.align	4
.nv.constant0._Z13sum_reductionPfS_:
	.zero		912


//--------------------- SYMBOLS --------------------------

	.type		.nv.reservedSmem.offset0,@object
	.size		.nv.reservedSmem.offset0,0x4
	.type		.nv.reservedSmem.cap,@object
	.size		.nv.reservedSmem.cap,0x4
	.type		vprintf,@function
